	.target	sm_80

	.elftype	@"ET_EXEC"


//--------------------- .note.nv.tkinfo           --------------------------
	.section	.note.nv.tkinfo,"",@"SHT_NOTE"
	.sectionflags	@"SHF_NOTE_NV_TKINFO"
	.tkinfo
        /*0018*/ 	.word	0x00000002
        /*0030*/ 	.string	""
        /*0030*/ 	.string	"ptxas"
        /*0030*/ 	.string	"Cuda compilation tools, release 13.0, V13.0.88"
        /*0030*/ 	.string	"Build cuda_13.0.r13.0/compiler.36424714_0"
        /*0030*/ 	.string	"-arch sm_80 -m 64 "



//--------------------- .note.nv.cuinfo           --------------------------
	.section	.note.nv.cuinfo,"",@"SHT_NOTE"
	.sectionflags	@"SHF_NOTE_NV_CUINFO"
        /*0018*/ 	.short	0x0002
        /*001a*/ 	.short	0x0050
        /*001c*/ 	.short	0x0082
	.zero		2


//--------------------- .nv.info                  --------------------------
	.section	.nv.info,"",@"SHT_CUDA_INFO"
	.align	4


	//----- nvinfo : EIATTR_REGCOUNT
	.align		4
        /*0000*/ 	.byte	0x04, 0x2f
        /*0002*/ 	.short	(.L_12 - .L_11)
	.align		4
.L_11:
        /*0004*/ 	.word	index@(_ZN5flash25flash_bwd_dot_do_o_kernelILb1E23Flash_bwd_kernel_traitsILi128ELi64ELi128ELi8ELi2ELi4ELi2ELb0ELb0EN7cutlass10bfloat16_tE19Flash_kernel_traitsILi128ELi64ELi128ELi8ES3_EEEEvNS_16Flash_bwd_paramsE)
        /*0008*/ 	.word	0x00000031


	//----- nvinfo : EIATTR_FRAME_SIZE
	.align		4
.L_12:
        /*000c*/ 	.byte	0x04, 0x11
        /*000e*/ 	.short	(.L_14 - .L_13)
	.align		4
.L_13:
        /*0010*/ 	.word	index@(_ZN5flash25flash_bwd_dot_do_o_kernelILb1E23Flash_bwd_kernel_traitsILi128ELi64ELi128ELi8ELi2ELi4ELi2ELb0ELb0EN7cutlass10bfloat16_tE19Flash_kernel_traitsILi128ELi64ELi128ELi8ES3_EEEEvNS_16Flash_bwd_paramsE)
        /*0014*/ 	.word	0x00000000


	//----- nvinfo : EIATTR_REGCOUNT
	.align		4
.L_14:
        /*0018*/ 	.byte	0x04, 0x2f
        /*001a*/ 	.short	(.L_16 - .L_15)
	.align		4
.L_15:
        /*001c*/ 	.word	index@(_ZN5flash25flash_bwd_dot_do_o_kernelILb0E23Flash_bwd_kernel_traitsILi128ELi64ELi128ELi8ELi2ELi4ELi2ELb0ELb0EN7cutlass10bfloat16_tE19Flash_kernel_traitsILi128ELi64ELi128ELi8ES3_EEEEvNS_16Flash_bwd_paramsE)
        /*0020*/ 	.word	0x0000002e


	//----- nvinfo : EIATTR_FRAME_SIZE
	.align		4
.L_16:
        /*0024*/ 	.byte	0x04, 0x11
        /*0026*/ 	.short	(.L_18 - .L_17)
	.align		4
.L_17:
        /*0028*/ 	.word	index@(_ZN5flash25flash_bwd_dot_do_o_kernelILb0E23Flash_bwd_kernel_traitsILi128ELi64ELi128ELi8ELi2ELi4ELi2ELb0ELb0EN7cutlass10bfloat16_tE19Flash_kernel_traitsILi128ELi64ELi128ELi8ES3_EEEEvNS_16Flash_bwd_paramsE)
        /*002c*/ 	.word	0x00000000


	//----- nvinfo : EIATTR_REGCOUNT
	.align		4
.L_18:
        /*0030*/ 	.byte	0x04, 0x2f
        /*0032*/ 	.short	(.L_20 - .L_19)
	.align		4
.L_19:
        /*0034*/ 	.word	index@(_ZN5flash44flash_bwd_dq_dk_dv_loop_seqk_parallel_kernelI23Flash_bwd_kernel_traitsILi128ELi64ELi128ELi8ELi2ELi4ELi2ELb0ELb0EN7cutlass10bfloat16_tE19Flash_kernel_traitsILi128ELi64ELi128ELi8ES3_EELb0ELb1ELb0ELb1ELb0ELb0ELb1EEEvNS_16Flash_bwd_paramsE)
        /*0038*/ 	.word	0x000000ff


	//----- nvinfo : EIATTR_FRAME_SIZE
	.align		4
.L_20:
        /*003c*/ 	.byte	0x04, 0x11
        /*003e*/ 	.short	(.L_22 - .L_21)
	.align		4
.L_21:
        /*0040*/ 	.word	index@(_ZN5flash44flash_bwd_dq_dk_dv_loop_seqk_parallel_kernelI23Flash_bwd_kernel_traitsILi128ELi64ELi128ELi8ELi2ELi4ELi2ELb0ELb0EN7cutlass10bfloat16_tE19Flash_kernel_traitsILi128ELi64ELi128ELi8ES3_EELb0ELb1ELb0ELb1ELb0ELb0ELb1EEEvNS_16Flash_bwd_paramsE)
        /*0044*/ 	.word	0x000000b0


	//----- nvinfo : EIATTR_REGCOUNT
	.align		4
.L_22:
        /*0048*/ 	.byte	0x04, 0x2f
        /*004a*/ 	.short	(.L_24 - .L_23)
	.align		4
.L_23:
        /*004c*/ 	.word	index@(_ZN5flash44flash_bwd_dq_dk_dv_loop_seqk_parallel_kernelI23Flash_bwd_kernel_traitsILi128ELi64ELi128ELi8ELi2ELi4ELi2ELb0ELb0EN7cutlass10bfloat16_tE19Flash_kernel_traitsILi128ELi64ELi128ELi8ES3_EELb1ELb1ELb0ELb1ELb0ELb0ELb0EEEvNS_16Flash_bwd_paramsE)
        /*0050*/ 	.word	0x000000ff


	//----- nvinfo : EIATTR_FRAME_SIZE
	.align		4
.L_24:
        /*0054*/ 	.byte	0x04, 0x11
        /*0056*/ 	.short	(.L_26 - .L_25)
	.align		4
.L_25:
        /*0058*/ 	.word	index@(_ZN5flash44flash_bwd_dq_dk_dv_loop_seqk_parallel_kernelI23Flash_bwd_kernel_traitsILi128ELi64ELi128ELi8ELi2ELi4ELi2ELb0ELb0EN7cutlass10bfloat16_tE19Flash_kernel_traitsILi128ELi64ELi128ELi8ES3_EELb1ELb1ELb0ELb1ELb0ELb0ELb0EEEvNS_16Flash_bwd_paramsE)
        /*005c*/ 	.word	0x00000068


	//----- nvinfo : EIATTR_REGCOUNT
	.align		4
.L_26:
        /*0060*/ 	.byte	0x04, 0x2f
        /*0062*/ 	.short	(.L_28 - .L_27)
	.align		4
.L_27:
        /*0064*/ 	.word	index@(_ZN5flash44flash_bwd_dq_dk_dv_loop_seqk_parallel_kernelI23Flash_bwd_kernel_traitsILi128ELi64ELi128ELi8ELi2ELi4ELi2ELb0ELb0EN7cutlass10bfloat16_tE19Flash_kernel_traitsILi128ELi64ELi128ELi8ES3_EELb0ELb1ELb0ELb0ELb0ELb1ELb1EEEvNS_16Flash_bwd_paramsE)
        /*0068*/ 	.word	0x000000ff


	//----- nvinfo : EIATTR_FRAME_SIZE
	.align		4
.L_28:
        /*006c*/ 	.byte	0x04, 0x11
        /*006e*/ 	.short	(.L_30 - .L_29)
	.align		4
.L_29:
        /*0070*/ 	.word	index@(_ZN5flash44flash_bwd_dq_dk_dv_loop_seqk_parallel_kernelI23Flash_bwd_kernel_traitsILi128ELi64ELi128ELi8ELi2ELi4ELi2ELb0ELb0EN7cutlass10bfloat16_tE19Flash_kernel_traitsILi128ELi64ELi128ELi8ES3_EELb0ELb1ELb0ELb0ELb0ELb1ELb1EEEvNS_16Flash_bwd_paramsE)
        /*0074*/ 	.word	0x000000b0


	//----- nvinfo : EIATTR_REGCOUNT
	.align		4
.L_30:
        /*0078*/ 	.byte	0x04, 0x2f
        /*007a*/ 	.short	(.L_32 - .L_31)
	.align		4
.L_31:
        /*007c*/ 	.word	index@(_ZN5flash44flash_bwd_dq_dk_dv_loop_seqk_parallel_kernelI23Flash_bwd_kernel_traitsILi128ELi64ELi128ELi8ELi2ELi4ELi2ELb0ELb0EN7cutlass10bfloat16_tE19Flash_kernel_traitsILi128ELi64ELi128ELi8ES3_EELb1ELb1ELb0ELb0ELb0ELb1ELb0EEEvNS_16Flash_bwd_paramsE)
        /*0080*/ 	.word	0x000000ff


	//----- nvinfo : EIATTR_FRAME_SIZE
	.align		4
.L_32:
        /*0084*/ 	.byte	0x04, 0x11
        /*0086*/ 	.short	(.L_34 - .L_33)
	.align		4
.L_33:
        /*0088*/ 	.word	index@(_ZN5flash44flash_bwd_dq_dk_dv_loop_seqk_parallel_kernelI23Flash_bwd_kernel_traitsILi128ELi64ELi128ELi8ELi2ELi4ELi2ELb0ELb0EN7cutlass10bfloat16_tE19Flash_kernel_traitsILi128ELi64ELi128ELi8ES3_EELb1ELb1ELb0ELb0ELb0ELb1ELb0EEEvNS_16Flash_bwd_paramsE)
        /*008c*/ 	.word	0x00000038


	//----- nvinfo : EIATTR_REGCOUNT
	.align		4
.L_34:
        /*0090*/ 	.byte	0x04, 0x2f
        /*0092*/ 	.short	(.L_36 - .L_35)
	.align		4
.L_35:
        /*0094*/ 	.word	index@(_ZN5flash44flash_bwd_dq_dk_dv_loop_seqk_parallel_kernelI23Flash_bwd_kernel_traitsILi128ELi64ELi128ELi8ELi2ELi4ELi2ELb0ELb0EN7cutlass10bfloat16_tE19Flash_kernel_traitsILi128ELi64ELi128ELi8ES3_EELb0ELb1ELb0ELb0ELb1ELb1ELb1EEEvNS_16Flash_bwd_paramsE)
        /*0098*/ 	.word	0x000000ff


	//----- nvinfo : EIATTR_FRAME_SIZE
	.align		4
.L_36:
        /*009c*/ 	.byte	0x04, 0x11
        /*009e*/ 	.short	(.L_38 - .L_37)
	.align		4
.L_37:
        /*00a0*/ 	.word	index@(_ZN5flash44flash_bwd_dq_dk_dv_loop_seqk_parallel_kernelI23Flash_bwd_kernel_traitsILi128ELi64ELi128ELi8ELi2ELi4ELi2ELb0ELb0EN7cutlass10bfloat16_tE19Flash_kernel_traitsILi128ELi64ELi128ELi8ES3_EELb0ELb1ELb0ELb0ELb1ELb1ELb1EEEvNS_16Flash_bwd_paramsE)
        /*00a4*/ 	.word	0x000000b8


	//----- nvinfo : EIATTR_REGCOUNT
	.align		4
.L_38:
        /*00a8*/ 	.byte	0x04, 0x2f
        /*00aa*/ 	.short	(.L_40 - .L_39)
	.align		4
.L_39:
        /*00ac*/ 	.word	index@(_ZN5flash44flash_bwd_dq_dk_dv_loop_seqk_parallel_kernelI23Flash_bwd_kernel_traitsILi128ELi64ELi128ELi8ELi2ELi4ELi2ELb0ELb0EN7cutlass10bfloat16_tE19Flash_kernel_traitsILi128ELi64ELi128ELi8ES3_EELb1ELb1ELb0ELb0ELb1ELb1ELb0EEEvNS_16Flash_bwd_paramsE)
        /*00b0*/ 	.word	0x000000ff


	//----- nvinfo : EIATTR_FRAME_SIZE
	.align		4
.L_40:
        /*00b4*/ 	.byte	0x04, 0x11
        /*00b6*/ 	.short	(.L_42 - .L_41)
	.align		4
.L_41:
        /*00b8*/ 	.word	index@(_ZN5flash44flash_bwd_dq_dk_dv_loop_seqk_parallel_kernelI23Flash_bwd_kernel_traitsILi128ELi64ELi128ELi8ELi2ELi4ELi2ELb0ELb0EN7cutlass10bfloat16_tE19Flash_kernel_traitsILi128ELi64ELi128ELi8ES3_EELb1ELb1ELb0ELb0ELb1ELb1ELb0EEEvNS_16Flash_bwd_paramsE)
        /*00bc*/ 	.word	0x00000040


	//----- nvinfo : EIATTR_REGCOUNT
	.align		4
.L_42:
        /*00c0*/ 	.byte	0x04, 0x2f
        /*00c2*/ 	.short	(.L_44 - .L_43)
	.align		4
.L_43:
        /*00c4*/ 	.word	index@(_ZN5flash44flash_bwd_dq_dk_dv_loop_seqk_parallel_kernelI23Flash_bwd_kernel_traitsILi128ELi64ELi128ELi8ELi2ELi4ELi2ELb0ELb0EN7cutlass10bfloat16_tE19Flash_kernel_traitsILi128ELi64ELi128ELi8ES3_EELb0ELb1ELb0ELb0ELb0ELb0ELb1EEEvNS_16Flash_bwd_paramsE)
        /*00c8*/ 	.word	0x000000ff


	//----- nvinfo : EIATTR_FRAME_SIZE
	.align		4
.L_44:
        /*00cc*/ 	.byte	0x04, 0x11
        /*00ce*/ 	.short	(.L_46 - .L_45)
	.align		4
.L_45:
        /*00d0*/ 	.word	index@(_ZN5flash44flash_bwd_dq_dk_dv_loop_seqk_parallel_kernelI23Flash_bwd_kernel_traitsILi128ELi64ELi128ELi8ELi2ELi4ELi2ELb0ELb0EN7cutlass10bfloat16_tE19Flash_kernel_traitsILi128ELi64ELi128ELi8ES3_EELb0ELb1ELb0ELb0ELb0ELb0ELb1EEEvNS_16Flash_bwd_paramsE)
        /*00d4*/ 	.word	0x000000b8


	//----- nvinfo : EIATTR_REGCOUNT
	.align		4
.L_46:
        /*00d8*/ 	.byte	0x04, 0x2f
        /*00da*/ 	.short	(.L_48 - .L_47)
	.align		4
.L_47:
        /*00dc*/ 	.word	index@(_ZN5flash44flash_bwd_dq_dk_dv_loop_seqk_parallel_kernelI23Flash_bwd_kernel_traitsILi128ELi64ELi128ELi8ELi2ELi4ELi2ELb0ELb0EN7cutlass10bfloat16_tE19Flash_kernel_traitsILi128ELi64ELi128ELi8ES3_EELb1ELb1ELb0ELb0ELb0ELb0ELb0EEEvNS_16Flash_bwd_paramsE)
        /*00e0*/ 	.word	0x000000ff


	//----- nvinfo : EIATTR_FRAME_SIZE
	.align		4
.L_48:
        /*00e4*/ 	.byte	0x04, 0x11
        /*00e6*/ 	.short	(.L_50 - .L_49)
	.align		4
.L_49:
        /*00e8*/ 	.word	index@(_ZN5flash44flash_bwd_dq_dk_dv_loop_seqk_parallel_kernelI23Flash_bwd_kernel_traitsILi128ELi64ELi128ELi8ELi2ELi4ELi2ELb0ELb0EN7cutlass10bfloat16_tE19Flash_kernel_traitsILi128ELi64ELi128ELi8ES3_EELb1ELb1ELb0ELb0ELb0ELb0ELb0EEEvNS_16Flash_bwd_paramsE)
        /*00ec*/ 	.word	0x00000020


	//----- nvinfo : EIATTR_REGCOUNT
	.align		4
.L_50:
        /*00f0*/ 	.byte	0x04, 0x2f
        /*00f2*/ 	.short	(.L_52 - .L_51)
	.align		4
.L_51:
        /*00f4*/ 	.word	index@(_ZN5flash27flash_bwd_convert_dq_kernelI23Flash_bwd_kernel_traitsILi128ELi64ELi128ELi8ELi2ELi4ELi2ELb0ELb0EN7cutlass10bfloat16_tE19Flash_kernel_traitsILi128ELi64ELi128ELi8ES3_EEEEvNS_16Flash_bwd_paramsEi)
        /*00f8*/ 	.word	0x00000050


	//----- nvinfo : EIATTR_FRAME_SIZE
	.align		4
.L_52:
        /*00fc*/ 	.byte	0x04, 0x11
        /*00fe*/ 	.short	(.L_54 - .L_53)
	.align		4
.L_53:
        /*0100*/ 	.word	index@(_ZN5flash27flash_bwd_convert_dq_kernelI23Flash_bwd_kernel_traitsILi128ELi64ELi128ELi8ELi2ELi4ELi2ELb0ELb0EN7cutlass10bfloat16_tE19Flash_kernel_traitsILi128ELi64ELi128ELi8ES3_EEEEvNS_16Flash_bwd_paramsEi)
        /*0104*/ 	.word	0x00000000


	//----- nvinfo : EIATTR_REGCOUNT
	.align		4
.L_54:
        /*0108*/ 	.byte	0x04, 0x2f
        /*010a*/ 	.short	(.L_56 - .L_55)
	.align		4
.L_55:
        /*010c*/ 	.word	index@(_ZN5flash25flash_bwd_dot_do_o_kernelILb1E23Flash_bwd_kernel_traitsILi128ELi64ELi64ELi8ELi4ELi2ELi2ELb1ELb0EN7cutlass10bfloat16_tE19Flash_kernel_traitsILi128ELi64ELi64ELi8ES3_EEEEvNS_16Flash_bwd_paramsE)
        /*0110*/ 	.word	0x00000031


	//----- nvinfo : EIATTR_FRAME_SIZE
	.align		4
.L_56:
        /*0114*/ 	.byte	0x04, 0x11
        /*0116*/ 	.short	(.L_58 - .L_57)
	.align		4
.L_57:
        /*0118*/ 	.word	index@(_ZN5flash25flash_bwd_dot_do_o_kernelILb1E23Flash_bwd_kernel_traitsILi128ELi64ELi64ELi8ELi4ELi2ELi2ELb1ELb0EN7cutlass10bfloat16_tE19Flash_kernel_traitsILi128ELi64ELi64ELi8ES3_EEEEvNS_16Flash_bwd_paramsE)
        /*011c*/ 	.word	0x00000000


	//----- nvinfo : EIATTR_REGCOUNT
	.align		4
.L_58:
        /*0120*/ 	.byte	0x04, 0x2f
        /*0122*/ 	.short	(.L_60 - .L_59)
	.align		4
.L_59:
        /*0124*/ 	.word	index@(_ZN5flash25flash_bwd_dot_do_o_kernelILb0E23Flash_bwd_kernel_traitsILi128ELi64ELi64ELi8ELi4ELi2ELi2ELb1ELb0EN7cutlass10bfloat16_tE19Flash_kernel_traitsILi128ELi64ELi64ELi8ES3_EEEEvNS_16Flash_bwd_paramsE)
        /*0128*/ 	.word	0x0000002e


	//----- nvinfo : EIATTR_FRAME_SIZE
	.align		4
.L_60:
        /*012c*/ 	.byte	0x04, 0x11
        /*012e*/ 	.short	(.L_62 - .L_61)
	.align		4
.L_61:
        /*0130*/ 	.word	index@(_ZN5flash25flash_bwd_dot_do_o_kernelILb0E23Flash_bwd_kernel_traitsILi128ELi64ELi64ELi8ELi4ELi2ELi2ELb1ELb0EN7cutlass10bfloat16_tE19Flash_kernel_traitsILi128ELi64ELi64ELi8ES3_EEEEvNS_16Flash_bwd_paramsE)
        /*0134*/ 	.word	0x00000000


	//----- nvinfo : EIATTR_REGCOUNT
	.align		4
.L_62:
        /*0138*/ 	.byte	0x04, 0x2f
        /*013a*/ 	.short	(.L_64 - .L_63)
	.align		4
.L_63:
        /*013c*/ 	.word	index@(_ZN5flash44flash_bwd_dq_dk_dv_loop_seqk_parallel_kernelI23Flash_bwd_kernel_traitsILi128ELi64ELi64ELi8ELi4ELi2ELi2ELb1ELb0EN7cutlass10bfloat16_tE19Flash_kernel_traitsILi128ELi64ELi64ELi8ES3_EELb0ELb1ELb0ELb1ELb0ELb0ELb1EEEvNS_16Flash_bwd_paramsE)
        /*0140*/ 	.word	0x000000ff


	//----- nvinfo : EIATTR_FRAME_SIZE
	.align		4
.L_64:
        /*0144*/ 	.byte	0x04, 0x11
        /*0146*/ 	.short	(.L_66 - .L_65)
	.align		4
.L_65:
        /*0148*/ 	.word	index@(_ZN5flash44flash_bwd_dq_dk_dv_loop_seqk_parallel_kernelI23Flash_bwd_kernel_traitsILi128ELi64ELi64ELi8ELi4ELi2ELi2ELb1ELb0EN7cutlass10bfloat16_tE19Flash_kernel_traitsILi128ELi64ELi64ELi8ES3_EELb0ELb1ELb0ELb1ELb0ELb0ELb1EEEvNS_16Flash_bwd_paramsE)
        /*014c*/ 	.word	0x00000028


	//----- nvinfo : EIATTR_REGCOUNT
	.align		4
.L_66:
        /*0150*/ 	.byte	0x04, 0x2f
        /*0152*/ 	.short	(.L_68 - .L_67)
	.align		4
.L_67:
        /*0154*/ 	.word	index@(_ZN5flash44flash_bwd_dq_dk_dv_loop_seqk_parallel_kernelI23Flash_bwd_kernel_traitsILi128ELi64ELi64ELi8ELi4ELi2ELi2ELb1ELb0EN7cutlass10bfloat16_tE19Flash_kernel_traitsILi128ELi64ELi64ELi8ES3_EELb1ELb1ELb0ELb1ELb0ELb0ELb0EEEvNS_16Flash_bwd_paramsE)
        /*0158*/ 	.word	0x000000ff


	//----- nvinfo : EIATTR_FRAME_SIZE
	.align		4
.L_68:
        /*015c*/ 	.byte	0x04, 0x11
        /*015e*/ 	.short	(.L_70 - .L_69)
	.align		4
.L_69:
        /*0160*/ 	.word	index@(_ZN5flash44flash_bwd_dq_dk_dv_loop_seqk_parallel_kernelI23Flash_bwd_kernel_traitsILi128ELi64ELi64ELi8ELi4ELi2ELi2ELb1ELb0EN7cutlass10bfloat16_tE19Flash_kernel_traitsILi128ELi64ELi64ELi8ES3_EELb1ELb1ELb0ELb1ELb0ELb0ELb0EEEvNS_16Flash_bwd_paramsE)
        /*0164*/ 	.word	0x00000008


	//----- nvinfo : EIATTR_REGCOUNT
	.align		4
.L_70:
        /*0168*/ 	.byte	0x04, 0x2f
        /*016a*/ 	.short	(.L_72 - .L_71)
	.align		4
.L_71:
        /*016c*/ 	.word	index@(_ZN5flash44flash_bwd_dq_dk_dv_loop_seqk_parallel_kernelI23Flash_bwd_kernel_traitsILi128ELi64ELi64ELi8ELi4ELi2ELi2ELb1ELb0EN7cutlass10bfloat16_tE19Flash_kernel_traitsILi128ELi64ELi64ELi8ES3_EELb0ELb1ELb0ELb0ELb0ELb1ELb1EEEvNS_16Flash_bwd_paramsE)
        /*0170*/ 	.word	0x000000ff


	//----- nvinfo : EIATTR_FRAME_SIZE
	.align		4
.L_72:
        /*0174*/ 	.byte	0x04, 0x11
        /*0176*/ 	.short	(.L_74 - .L_73)
	.align		4
.L_73:
        /*0178*/ 	.word	index@(_ZN5flash44flash_bwd_dq_dk_dv_loop_seqk_parallel_kernelI23Flash_bwd_kernel_traitsILi128ELi64ELi64ELi8ELi4ELi2ELi2ELb1ELb0EN7cutlass10bfloat16_tE19Flash_kernel_traitsILi128ELi64ELi64ELi8ES3_EELb0ELb1ELb0ELb0ELb0ELb1ELb1EEEvNS_16Flash_bwd_paramsE)
        /*017c*/ 	.word	0x00000028


	//----- nvinfo : EIATTR_REGCOUNT
	.align		4
.L_74:
        /*0180*/ 	.byte	0x04, 0x2f
        /*0182*/ 	.short	(.L_76 - .L_75)
	.align		4
.L_75:
        /*0184*/ 	.word	index@(_ZN5flash44flash_bwd_dq_dk_dv_loop_seqk_parallel_kernelI23Flash_bwd_kernel_traitsILi128ELi64ELi64ELi8ELi4ELi2ELi2ELb1ELb0EN7cutlass10bfloat16_tE19Flash_kernel_traitsILi128ELi64ELi64ELi8ES3_EELb1ELb1ELb0ELb0ELb0ELb1ELb0EEEvNS_16Flash_bwd_paramsE)
        /*0188*/ 	.word	0x000000ff


	//----- nvinfo : EIATTR_FRAME_SIZE
	.align		4
.L_76:
        /*018c*/ 	.byte	0x04, 0x11
        /*018e*/ 	.short	(.L_78 - .L_77)
	.align		4
.L_77:
        /*0190*/ 	.word	index@(_ZN5flash44flash_bwd_dq_dk_dv_loop_seqk_parallel_kernelI23Flash_bwd_kernel_traitsILi128ELi64ELi64ELi8ELi4ELi2ELi2ELb1ELb0EN7cutlass10bfloat16_tE19Flash_kernel_traitsILi128ELi64ELi64ELi8ES3_EELb1ELb1ELb0ELb0ELb0ELb1ELb0EEEvNS_16Flash_bwd_paramsE)
        /*0194*/ 	.word	0x00000020


	//----- nvinfo : EIATTR_REGCOUNT
	.align		4
.L_78:
        /*0198*/ 	.byte	0x04, 0x2f
        /*019a*/ 	.short	(.L_80 - .L_79)
	.align		4
.L_79:
        /*019c*/ 	.word	index@(_ZN5flash44flash_bwd_dq_dk_dv_loop_seqk_parallel_kernelI23Flash_bwd_kernel_traitsILi128ELi64ELi64ELi8ELi4ELi2ELi2ELb1ELb0EN7cutlass10bfloat16_tE19Flash_kernel_traitsILi128ELi64ELi64ELi8ES3_EELb0ELb1ELb0ELb0ELb1ELb1ELb1EEEvNS_16Flash_bwd_paramsE)
        /*01a0*/ 	.word	0x000000ff


	//----- nvinfo : EIATTR_FRAME_SIZE
	.align		4
.L_80:
        /*01a4*/ 	.byte	0x04, 0x11
        /*01a6*/ 	.short	(.L_82 - .L_81)
	.align		4
.L_81:
        /*01a8*/ 	.word	index@(_ZN5flash44flash_bwd_dq_dk_dv_loop_seqk_parallel_kernelI23Flash_bwd_kernel_traitsILi128ELi64ELi64ELi8ELi4ELi2ELi2ELb1ELb0EN7cutlass10bfloat16_tE19Flash_kernel_traitsILi128ELi64ELi64ELi8ES3_EELb0ELb1ELb0ELb0ELb1ELb1ELb1EEEvNS_16Flash_bwd_paramsE)
        /*01ac*/ 	.word	0x00000028


	//----- nvinfo : EIATTR_REGCOUNT
	.align		4
.L_82:
        /*01b0*/ 	.byte	0x04, 0x2f
        /*01b2*/ 	.short	(.L_84 - .L_83)
	.align		4
.L_83:
        /*01b4*/ 	.word	index@(_ZN5flash44flash_bwd_dq_dk_dv_loop_seqk_parallel_kernelI23Flash_bwd_kernel_traitsILi128ELi64ELi64ELi8ELi4ELi2ELi2ELb1ELb0EN7cutlass10bfloat16_tE19Flash_kernel_traitsILi128ELi64ELi64ELi8ES3_EELb1ELb1ELb0ELb0ELb1ELb1ELb0EEEvNS_16Flash_bwd_paramsE)
        /*01b8*/ 	.word	0x000000ff


	//----- nvinfo : EIATTR_FRAME_SIZE
	.align		4
.L_84:
        /*01bc*/ 	.byte	0x04, 0x11
        /*01be*/ 	.short	(.L_86 - .L_85)
	.align		4
.L_85:
        /*01c0*/ 	.word	index@(_ZN5flash44flash_bwd_dq_dk_dv_loop_seqk_parallel_kernelI23Flash_bwd_kernel_traitsILi128ELi64ELi64ELi8ELi4ELi2ELi2ELb1ELb0EN7cutlass10bfloat16_tE19Flash_kernel_traitsILi128ELi64ELi64ELi8ES3_EELb1ELb1ELb0ELb0ELb1ELb1ELb0EEEvNS_16Flash_bwd_paramsE)
        /*01c4*/ 	.word	0x00000030


	//----- nvinfo : EIATTR_REGCOUNT
	.align		4
.L_86:
        /*01c8*/ 	.byte	0x04, 0x2f
        /*01ca*/ 	.short	(.L_88 - .L_87)
	.align		4
.L_87:
        /*01cc*/ 	.word	index@(_ZN5flash44flash_bwd_dq_dk_dv_loop_seqk_parallel_kernelI23Flash_bwd_kernel_traitsILi128ELi64ELi64ELi8ELi4ELi2ELi2ELb1ELb0EN7cutlass10bfloat16_tE19Flash_kernel_traitsILi128ELi64ELi64ELi8ES3_EELb0ELb1ELb0ELb0ELb0ELb0ELb1EEEvNS_16Flash_bwd_paramsE)
        /*01d0*/ 	.word	0x000000ff


	//----- nvinfo : EIATTR_FRAME_SIZE
	.align		4
.L_88:
        /*01d4*/ 	.byte	0x04, 0x11
        /*01d6*/ 	.short	(.L_90 - .L_89)
	.align		4
.L_89:
        /*01d8*/ 	.word	index@(_ZN5flash44flash_bwd_dq_dk_dv_loop_seqk_parallel_kernelI23Flash_bwd_kernel_traitsILi128ELi64ELi64ELi8ELi4ELi2ELi2ELb1ELb0EN7cutlass10bfloat16_tE19Flash_kernel_traitsILi128ELi64ELi64ELi8ES3_EELb0ELb1ELb0ELb0ELb0ELb0ELb1EEEvNS_16Flash_bwd_paramsE)
        /*01dc*/ 	.word	0x00000020


	//----- nvinfo : EIATTR_REGCOUNT
	.align		4
.L_90:
        /*01e0*/ 	.byte	0x04, 0x2f
        /*01e2*/ 	.short	(.L_92 - .L_91)
	.align		4
.L_91:
        /*01e4*/ 	.word	index@(_ZN5flash44flash_bwd_dq_dk_dv_loop_seqk_parallel_kernelI23Flash_bwd_kernel_traitsILi128ELi64ELi64ELi8ELi4ELi2ELi2ELb1ELb0EN7cutlass10bfloat16_tE19Flash_kernel_traitsILi128ELi64ELi64ELi8ES3_EELb1ELb1ELb0ELb0ELb0ELb0ELb0EEEvNS_16Flash_bwd_paramsE)
        /*01e8*/ 	.word	0x000000ff


	//----- nvinfo : EIATTR_FRAME_SIZE
	.align		4
.L_92:
        /*01ec*/ 	.byte	0x04, 0x11
        /*01ee*/ 	.short	(.L_94 - .L_93)
	.align		4
.L_93:
        /*01f0*/ 	.word	index@(_ZN5flash44flash_bwd_dq_dk_dv_loop_seqk_parallel_kernelI23Flash_bwd_kernel_traitsILi128ELi64ELi64ELi8ELi4ELi2ELi2ELb1ELb0EN7cutlass10bfloat16_tE19Flash_kernel_traitsILi128ELi64ELi64ELi8ES3_EELb1ELb1ELb0ELb0ELb0ELb0ELb0EEEvNS_16Flash_bwd_paramsE)
        /*01f4*/ 	.word	0x00000018


	//----- nvinfo : EIATTR_REGCOUNT
	.align		4
.L_94:
        /*01f8*/ 	.byte	0x04, 0x2f
        /*01fa*/ 	.short	(.L_96 - .L_95)
	.align		4
.L_95:
        /*01fc*/ 	.word	index@(_ZN5flash27flash_bwd_convert_dq_kernelI23Flash_bwd_kernel_traitsILi128ELi64ELi64ELi8ELi4ELi2ELi2ELb1ELb0EN7cutlass10bfloat16_tE19Flash_kernel_traitsILi128ELi64ELi64ELi8ES3_EEEEvNS_16Flash_bwd_paramsEi)
        /*0200*/ 	.word	0x00000050


	//----- nvinfo : EIATTR_FRAME_SIZE
	.align		4
.L_96:
        /*0204*/ 	.byte	0x04, 0x11
        /*0206*/ 	.short	(.L_98 - .L_97)
	.align		4
.L_97:
        /*0208*/ 	.word	index@(_ZN5flash27flash_bwd_convert_dq_kernelI23Flash_bwd_kernel_traitsILi128ELi64ELi64ELi8ELi4ELi2ELi2ELb1ELb0EN7cutlass10bfloat16_tE19Flash_kernel_traitsILi128ELi64ELi64ELi8ES3_EEEEvNS_16Flash_bwd_paramsEi)
        /*020c*/ 	.word	0x00000000


	//----- nvinfo : EIATTR_REGCOUNT
	.align		4
.L_98:
        /*0210*/ 	.byte	0x04, 0x2f
        /*0212*/ 	.short	(.L_100 - .L_99)
	.align		4
.L_99:
        /*0214*/ 	.word	index@(_ZN5flash44flash_bwd_dq_dk_dv_loop_seqk_parallel_kernelI23Flash_bwd_kernel_traitsILi128ELi64ELi128ELi8ELi2ELi4ELi2ELb0ELb0EN7cutlass10bfloat16_tE19Flash_kernel_traitsILi128ELi64ELi128ELi8ES3_EELb0ELb1ELb0ELb1ELb0ELb0ELb0EEEvNS_16Flash_bwd_paramsE)
        /*0218*/ 	.word	0x000000ff


	//----- nvinfo : EIATTR_FRAME_SIZE
	.align		4
.L_100:
        /*021c*/ 	.byte	0x04, 0x11
        /*021e*/ 	.short	(.L_102 - .L_101)
	.align		4
.L_101:
        /*0220*/ 	.word	index@(_ZN5flash44flash_bwd_dq_dk_dv_loop_seqk_parallel_kernelI23Flash_bwd_kernel_traitsILi128ELi64ELi128ELi8ELi2ELi4ELi2ELb0ELb0EN7cutlass10bfloat16_tE19Flash_kernel_traitsILi128ELi64ELi128ELi8ES3_EELb0ELb1ELb0ELb1ELb0ELb0ELb0EEEvNS_16Flash_bwd_paramsE)
        /*0224*/ 	.word	0x00000040


	//----- nvinfo : EIATTR_REGCOUNT
	.align		4
.L_102:
        /*0228*/ 	.byte	0x04, 0x2f
        /*022a*/ 	.short	(.L_104 - .L_103)
	.align		4
.L_103:
        /*022c*/ 	.word	index@(_ZN5flash44flash_bwd_dq_dk_dv_loop_seqk_parallel_kernelI23Flash_bwd_kernel_traitsILi128ELi64ELi128ELi8ELi2ELi4ELi2ELb0ELb0EN7cutlass10bfloat16_tE19Flash_kernel_traitsILi128ELi64ELi128ELi8ES3_EELb0ELb1ELb0ELb0ELb0ELb1ELb0EEEvNS_16Flash_bwd_paramsE)
        /*0230*/ 	.word	0x000000ff


	//----- nvinfo : EIATTR_FRAME_SIZE
	.align		4
.L_104:
        /*0234*/ 	.byte	0x04, 0x11
        /*0236*/ 	.short	(.L_106 - .L_105)
	.align		4
.L_105:
        /*0238*/ 	.word	index@(_ZN5flash44flash_bwd_dq_dk_dv_loop_seqk_parallel_kernelI23Flash_bwd_kernel_traitsILi128ELi64ELi128ELi8ELi2ELi4ELi2ELb0ELb0EN7cutlass10bfloat16_tE19Flash_kernel_traitsILi128ELi64ELi128ELi8ES3_EELb0ELb1ELb0ELb0ELb0ELb1ELb0EEEvNS_16Flash_bwd_paramsE)
        /*023c*/ 	.word	0x00000048


	//----- nvinfo : EIATTR_REGCOUNT
	.align		4
.L_106:
        /*0240*/ 	.byte	0x04, 0x2f
        /*0242*/ 	.short	(.L_108 - .L_107)
	.align		4
.L_107:
        /*0244*/ 	.word	index@(_ZN5flash44flash_bwd_dq_dk_dv_loop_seqk_parallel_kernelI23Flash_bwd_kernel_traitsILi128ELi64ELi128ELi8ELi2ELi4ELi2ELb0ELb0EN7cutlass10bfloat16_tE19Flash_kernel_traitsILi128ELi64ELi128ELi8ES3_EELb0ELb1ELb0ELb0ELb1ELb1ELb0EEEvNS_16Flash_bwd_paramsE)
        /*0248*/ 	.word	0x000000ff


	//----- nvinfo : EIATTR_FRAME_SIZE
	.align		4
.L_108:
        /*024c*/ 	.byte	0x04, 0x11
        /*024e*/ 	.short	(.L_110 - .L_109)
	.align		4
.L_109:
        /*0250*/ 	.word	index@(_ZN5flash44flash_bwd_dq_dk_dv_loop_seqk_parallel_kernelI23Flash_bwd_kernel_traitsILi128ELi64ELi128ELi8ELi2ELi4ELi2ELb0ELb0EN7cutlass10bfloat16_tE19Flash_kernel_traitsILi128ELi64ELi128ELi8ES3_EELb0ELb1ELb0ELb0ELb1ELb1ELb0EEEvNS_16Flash_bwd_paramsE)
        /*0254*/ 	.word	0x00000040


	//----- nvinfo : EIATTR_REGCOUNT
	.align		4
.L_110:
        /*0258*/ 	.byte	0x04, 0x2f
        /*025a*/ 	.short	(.L_112 - .L_111)
	.align		4
.L_111:
        /*025c*/ 	.word	index@(_ZN5flash44flash_bwd_dq_dk_dv_loop_seqk_parallel_kernelI23Flash_bwd_kernel_traitsILi128ELi64ELi128ELi8ELi2ELi4ELi2ELb0ELb0EN7cutlass10bfloat16_tE19Flash_kernel_traitsILi128ELi64ELi128ELi8ES3_EELb0ELb1ELb0ELb0ELb0ELb0ELb0EEEvNS_16Flash_bwd_paramsE)
        /*0260*/ 	.word	0x000000ff


	//----- nvinfo : EIATTR_FRAME_SIZE
	.align		4
.L_112:
        /*0264*/ 	.byte	0x04, 0x11
        /*0266*/ 	.short	(.L_114 - .L_113)
	.align		4
.L_113:
        /*0268*/ 	.word	index@(_ZN5flash44flash_bwd_dq_dk_dv_loop_seqk_parallel_kernelI23Flash_bwd_kernel_traitsILi128ELi64ELi128ELi8ELi2ELi4ELi2ELb0ELb0EN7cutlass10bfloat16_tE19Flash_kernel_traitsILi128ELi64ELi128ELi8ES3_EELb0ELb1ELb0ELb0ELb0ELb0ELb0EEEvNS_16Flash_bwd_paramsE)
        /*026c*/ 	.word	0x00000030


	//----- nvinfo : EIATTR_REGCOUNT
	.align		4
.L_114:
        /*0270*/ 	.byte	0x04, 0x2f
        /*0272*/ 	.short	(.L_116 - .L_115)
	.align		4
.L_115:
        /*0274*/ 	.word	index@(_ZN5flash44flash_bwd_dq_dk_dv_loop_seqk_parallel_kernelI23Flash_bwd_kernel_traitsILi128ELi64ELi64ELi8ELi4ELi2ELi2ELb1ELb0EN7cutlass10bfloat16_tE19Flash_kernel_traitsILi128ELi64ELi64ELi8ES3_EELb0ELb1ELb0ELb1ELb0ELb0ELb0EEEvNS_16Flash_bwd_paramsE)
        /*0278*/ 	.word	0x000000ff


	//----- nvinfo : EIATTR_FRAME_SIZE
	.align		4
.L_116:
        /*027c*/ 	.byte	0x04, 0x11
        /*027e*/ 	.short	(.L_118 - .L_117)
	.align		4
.L_117:
        /*0280*/ 	.word	index@(_ZN5flash44flash_bwd_dq_dk_dv_loop_seqk_parallel_kernelI23Flash_bwd_kernel_traitsILi128ELi64ELi64ELi8ELi4ELi2ELi2ELb1ELb0EN7cutlass10bfloat16_tE19Flash_kernel_traitsILi128ELi64ELi64ELi8ES3_EELb0ELb1ELb0ELb1ELb0ELb0ELb0EEEvNS_16Flash_bwd_paramsE)
        /*0284*/ 	.word	0x00000020


	//----- nvinfo : EIATTR_REGCOUNT
	.align		4
.L_118:
        /*0288*/ 	.byte	0x04, 0x2f
        /*028a*/ 	.short	(.L_120 - .L_119)
	.align		4
.L_119:
        /*028c*/ 	.word	index@(_ZN5flash44flash_bwd_dq_dk_dv_loop_seqk_parallel_kernelI23Flash_bwd_kernel_traitsILi128ELi64ELi64ELi8ELi4ELi2ELi2ELb1ELb0EN7cutlass10bfloat16_tE19Flash_kernel_traitsILi128ELi64ELi64ELi8ES3_EELb0ELb1ELb0ELb0ELb0ELb1ELb0EEEvNS_16Flash_bwd_paramsE)
        /*0290*/ 	.word	0x000000ff


	//----- nvinfo : EIATTR_FRAME_SIZE
	.align		4
.L_120:
        /*0294*/ 	.byte	0x04, 0x11
        /*0296*/ 	.short	(.L_122 - .L_121)
	.align		4
.L_121:
        /*0298*/ 	.word	index@(_ZN5flash44flash_bwd_dq_dk_dv_loop_seqk_parallel_kernelI23Flash_bwd_kernel_traitsILi128ELi64ELi64ELi8ELi4ELi2ELi2ELb1ELb0EN7cutlass10bfloat16_tE19Flash_kernel_traitsILi128ELi64ELi64ELi8ES3_EELb0ELb1ELb0ELb0ELb0ELb1ELb0EEEvNS_16Flash_bwd_paramsE)
        /*029c*/ 	.word	0x00000020


	//----- nvinfo : EIATTR_REGCOUNT
	.align		4
.L_122:
        /*02a0*/ 	.byte	0x04, 0x2f
        /*02a2*/ 	.short	(.L_124 - .L_123)
	.align		4
.L_123:
        /*02a4*/ 	.word	index@(_ZN5flash44flash_bwd_dq_dk_dv_loop_seqk_parallel_kernelI23Flash_bwd_kernel_traitsILi128ELi64ELi64ELi8ELi4ELi2ELi2ELb1ELb0EN7cutlass10bfloat16_tE19Flash_kernel_traitsILi128ELi64ELi64ELi8ES3_EELb0ELb1ELb0ELb0ELb1ELb1ELb0EEEvNS_16Flash_bwd_paramsE)
        /*02a8*/ 	.word	0x000000ff


	//----- nvinfo : EIATTR_FRAME_SIZE
	.align		4
.L_124:
        /*02ac*/ 	.byte	0x04, 0x11
        /*02ae*/ 	.short	(.L_126 - .L_125)
	.align		4
.L_125:
        /*02b0*/ 	.word	index@(_ZN5flash44flash_bwd_dq_dk_dv_loop_seqk_parallel_kernelI23Flash_bwd_kernel_traitsILi128ELi64ELi64ELi8ELi4ELi2ELi2ELb1ELb0EN7cutlass10bfloat16_tE19Flash_kernel_traitsILi128ELi64ELi64ELi8ES3_EELb0ELb1ELb0ELb0ELb1ELb1ELb0EEEvNS_16Flash_bwd_paramsE)
        /*02b4*/ 	.word	0x00000020


	//----- nvinfo : EIATTR_REGCOUNT
	.align		4
.L_126:
        /*02b8*/ 	.byte	0x04, 0x2f
        /*02ba*/ 	.short	(.L_128 - .L_127)
	.align		4
.L_127:
        /*02bc*/ 	.word	index@(_ZN5flash44flash_bwd_dq_dk_dv_loop_seqk_parallel_kernelI23Flash_bwd_kernel_traitsILi128ELi64ELi64ELi8ELi4ELi2ELi2ELb1ELb0EN7cutlass10bfloat16_tE19Flash_kernel_traitsILi128ELi64ELi64ELi8ES3_EELb0ELb1ELb0ELb0ELb0ELb0ELb0EEEvNS_16Flash_bwd_paramsE)
        /*02c0*/ 	.word	0x000000ff


	//----- nvinfo : EIATTR_FRAME_SIZE
	.align		4
.L_128:
        /*02c4*/ 	.byte	0x04, 0x11
        /*02c6*/ 	.short	(.L_130 - .L_129)
	.align		4
.L_129:
        /*02c8*/ 	.word	index@(_ZN5flash44flash_bwd_dq_dk_dv_loop_seqk_parallel_kernelI23Flash_bwd_kernel_traitsILi128ELi64ELi64ELi8ELi4ELi2ELi2ELb1ELb0EN7cutlass10bfloat16_tE19Flash_kernel_traitsILi128ELi64ELi64ELi8ES3_EELb0ELb1ELb0ELb0ELb0ELb0ELb0EEEvNS_16Flash_bwd_paramsE)
        /*02cc*/ 	.word	0x00000018


	//----- nvinfo : EIATTR_MIN_STACK_SIZE
	.align		4
.L_130:
        /*02d0*/ 	.byte	0x04, 0x12
        /*02d2*/ 	.short	(.L_132 - .L_131)
	.align		4
.L_131:
        /*02d4*/ 	.word	index@(_ZN5flash44flash_bwd_dq_dk_dv_loop_seqk_parallel_kernelI23Flash_bwd_kernel_traitsILi128ELi64ELi64ELi8ELi4ELi2ELi2ELb1ELb0EN7cutlass10bfloat16_tE19Flash_kernel_traitsILi128ELi64ELi64ELi8ES3_EELb0ELb1ELb0ELb0ELb0ELb0ELb0EEEvNS_16Flash_bwd_paramsE)
        /*02d8*/ 	.word	0x00000018


	//----- nvinfo : EIATTR_MIN_STACK_SIZE
	.align		4
.L_132:
        /*02dc*/ 	.byte	0x04, 0x12
        /*02de*/ 	.short	(.L_134 - .L_133)
	.align		4
.L_133:
        /*02e0*/ 	.word	index@(_ZN5flash44flash_bwd_dq_dk_dv_loop_seqk_parallel_kernelI23Flash_bwd_kernel_traitsILi128ELi64ELi64ELi8ELi4ELi2ELi2ELb1ELb0EN7cutlass10bfloat16_tE19Flash_kernel_traitsILi128ELi64ELi64ELi8ES3_EELb0ELb1ELb0ELb0ELb1ELb1ELb0EEEvNS_16Flash_bwd_paramsE)
        /*02e4*/ 	.word	0x00000020


	//----- nvinfo : EIATTR_MIN_STACK_SIZE
	.align		4
.L_134:
        /*02e8*/ 	.byte	0x04, 0x12
        /*02ea*/ 	.short	(.L_136 - .L_135)
	.align		4
.L_135:
        /*02ec*/ 	.word	index@(_ZN5flash44flash_bwd_dq_dk_dv_loop_seqk_parallel_kernelI23Flash_bwd_kernel_traitsILi128ELi64ELi64ELi8ELi4ELi2ELi2ELb1ELb0EN7cutlass10bfloat16_tE19Flash_kernel_traitsILi128ELi64ELi64ELi8ES3_EELb0ELb1ELb0ELb0ELb0ELb1ELb0EEEvNS_16Flash_bwd_paramsE)
        /*02f0*/ 	.word	0x00000020


	//----- nvinfo : EIATTR_MIN_STACK_SIZE
	.align		4
.L_136:
        /*02f4*/ 	.byte	0x04, 0x12
        /*02f6*/ 	.short	(.L_138 - .L_137)
	.align		4
.L_137:
        /*02f8*/ 	.word	index@(_ZN5flash44flash_bwd_dq_dk_dv_loop_seqk_parallel_kernelI23Flash_bwd_kernel_traitsILi128ELi64ELi64ELi8ELi4ELi2ELi2ELb1ELb0EN7cutlass10bfloat16_tE19Flash_kernel_traitsILi128ELi64ELi64ELi8ES3_EELb0ELb1ELb0ELb1ELb0ELb0ELb0EEEvNS_16Flash_bwd_paramsE)
        /*02fc*/ 	.word	0x00000020


	//----- nvinfo : EIATTR_MIN_STACK_SIZE
	.align		4
.L_138:
        /*0300*/ 	.byte	0x04, 0x12
        /*0302*/ 	.short	(.L_140 - .L_139)
	.align		4
.L_139:
        /*0304*/ 	.word	index@(_ZN5flash44flash_bwd_dq_dk_dv_loop_seqk_parallel_kernelI23Flash_bwd_kernel_traitsILi128ELi64ELi128ELi8ELi2ELi4ELi2ELb0ELb0EN7cutlass10bfloat16_tE19Flash_kernel_traitsILi128ELi64ELi128ELi8ES3_EELb0ELb1ELb0ELb0ELb0ELb0ELb0EEEvNS_16Flash_bwd_paramsE)
        /*0308*/ 	.word	0x00000030


	//----- nvinfo : EIATTR_MIN_STACK_SIZE
	.align		4
.L_140:
        /*030c*/ 	.byte	0x04, 0x12
        /*030e*/ 	.short	(.L_142 - .L_141)
	.align		4
.L_141:
        /*0310*/ 	.word	index@(_ZN5flash44flash_bwd_dq_dk_dv_loop_seqk_parallel_kernelI23Flash_bwd_kernel_traitsILi128ELi64ELi128ELi8ELi2ELi4ELi2ELb0ELb0EN7cutlass10bfloat16_tE19Flash_kernel_traitsILi128ELi64ELi128ELi8ES3_EELb0ELb1ELb0ELb0ELb1ELb1ELb0EEEvNS_16Flash_bwd_paramsE)
        /*0314*/ 	.word	0x00000040


	//----- nvinfo : EIATTR_MIN_STACK_SIZE
	.align		4
.L_142:
        /*0318*/ 	.byte	0x04, 0x12
        /*031a*/ 	.short	(.L_144 - .L_143)
	.align		4
.L_143:
        /*031c*/ 	.word	index@(_ZN5flash44flash_bwd_dq_dk_dv_loop_seqk_parallel_kernelI23Flash_bwd_kernel_traitsILi128ELi64ELi128ELi8ELi2ELi4ELi2ELb0ELb0EN7cutlass10bfloat16_tE19Flash_kernel_traitsILi128ELi64ELi128ELi8ES3_EELb0ELb1ELb0ELb0ELb0ELb1ELb0EEEvNS_16Flash_bwd_paramsE)
        /*0320*/ 	.word	0x00000048


	//----- nvinfo : EIATTR_MIN_STACK_SIZE
	.align		4
.L_144:
        /*0324*/ 	.byte	0x04, 0x12
        /*0326*/ 	.short	(.L_146 - .L_145)
	.align		4
.L_145:
        /*0328*/ 	.word	index@(_ZN5flash44flash_bwd_dq_dk_dv_loop_seqk_parallel_kernelI23Flash_bwd_kernel_traitsILi128ELi64ELi128ELi8ELi2ELi4ELi2ELb0ELb0EN7cutlass10bfloat16_tE19Flash_kernel_traitsILi128ELi64ELi128ELi8ES3_EELb0ELb1ELb0ELb1ELb0ELb0ELb0EEEvNS_16Flash_bwd_paramsE)
        /*032c*/ 	.word	0x00000040


	//----- nvinfo : EIATTR_MIN_STACK_SIZE
	.align		4
.L_146:
        /*0330*/ 	.byte	0x04, 0x12
        /*0332*/ 	.short	(.L_148 - .L_147)
	.align		4
.L_147:
        /*0334*/ 	.word	index@(_ZN5flash27flash_bwd_convert_dq_kernelI23Flash_bwd_kernel_traitsILi128ELi64ELi64ELi8ELi4ELi2ELi2ELb1ELb0EN7cutlass10bfloat16_tE19Flash_kernel_traitsILi128ELi64ELi64ELi8ES3_EEEEvNS_16Flash_bwd_paramsEi)
        /*0338*/ 	.word	0x00000000


	//----- nvinfo : EIATTR_MIN_STACK_SIZE
	.align		4
.L_148:
        /*033c*/ 	.byte	0x04, 0x12
        /*033e*/ 	.short	(.L_150 - .L_149)
	.align		4
.L_149:
        /*0340*/ 	.word	index@(_ZN5flash44flash_bwd_dq_dk_dv_loop_seqk_parallel_kernelI23Flash_bwd_kernel_traitsILi128ELi64ELi64ELi8ELi4ELi2ELi2ELb1ELb0EN7cutlass10bfloat16_tE19Flash_kernel_traitsILi128ELi64ELi64ELi8ES3_EELb1ELb1ELb0ELb0ELb0ELb0ELb0EEEvNS_16Flash_bwd_paramsE)
        /*0344*/ 	.word	0x00000018


	//----- nvinfo : EIATTR_MIN_STACK_SIZE
	.align		4
.L_150:
        /*0348*/ 	.byte	0x04, 0x12
        /*034a*/ 	.short	(.L_152 - .L_151)
	.align		4
.L_151:
        /*034c*/ 	.word	index@(_ZN5flash44flash_bwd_dq_dk_dv_loop_seqk_parallel_kernelI23Flash_bwd_kernel_traitsILi128ELi64ELi64ELi8ELi4ELi2ELi2ELb1ELb0EN7cutlass10bfloat16_tE19Flash_kernel_traitsILi128ELi64ELi64ELi8ES3_EELb0ELb1ELb0ELb0ELb0ELb0ELb1EEEvNS_16Flash_bwd_paramsE)
        /*0350*/ 	.word	0x00000020


	//----- nvinfo : EIATTR_MIN_STACK_SIZE
	.align		4
.L_152:
        /*0354*/ 	.byte	0x04, 0x12
        /*0356*/ 	.short	(.L_154 - .L_153)
	.align		4
.L_153:
        /*0358*/ 	.word	index@(_ZN5flash44flash_bwd_dq_dk_dv_loop_seqk_parallel_kernelI23Flash_bwd_kernel_traitsILi128ELi64ELi64ELi8ELi4ELi2ELi2ELb1ELb0EN7cutlass10bfloat16_tE19Flash_kernel_traitsILi128ELi64ELi64ELi8ES3_EELb1ELb1ELb0ELb0ELb1ELb1ELb0EEEvNS_16Flash_bwd_paramsE)
        /*035c*/ 	.word	0x00000030


	//----- nvinfo : EIATTR_MIN_STACK_SIZE
	.align		4
.L_154:
        /*0360*/ 	.byte	0x04, 0x12
        /*0362*/ 	.short	(.L_156 - .L_155)
	.align		4
.L_155:
        /*0364*/ 	.word	index@(_ZN5flash44flash_bwd_dq_dk_dv_loop_seqk_parallel_kernelI23Flash_bwd_kernel_traitsILi128ELi64ELi64ELi8ELi4ELi2ELi2ELb1ELb0EN7cutlass10bfloat16_tE19Flash_kernel_traitsILi128ELi64ELi64ELi8ES3_EELb0ELb1ELb0ELb0ELb1ELb1ELb1EEEvNS_16Flash_bwd_paramsE)
        /*0368*/ 	.word	0x00000028


	//----- nvinfo : EIATTR_MIN_STACK_SIZE
	.align		4
.L_156:
        /*036c*/ 	.byte	0x04, 0x12
        /*036e*/ 	.short	(.L_158 - .L_157)
	.align		4
.L_157:
        /*0370*/ 	.word	index@(_ZN5flash44flash_bwd_dq_dk_dv_loop_seqk_parallel_kernelI23Flash_bwd_kernel_traitsILi128ELi64ELi64ELi8ELi4ELi2ELi2ELb1ELb0EN7cutlass10bfloat16_tE19Flash_kernel_traitsILi128ELi64ELi64ELi8ES3_EELb1ELb1ELb0ELb0ELb0ELb1ELb0EEEvNS_16Flash_bwd_paramsE)
        /*0374*/ 	.word	0x00000020


	//----- nvinfo : EIATTR_MIN_STACK_SIZE
	.align		4
.L_158:
        /*0378*/ 	.byte	0x04, 0x12
        /*037a*/ 	.short	(.L_160 - .L_159)
	.align		4
.L_159:
        /*037c*/ 	.word	index@(_ZN5flash44flash_bwd_dq_dk_dv_loop_seqk_parallel_kernelI23Flash_bwd_kernel_traitsILi128ELi64ELi64ELi8ELi4ELi2ELi2ELb1ELb0EN7cutlass10bfloat16_tE19Flash_kernel_traitsILi128ELi64ELi64ELi8ES3_EELb0ELb1ELb0ELb0ELb0ELb1ELb1EEEvNS_16Flash_bwd_paramsE)
        /*0380*/ 	.word	0x00000028


	//----- nvinfo : EIATTR_MIN_STACK_SIZE
	.align		4
.L_160:
        /*0384*/ 	.byte	0x04, 0x12
        /*0386*/ 	.short	(.L_162 - .L_161)
	.align		4
.L_161:
        /*0388*/ 	.word	index@(_ZN5flash44flash_bwd_dq_dk_dv_loop_seqk_parallel_kernelI23Flash_bwd_kernel_traitsILi128ELi64ELi64ELi8ELi4ELi2ELi2ELb1ELb0EN7cutlass10bfloat16_tE19Flash_kernel_traitsILi128ELi64ELi64ELi8ES3_EELb1ELb1ELb0ELb1ELb0ELb0ELb0EEEvNS_16Flash_bwd_paramsE)
        /*038c*/ 	.word	0x00000008


	//----- nvinfo : EIATTR_MIN_STACK_SIZE
	.align		4
.L_162:
        /*0390*/ 	.byte	0x04, 0x12
        /*0392*/ 	.short	(.L_164 - .L_163)
	.align		4
.L_163:
        /*0394*/ 	.word	index@(_ZN5flash44flash_bwd_dq_dk_dv_loop_seqk_parallel_kernelI23Flash_bwd_kernel_traitsILi128ELi64ELi64ELi8ELi4ELi2ELi2ELb1ELb0EN7cutlass10bfloat16_tE19Flash_kernel_traitsILi128ELi64ELi64ELi8ES3_EELb0ELb1ELb0ELb1ELb0ELb0ELb1EEEvNS_16Flash_bwd_paramsE)
        /*0398*/ 	.word	0x00000028


	//----- nvinfo : EIATTR_MIN_STACK_SIZE
	.align		4
.L_164:
        /*039c*/ 	.byte	0x04, 0x12
        /*039e*/ 	.short	(.L_166 - .L_165)
	.align		4
.L_165:
        /*03a0*/ 	.word	index@(_ZN5flash25flash_bwd_dot_do_o_kernelILb0E23Flash_bwd_kernel_traitsILi128ELi64ELi64ELi8ELi4ELi2ELi2ELb1ELb0EN7cutlass10bfloat16_tE19Flash_kernel_traitsILi128ELi64ELi64ELi8ES3_EEEEvNS_16Flash_bwd_paramsE)
        /*03a4*/ 	.word	0x00000000


	//----- nvinfo : EIATTR_MIN_STACK_SIZE
	.align		4
.L_166:
        /*03a8*/ 	.byte	0x04, 0x12
        /*03aa*/ 	.short	(.L_168 - .L_167)
	.align		4
.L_167:
        /*03ac*/ 	.word	index@(_ZN5flash25flash_bwd_dot_do_o_kernelILb1E23Flash_bwd_kernel_traitsILi128ELi64ELi64ELi8ELi4ELi2ELi2ELb1ELb0EN7cutlass10bfloat16_tE19Flash_kernel_traitsILi128ELi64ELi64ELi8ES3_EEEEvNS_16Flash_bwd_paramsE)
        /*03b0*/ 	.word	0x00000000


	//----- nvinfo : EIATTR_MIN_STACK_SIZE
	.align		4
.L_168:
        /*03b4*/ 	.byte	0x04, 0x12
        /*03b6*/ 	.short	(.L_170 - .L_169)
	.align		4
.L_169:
        /*03b8*/ 	.word	index@(_ZN5flash27flash_bwd_convert_dq_kernelI23Flash_bwd_kernel_traitsILi128ELi64ELi128ELi8ELi2ELi4ELi2ELb0ELb0EN7cutlass10bfloat16_tE19Flash_kernel_traitsILi128ELi64ELi128ELi8ES3_EEEEvNS_16Flash_bwd_paramsEi)
        /*03bc*/ 	.word	0x00000000


	//----- nvinfo : EIATTR_MIN_STACK_SIZE
	.align		4
.L_170:
        /*03c0*/ 	.byte	0x04, 0x12
        /*03c2*/ 	.short	(.L_172 - .L_171)
	.align		4
.L_171:
        /*03c4*/ 	.word	index@(_ZN5flash44flash_bwd_dq_dk_dv_loop_seqk_parallel_kernelI23Flash_bwd_kernel_traitsILi128ELi64ELi128ELi8ELi2ELi4ELi2ELb0ELb0EN7cutlass10bfloat16_tE19Flash_kernel_traitsILi128ELi64ELi128ELi8ES3_EELb1ELb1ELb0ELb0ELb0ELb0ELb0EEEvNS_16Flash_bwd_paramsE)
        /*03c8*/ 	.word	0x00000020


	//----- nvinfo : EIATTR_MIN_STACK_SIZE
	.align		4
.L_172:
        /*03cc*/ 	.byte	0x04, 0x12
        /*03ce*/ 	.short	(.L_174 - .L_173)
	.align		4
.L_173:
        /*03d0*/ 	.word	index@(_ZN5flash44flash_bwd_dq_dk_dv_loop_seqk_parallel_kernelI23Flash_bwd_kernel_traitsILi128ELi64ELi128ELi8ELi2ELi4ELi2ELb0ELb0EN7cutlass10bfloat16_tE19Flash_kernel_traitsILi128ELi64ELi128ELi8ES3_EELb0ELb1ELb0ELb0ELb0ELb0ELb1EEEvNS_16Flash_bwd_paramsE)
        /*03d4*/ 	.word	0x000000b8


	//----- nvinfo : EIATTR_MIN_STACK_SIZE
	.align		4
.L_174:
        /*03d8*/ 	.byte	0x04, 0x12
        /*03da*/ 	.short	(.L_176 - .L_175)
	.align		4
.L_175:
        /*03dc*/ 	.word	index@(_ZN5flash44flash_bwd_dq_dk_dv_loop_seqk_parallel_kernelI23Flash_bwd_kernel_traitsILi128ELi64ELi128ELi8ELi2ELi4ELi2ELb0ELb0EN7cutlass10bfloat16_tE19Flash_kernel_traitsILi128ELi64ELi128ELi8ES3_EELb1ELb1ELb0ELb0ELb1ELb1ELb0EEEvNS_16Flash_bwd_paramsE)
        /*03e0*/ 	.word	0x00000040


	//----- nvinfo : EIATTR_MIN_STACK_SIZE
	.align		4
.L_176:
        /*03e4*/ 	.byte	0x04, 0x12
        /*03e6*/ 	.short	(.L_178 - .L_177)
	.align		4
.L_177:
        /*03e8*/ 	.word	index@(_ZN5flash44flash_bwd_dq_dk_dv_loop_seqk_parallel_kernelI23Flash_bwd_kernel_traitsILi128ELi64ELi128ELi8ELi2ELi4ELi2ELb0ELb0EN7cutlass10bfloat16_tE19Flash_kernel_traitsILi128ELi64ELi128ELi8ES3_EELb0ELb1ELb0ELb0ELb1ELb1ELb1EEEvNS_16Flash_bwd_paramsE)
        /*03ec*/ 	.word	0x000000b8


	//----- nvinfo : EIATTR_MIN_STACK_SIZE
	.align		4
.L_178:
        /*03f0*/ 	.byte	0x04, 0x12
        /*03f2*/ 	.short	(.L_180 - .L_179)
	.align		4
.L_179:
        /*03f4*/ 	.word	index@(_ZN5flash44flash_bwd_dq_dk_dv_loop_seqk_parallel_kernelI23Flash_bwd_kernel_traitsILi128ELi64ELi128ELi8ELi2ELi4ELi2ELb0ELb0EN7cutlass10bfloat16_tE19Flash_kernel_traitsILi128ELi64ELi128ELi8ES3_EELb1ELb1ELb0ELb0ELb0ELb1ELb0EEEvNS_16Flash_bwd_paramsE)
        /*03f8*/ 	.word	0x00000038


	//----- nvinfo : EIATTR_MIN_STACK_SIZE
	.align		4
.L_180:
        /*03fc*/ 	.byte	0x04, 0x12
        /*03fe*/ 	.short	(.L_182 - .L_181)
	.align		4
.L_181:
        /*0400*/ 	.word	index@(_ZN5flash44flash_bwd_dq_dk_dv_loop_seqk_parallel_kernelI23Flash_bwd_kernel_traitsILi128ELi64ELi128ELi8ELi2ELi4ELi2ELb0ELb0EN7cutlass10bfloat16_tE19Flash_kernel_traitsILi128ELi64ELi128ELi8ES3_EELb0ELb1ELb0ELb0ELb0ELb1ELb1EEEvNS_16Flash_bwd_paramsE)
        /*0404*/ 	.word	0x000000b0


	//----- nvinfo : EIATTR_MIN_STACK_SIZE
	.align		4
.L_182:
        /*0408*/ 	.byte	0x04, 0x12
        /*040a*/ 	.short	(.L_184 - .L_183)
	.align		4
.L_183:
        /*040c*/ 	.word	index@(_ZN5flash44flash_bwd_dq_dk_dv_loop_seqk_parallel_kernelI23Flash_bwd_kernel_traitsILi128ELi64ELi128ELi8ELi2ELi4ELi2ELb0ELb0EN7cutlass10bfloat16_tE19Flash_kernel_traitsILi128ELi64ELi128ELi8ES3_EELb1ELb1ELb0ELb1ELb0ELb0ELb0EEEvNS_16Flash_bwd_paramsE)
        /*0410*/ 	.word	0x00000068


	//----- nvinfo : EIATTR_MIN_STACK_SIZE
	.align		4
.L_184:
        /*0414*/ 	.byte	0x04, 0x12
        /*0416*/ 	.short	(.L_186 - .L_185)
	.align		4
.L_185:
        /*0418*/ 	.word	index@(_ZN5flash44flash_bwd_dq_dk_dv_loop_seqk_parallel_kernelI23Flash_bwd_kernel_traitsILi128ELi64ELi128ELi8ELi2ELi4ELi2ELb0ELb0EN7cutlass10bfloat16_tE19Flash_kernel_traitsILi128ELi64ELi128ELi8ES3_EELb0ELb1ELb0ELb1ELb0ELb0ELb1EEEvNS_16Flash_bwd_paramsE)
        /*041c*/ 	.word	0x000000b0


	//----- nvinfo : EIATTR_MIN_STACK_SIZE
	.align		4
.L_186:
        /*0420*/ 	.byte	0x04, 0x12
        /*0422*/ 	.short	(.L_188 - .L_187)
	.align		4
.L_187:
        /*0424*/ 	.word	index@(_ZN5flash25flash_bwd_dot_do_o_kernelILb0E23Flash_bwd_kernel_traitsILi128ELi64ELi128ELi8ELi2ELi4ELi2ELb0ELb0EN7cutlass10bfloat16_tE19Flash_kernel_traitsILi128ELi64ELi128ELi8ES3_EEEEvNS_16Flash_bwd_paramsE)
        /*0428*/ 	.word	0x00000000


	//----- nvinfo : EIATTR_MIN_STACK_SIZE
	.align		4
.L_188:
        /*042c*/ 	.byte	0x04, 0x12
        /*042e*/ 	.short	(.L_190 - .L_189)
	.align		4
.L_189:
        /*0430*/ 	.word	index@(_ZN5flash25flash_bwd_dot_do_o_kernelILb1E23Flash_bwd_kernel_traitsILi128ELi64ELi128ELi8ELi2ELi4ELi2ELb0ELb0EN7cutlass10bfloat16_tE19Flash_kernel_traitsILi128ELi64ELi128ELi8ES3_EEEEvNS_16Flash_bwd_paramsE)
        /*0434*/ 	.word	0x00000000
.L_190:


//--------------------- .nv.info._ZN5flash44flash_bwd_dq_dk_dv_loop_seqk_parallel_kernelI23Flash_bwd_kernel_traitsILi128ELi64ELi64ELi8ELi4ELi2ELi2ELb1ELb0EN7cutlass10bfloat16_tE19Flash_kernel_traitsILi128ELi64ELi64ELi8ES3_EELb0ELb1ELb0ELb0ELb0ELb0ELb0EEEvNS_16Flash_bwd_paramsE --------------------------
	.section	.nv.info._ZN5flash44flash_bwd_dq_dk_dv_loop_seqk_parallel_kernelI23Flash_bwd_kernel_traitsILi128ELi64ELi64ELi8ELi4ELi2ELi2ELb1ELb0EN7cutlass10bfloat16_tE19Flash_kernel_traitsILi128ELi64ELi64ELi8ES3_EELb0ELb1ELb0ELb0ELb0ELb0ELb0EEEvNS_16Flash_bwd_paramsE,"",@"SHT_CUDA_INFO"
	.sectionflags	@""
	.align	4


	//----- nvinfo : EIATTR_CUDA_API_VERSION
	.align		4
        /*0000*/ 	.byte	0x04, 0x37
        /*0002*/ 	.short	(.L_192 - .L_191)
.L_191:
        /*0004*/ 	.word	0x00000082


	//----- nvinfo : EIATTR_SW2861232_WAR
	.align		4
.L_192:
        /*0008*/ 	.byte	0x01, 0x35
	.zero		2


	//----- nvinfo : EIATTR_PARAM_CBANK
	.align		4
        /*000c*/ 	.byte	0x04, 0x0a
        /*000e*/ 	.short	(.L_194 - .L_193)
	.align		4
.L_193:
        /*0010*/ 	.word	index@(.nv.constant0._ZN5flash44flash_bwd_dq_dk_dv_loop_seqk_parallel_kernelI23Flash_bwd_kernel_traitsILi128ELi64ELi64ELi8ELi4ELi2ELi2ELb1ELb0EN7cutlass10bfloat16_tE19Flash_kernel_traitsILi128ELi64ELi64ELi8ES3_EELb0ELb1ELb0ELb0ELb0ELb0ELb0EEEvNS_16Flash_bwd_paramsE)
        /*0014*/ 	.short	0x0160
        /*0016*/ 	.short	0x0280


	//----- nvinfo : EIATTR_CBANK_PARAM_SIZE
	.align		4
.L_194:
        /*0018*/ 	.byte	0x03, 0x19
        /*001a*/ 	.short	0x0280


	//----- nvinfo : EIATTR_KPARAM_INFO
	.align		4
        /*001c*/ 	.byte	0x04, 0x17
        /*001e*/ 	.short	(.L_196 - .L_195)
.L_195:
        /*0020*/ 	.word	0x00000000
        /*0024*/ 	.short	0x0000
        /*0026*/ 	.short	0x0000
        /*0028*/ 	.byte	0x00, 0xf0, 0x01, 0x0a


	//----- nvinfo : EIATTR_MAXREG_COUNT
	.align		4
.L_196:
        /*002c*/ 	.byte	0x03, 0x1b
        /*002e*/ 	.short	0x00ff


	//----- nvinfo : EIATTR_NUM_BARRIERS
	.align		4
        /*0030*/ 	.byte	0x02, 0x4c
        /*0032*/ 	.byte	0x01
	.zero		1


	//----- nvinfo : EIATTR_ANNOTATIONS
	.align		4
        /*0034*/ 	.byte	0x04, 0x55
        /*0036*/ 	.short	(.L_198 - .L_197)


	//   ....[0]....
.L_197:
        /*0038*/ 	.word	0x00000001
        /*003c*/ 	.byte	0xa0, 0x04, 0x00, 0x00, 0x01, 0x00, 0x00, 0x00, 0x40, 0x05, 0x00, 0x00, 0x01, 0x00, 0x00, 0x00
        /*004c*/ 	.byte	0x30, 0x06, 0x00, 0x00, 0x01, 0x00, 0x00, 0x00, 0xe0, 0x07, 0x00, 0x00, 0x01, 0x00, 0x00, 0x00
        /*005c*/ 	.byte	0x60, 0x08, 0x00, 0x00, 0x01, 0x00, 0x00, 0x00, 0x50, 0x0a, 0x00, 0x00, 0x01, 0x00, 0x00, 0x00
        /*006c*/ 	.byte	0xe0, 0x13, 0x00, 0x00, 0x01, 0x00, 0x00, 0x00, 0x10, 0x27, 0x00, 0x00, 0x01, 0x00, 0x00, 0x00
        /*007c*/ 	.byte	0x90, 0x38, 0x00, 0x00, 0x01, 0x00, 0x00, 0x00, 0x50, 0x5f, 0x00, 0x00, 0x01, 0x00, 0x00, 0x00
        /*008c*/ 	.byte	0x60, 0x5f, 0x00, 0x00, 0x01, 0x00, 0x00, 0x00, 0x70, 0x5f, 0x00, 0x00


	//----- nvinfo : EIATTR_MERCURY_ISA_VERSION
	.align		4
.L_198:
        /*0098*/ 	.byte	0x03, 0x5f
        /*009a*/ 	.short	0x0000


	//----- nvinfo : EIATTR_EXIT_INSTR_OFFSETS
	.align		4
        /*009c*/ 	.byte	0x04, 0x1c
        /*009e*/ 	.short	(.L_200 - .L_199)


	//   ....[0]....
.L_199:
        /*00a0*/ 	.word	0x00000090


	//   ....[1]....
        /*00a4*/ 	.word	0x00006e50


	//----- nvinfo : EIATTR_CTAIDZ_USED
	.align		4
.L_200:
        /*00a8*/ 	.byte	0x01, 0x04
	.zero		2


	//----- nvinfo : EIATTR_CRS_STACK_SIZE
	.align		4
        /*00ac*/ 	.byte	0x04, 0x1e
        /*00ae*/ 	.short	(.L_202 - .L_201)
.L_201:
        /*00b0*/ 	.word	0x00000000
.L_202:


//--------------------- .nv.info._ZN5flash44flash_bwd_dq_dk_dv_loop_seqk_parallel_kernelI23Flash_bwd_kernel_traitsILi128ELi64ELi64ELi8ELi4ELi2ELi2ELb1ELb0EN7cutlass10bfloat16_tE19Flash_kernel_traitsILi128ELi64ELi64ELi8ES3_EELb0ELb1ELb0ELb0ELb1ELb1ELb0EEEvNS_16Flash_bwd_paramsE --------------------------
	.section	.nv.info._ZN5flash44flash_bwd_dq_dk_dv_loop_seqk_parallel_kernelI23Flash_bwd_kernel_traitsILi128ELi64ELi64ELi8ELi4ELi2ELi2ELb1ELb0EN7cutlass10bfloat16_tE19Flash_kernel_traitsILi128ELi64ELi64ELi8ES3_EELb0ELb1ELb0ELb0ELb1ELb1ELb0EEEvNS_16Flash_bwd_paramsE,"",@"SHT_CUDA_INFO"
	.sectionflags	@""
	.align	4


	//----- nvinfo : EIATTR_CUDA_API_VERSION
	.align		4
        /*0000*/ 	.byte	0x04, 0x37
        /*0002*/ 	.short	(.L_204 - .L_203)
.L_203:
        /*0004*/ 	.word	0x00000082


	//----- nvinfo : EIATTR_SW2861232_WAR
	.align		4
.L_204:
        /*0008*/ 	.byte	0x01, 0x35
	.zero		2


	//----- nvinfo : EIATTR_PARAM_CBANK
	.align		4
        /*000c*/ 	.byte	0x04, 0x0a
        /*000e*/ 	.short	(.L_206 - .L_205)
	.align		4
.L_205:
        /*0010*/ 	.word	index@(.nv.constant0._ZN5flash44flash_bwd_dq_dk_dv_loop_seqk_parallel_kernelI23Flash_bwd_kernel_traitsILi128ELi64ELi64ELi8ELi4ELi2ELi2ELb1ELb0EN7cutlass10bfloat16_tE19Flash_kernel_traitsILi128ELi64ELi64ELi8ES3_EELb0ELb1ELb0ELb0ELb1ELb1ELb0EEEvNS_16Flash_bwd_paramsE)
        /*0014*/ 	.short	0x0160
        /*0016*/ 	.short	0x0280


	//----- nvinfo : EIATTR_CBANK_PARAM_SIZE
	.align		4
.L_206:
        /*0018*/ 	.byte	0x03, 0x19
        /*001a*/ 	.short	0x0280


	//----- nvinfo : EIATTR_KPARAM_INFO
	.align		4
        /*001c*/ 	.byte	0x04, 0x17
        /*001e*/ 	.short	(.L_208 - .L_207)
.L_207:
        /*0020*/ 	.word	0x00000000
        /*0024*/ 	.short	0x0000
        /*0026*/ 	.short	0x0000
        /*0028*/ 	.byte	0x00, 0xf0, 0x01, 0x0a


	//----- nvinfo : EIATTR_MAXREG_COUNT
	.align		4
.L_208:
        /*002c*/ 	.byte	0x03, 0x1b
        /*002e*/ 	.short	0x00ff


	//----- nvinfo : EIATTR_NUM_BARRIERS
	.align		4
        /*0030*/ 	.byte	0x02, 0x4c
        /*0032*/ 	.byte	0x01
	.zero		1


	//----- nvinfo : EIATTR_ANNOTATIONS
	.align		4
        /*0034*/ 	.byte	0x04, 0x55
        /*0036*/ 	.short	(.L_210 - .L_209)


	//   ....[0]....
.L_209:
        /*0038*/ 	.word	0x00000001
        /*003c*/ 	.byte	0x50, 0x04, 0x00, 0x00, 0x01, 0x00, 0x00, 0x00, 0x10, 0x05, 0x00, 0x00, 0x01, 0x00, 0x00, 0x00
        /*004c*/ 	.byte	0x70, 0x05, 0x00, 0x00, 0x01, 0x00, 0x00, 0x00, 0x90, 0x07, 0x00, 0x00, 0x01, 0x00, 0x00, 0x00
        /*005c*/ 	.byte	0xd0, 0x07, 0x00, 0x00, 0x01, 0x00, 0x00, 0x00, 0xf0, 0x0b, 0x00, 0x00, 0x01, 0x00, 0x00, 0x00
        /*006c*/ 	.byte	0x50, 0x0d, 0x00, 0x00, 0x01, 0x00, 0x00, 0x00, 0x00, 0x11, 0x00, 0x00, 0x01, 0x00, 0x00, 0x00
        /*007c*/ 	.byte	0x30, 0x11, 0x00, 0x00, 0x01, 0x00, 0x00, 0x00, 0x20, 0x13, 0x00, 0x00, 0x01, 0x00, 0x00, 0x00
        /*008c*/ 	.byte	0xd0, 0x1c, 0x00, 0x00, 0x01, 0x00, 0x00, 0x00, 0x40, 0x43, 0x00, 0x00, 0x01, 0x00, 0x00, 0x00
        /*009c*/ 	.byte	0x50, 0x43, 0x00, 0x00


	//----- nvinfo : EIATTR_MERCURY_ISA_VERSION
	.align		4
.L_210:
        /*00a0*/ 	.byte	0x03, 0x5f
        /*00a2*/ 	.short	0x0000


	//----- nvinfo : EIATTR_EXIT_INSTR_OFFSETS
	.align		4
        /*00a4*/ 	.byte	0x04, 0x1c
        /*00a6*/ 	.short	(.L_212 - .L_211)


	//   ....[0]....
.L_211:
        /*00a8*/ 	.word	0x00000090


	//   ....[1]....
        /*00ac*/ 	.word	0x00004e20


	//----- nvinfo : EIATTR_CTAIDZ_USED
	.align		4
.L_212:
        /*00b0*/ 	.byte	0x01, 0x04
	.zero		2


//--------------------- .nv.info._ZN5flash44flash_bwd_dq_dk_dv_loop_seqk_parallel_kernelI23Flash_bwd_kernel_traitsILi128ELi64ELi64ELi8ELi4ELi2ELi2ELb1ELb0EN7cutlass10bfloat16_tE19Flash_kernel_traitsILi128ELi64ELi64ELi8ES3_EELb0ELb1ELb0ELb0ELb0ELb1ELb0EEEvNS_16Flash_bwd_paramsE --------------------------
	.section	.nv.info._ZN5flash44flash_bwd_dq_dk_dv_loop_seqk_parallel_kernelI23Flash_bwd_kernel_traitsILi128ELi64ELi64ELi8ELi4ELi2ELi2ELb1ELb0EN7cutlass10bfloat16_tE19Flash_kernel_traitsILi128ELi64ELi64ELi8ES3_EELb0ELb1ELb0ELb0ELb0ELb1ELb0EEEvNS_16Flash_bwd_paramsE,"",@"SHT_CUDA_INFO"
	.sectionflags	@""
	.align	4


	//----- nvinfo : EIATTR_CUDA_API_VERSION
	.align		4
        /*0000*/ 	.byte	0x04, 0x37
        /*0002*/ 	.short	(.L_214 - .L_213)
.L_213:
        /*0004*/ 	.word	0x00000082


	//----- nvinfo : EIATTR_SW2861232_WAR
	.align		4
.L_214:
        /*0008*/ 	.byte	0x01, 0x35
	.zero		2


	//----- nvinfo : EIATTR_PARAM_CBANK
	.align		4
        /*000c*/ 	.byte	0x04, 0x0a
        /*000e*/ 	.short	(.L_216 - .L_215)
	.align		4
.L_215:
        /*0010*/ 	.word	index@(.nv.constant0._ZN5flash44flash_bwd_dq_dk_dv_loop_seqk_parallel_kernelI23Flash_bwd_kernel_traitsILi128ELi64ELi64ELi8ELi4ELi2ELi2ELb1ELb0EN7cutlass10bfloat16_tE19Flash_kernel_traitsILi128ELi64ELi64ELi8ES3_EELb0ELb1ELb0ELb0ELb0ELb1ELb0EEEvNS_16Flash_bwd_paramsE)
        /*0014*/ 	.short	0x0160
        /*0016*/ 	.short	0x0280


	//----- nvinfo : EIATTR_CBANK_PARAM_SIZE
	.align		4
.L_216:
        /*0018*/ 	.byte	0x03, 0x19
        /*001a*/ 	.short	0x0280


	//----- nvinfo : EIATTR_KPARAM_INFO
	.align		4
        /*001c*/ 	.byte	0x04, 0x17
        /*001e*/ 	.short	(.L_218 - .L_217)
.L_217:
        /*0020*/ 	.word	0x00000000
        /*0024*/ 	.short	0x0000
        /*0026*/ 	.short	0x0000
        /*0028*/ 	.byte	0x00, 0xf0, 0x01, 0x0a


	//----- nvinfo : EIATTR_MAXREG_COUNT
	.align		4
.L_218:
        /*002c*/ 	.byte	0x03, 0x1b
        /*002e*/ 	.short	0x00ff


	//----- nvinfo : EIATTR_NUM_BARRIERS
	.align		4
        /*0030*/ 	.byte	0x02, 0x4c
        /*0032*/ 	.byte	0x01
	.zero		1


	//----- nvinfo : EIATTR_ANNOTATIONS
	.align		4
        /*0034*/ 	.byte	0x04, 0x55
        /*0036*/ 	.short	(.L_220 - .L_219)


	//   ....[0]....
.L_219:
        /*0038*/ 	.word	0x00000001
        /*003c*/ 	.byte	0xe0, 0x02, 0x00, 0x00, 0x01, 0x00, 0x00, 0x00, 0x10, 0x04, 0x00, 0x00, 0x01, 0x00, 0x00, 0x00
        /*004c*/ 	.byte	0xf0, 0x04, 0x00, 0x00, 0x01, 0x00, 0x00, 0x00, 0x40, 0x05, 0x00, 0x00, 0x01, 0x00, 0x00, 0x00
        /*005c*/ 	.byte	0xe0, 0x05, 0x00, 0x00, 0x01, 0x00, 0x00, 0x00, 0xa0, 0x07, 0x00, 0x00, 0x01, 0x00, 0x00, 0x00
        /*006c*/ 	.byte	0xa0, 0x0a, 0x00, 0x00, 0x01, 0x00, 0x00, 0x00, 0x20, 0x14, 0x00, 0x00, 0x01, 0x00, 0x00, 0x00
        /*007c*/ 	.byte	0x30, 0x14, 0x00, 0x00, 0x01, 0x00, 0x00, 0x00, 0x40, 0x14, 0x00, 0x00, 0x01, 0x00, 0x00, 0x00
        /*008c*/ 	.byte	0x10, 0x17, 0x00, 0x00, 0x01, 0x00, 0x00, 0x00, 0x20, 0x1f, 0x00, 0x00, 0x01, 0x00, 0x00, 0x00
        /*009c*/ 	.byte	0x80, 0x1f, 0x00, 0x00, 0x01, 0x00, 0x00, 0x00, 0x90, 0x22, 0x00, 0x00, 0x01, 0x00, 0x00, 0x00
        /*00ac*/ 	.byte	0x70, 0x2f, 0x00, 0x00, 0x01, 0x00, 0x00, 0x00, 0xb0, 0x52, 0x00, 0x00, 0x01, 0x00, 0x00, 0x00
        /*00bc*/ 	.byte	0xe0, 0x5a, 0x00, 0x00


	//----- nvinfo : EIATTR_MERCURY_ISA_VERSION
	.align		4
.L_220:
        /*00c0*/ 	.byte	0x03, 0x5f
        /*00c2*/ 	.short	0x0000


	//----- nvinfo : EIATTR_EXIT_INSTR_OFFSETS
	.align		4
        /*00c4*/ 	.byte	0x04, 0x1c
        /*00c6*/ 	.short	(.L_222 - .L_221)


	//   ....[0]....
.L_221:
        /*00c8*/ 	.word	0x00000090


	//   ....[1]....
        /*00cc*/ 	.word	0x00006140


	//----- nvinfo : EIATTR_CTAIDZ_USED
	.align		4
.L_222:
        /*00d0*/ 	.byte	0x01, 0x04
	.zero		2


	//----- nvinfo : EIATTR_CRS_STACK_SIZE
	.align		4
        /*00d4*/ 	.byte	0x04, 0x1e
        /*00d6*/ 	.short	(.L_224 - .L_223)
.L_223:
        /*00d8*/ 	.word	0x00000000
.L_224:


//--------------------- .nv.info._ZN5flash44flash_bwd_dq_dk_dv_loop_seqk_parallel_kernelI23Flash_bwd_kernel_traitsILi128ELi64ELi64ELi8ELi4ELi2ELi2ELb1ELb0EN7cutlass10bfloat16_tE19Flash_kernel_traitsILi128ELi64ELi64ELi8ES3_EELb0ELb1ELb0ELb1ELb0ELb0ELb0EEEvNS_16Flash_bwd_paramsE --------------------------
	.section	.nv.info._ZN5flash44flash_bwd_dq_dk_dv_loop_seqk_parallel_kernelI23Flash_bwd_kernel_traitsILi128ELi64ELi64ELi8ELi4ELi2ELi2ELb1ELb0EN7cutlass10bfloat16_tE19Flash_kernel_traitsILi128ELi64ELi64ELi8ES3_EELb0ELb1ELb0ELb1ELb0ELb0ELb0EEEvNS_16Flash_bwd_paramsE,"",@"SHT_CUDA_INFO"
	.sectionflags	@""
	.align	4


	//----- nvinfo : EIATTR_CUDA_API_VERSION
	.align		4
        /*0000*/ 	.byte	0x04, 0x37
        /*0002*/ 	.short	(.L_226 - .L_225)
.L_225:
        /*0004*/ 	.word	0x00000082


	//----- nvinfo : EIATTR_SW2861232_WAR
	.align		4
.L_226:
        /*0008*/ 	.byte	0x01, 0x35
	.zero		2


	//----- nvinfo : EIATTR_PARAM_CBANK
	.align		4
        /*000c*/ 	.byte	0x04, 0x0a
        /*000e*/ 	.short	(.L_228 - .L_227)
	.align		4
.L_227:
        /*0010*/ 	.word	index@(.nv.constant0._ZN5flash44flash_bwd_dq_dk_dv_loop_seqk_parallel_kernelI23Flash_bwd_kernel_traitsILi128ELi64ELi64ELi8ELi4ELi2ELi2ELb1ELb0EN7cutlass10bfloat16_tE19Flash_kernel_traitsILi128ELi64ELi64ELi8ES3_EELb0ELb1ELb0ELb1ELb0ELb0ELb0EEEvNS_16Flash_bwd_paramsE)
        /*0014*/ 	.short	0x0160
        /*0016*/ 	.short	0x0280


	//----- nvinfo : EIATTR_CBANK_PARAM_SIZE
	.align		4
.L_228:
        /*0018*/ 	.byte	0x03, 0x19
        /*001a*/ 	.short	0x0280


	//----- nvinfo : EIATTR_KPARAM_INFO
	.align		4
        /*001c*/ 	.byte	0x04, 0x17
        /*001e*/ 	.short	(.L_230 - .L_229)
.L_229:
        /*0020*/ 	.word	0x00000000
        /*0024*/ 	.short	0x0000
        /*0026*/ 	.short	0x0000
        /*0028*/ 	.byte	0x00, 0xf0, 0x01, 0x0a


	//----- nvinfo : EIATTR_MAXREG_COUNT
	.align		4
.L_230:
        /*002c*/ 	.byte	0x03, 0x1b
        /*002e*/ 	.short	0x00ff


	//----- nvinfo : EIATTR_NUM_BARRIERS
	.align		4
        /*0030*/ 	.byte	0x02, 0x4c
        /*0032*/ 	.byte	0x01
	.zero		1


	//----- nvinfo : EIATTR_ANNOTATIONS
	.align		4
        /*0034*/ 	.byte	0x04, 0x55
        /*0036*/ 	.short	(.L_232 - .L_231)


	//   ....[0]....
.L_231:
        /* <DEDUP_REMOVED lines=10> */


	//----- nvinfo : EIATTR_MERCURY_ISA_VERSION
	.align		4
.L_232:
        /*00c0*/ 	.byte	0x03, 0x5f
        /*00c2*/ 	.short	0x0000


	//----- nvinfo : EIATTR_EXIT_INSTR_OFFSETS
	.align		4
        /*00c4*/ 	.byte	0x04, 0x1c
        /*00c6*/ 	.short	(.L_234 - .L_233)


	//   ....[0]....
.L_233:
        /*00c8*/ 	.word	0x00000090


	//   ....[1]....
        /*00cc*/ 	.word	0x00007370


	//----- nvinfo : EIATTR_CTAIDZ_USED
	.align		4
.L_234:
        /*00d0*/ 	.byte	0x01, 0x04
	.zero		2


	//----- nvinfo : EIATTR_CRS_STACK_SIZE
	.align		4
        /*00d4*/ 	.byte	0x04, 0x1e
        /*00d6*/ 	.short	(.L_236 - .L_235)
.L_235:
        /*00d8*/ 	.word	0x00000000
.L_236:


//--------------------- .nv.info._ZN5flash44flash_bwd_dq_dk_dv_loop_seqk_parallel_kernelI23Flash_bwd_kernel_traitsILi128ELi64ELi128ELi8ELi2ELi4ELi2ELb0ELb0EN7cutlass10bfloat16_tE19Flash_kernel_traitsILi128ELi64ELi128ELi8ES3_EELb0ELb1ELb0ELb0ELb0ELb0ELb0EEEvNS_16Flash_bwd_paramsE --------------------------
	.section	.nv.info._ZN5flash44flash_bwd_dq_dk_dv_loop_seqk_parallel_kernelI23Flash_bwd_kernel_traitsILi128ELi64ELi128ELi8ELi2ELi4ELi2ELb0ELb0EN7cutlass10bfloat16_tE19Flash_kernel_traitsILi128ELi64ELi128ELi8ES3_EELb0ELb1ELb0ELb0ELb0ELb0ELb0EEEvNS_16Flash_bwd_paramsE,"",@"SHT_CUDA_INFO"
	.sectionflags	@""
	.align	4


	//----- nvinfo : EIATTR_CUDA_API_VERSION
	.align		4
        /*0000*/ 	.byte	0x04, 0x37
        /*0002*/ 	.short	(.L_238 - .L_237)
.L_237:
        /*0004*/ 	.word	0x00000082


	//----- nvinfo : EIATTR_SW2861232_WAR
	.align		4
.L_238:
        /*0008*/ 	.byte	0x01, 0x35
	.zero		2


	//----- nvinfo : EIATTR_PARAM_CBANK
	.align		4
        /*000c*/ 	.byte	0x04, 0x0a
        /*000e*/ 	.short	(.L_240 - .L_239)
	.align		4
.L_239:
        /*0010*/ 	.word	index@(.nv.constant0._ZN5flash44flash_bwd_dq_dk_dv_loop_seqk_parallel_kernelI23Flash_bwd_kernel_traitsILi128ELi64ELi128ELi8ELi2ELi4ELi2ELb0ELb0EN7cutlass10bfloat16_tE19Flash_kernel_traitsILi128ELi64ELi128ELi8ES3_EELb0ELb1ELb0ELb0ELb0ELb0ELb0EEEvNS_16Flash_bwd_paramsE)
        /*0014*/ 	.short	0x0160
        /*0016*/ 	.short	0x0280


	//----- nvinfo : EIATTR_CBANK_PARAM_SIZE
	.align		4
.L_240:
        /*0018*/ 	.byte	0x03, 0x19
        /*001a*/ 	.short	0x0280


	//----- nvinfo : EIATTR_KPARAM_INFO
	.align		4
        /*001c*/ 	.byte	0x04, 0x17
        /*001e*/ 	.short	(.L_242 - .L_241)
.L_241:
        /*0020*/ 	.word	0x00000000
        /*0024*/ 	.short	0x0000
        /*0026*/ 	.short	0x0000
        /*0028*/ 	.byte	0x00, 0xf0, 0x01, 0x0a


	//----- nvinfo : EIATTR_MAXREG_COUNT
	.align		4
.L_242:
        /*002c*/ 	.byte	0x03, 0x1b
        /*002e*/ 	.short	0x00ff


	//----- nvinfo : EIATTR_NUM_BARRIERS
	.align		4
        /*0030*/ 	.byte	0x02, 0x4c
        /*0032*/ 	.byte	0x01
	.zero		1


	//----- nvinfo : EIATTR_ANNOTATIONS
	.align		4
        /*0034*/ 	.byte	0x04, 0x55
        /*0036*/ 	.short	(.L_244 - .L_243)


	//   ....[0]....
.L_243:
        /* <DEDUP_REMOVED lines=11> */
        /*00dc*/ 	.byte	0x30, 0x8d, 0x00, 0x00, 0x01, 0x00, 0x00, 0x00, 0x40, 0x8d, 0x00, 0x00


	//----- nvinfo : EIATTR_MERCURY_ISA_VERSION
	.align		4
.L_244:
        /*00e8*/ 	.byte	0x03, 0x5f
        /*00ea*/ 	.short	0x0000


	//----- nvinfo : EIATTR_EXIT_INSTR_OFFSETS
	.align		4
        /*00ec*/ 	.byte	0x04, 0x1c
        /*00ee*/ 	.short	(.L_246 - .L_245)


	//   ....[0]....
.L_245:
        /*00f0*/ 	.word	0x000000a0


	//   ....[1]....
        /*00f4*/ 	.word	0x0000a870


	//----- nvinfo : EIATTR_CTAIDZ_USED
	.align		4
.L_246:
        /*00f8*/ 	.byte	0x01, 0x04
	.zero		2


	//----- nvinfo : EIATTR_CRS_STACK_SIZE
	.align		4
        /*00fc*/ 	.byte	0x04, 0x1e
        /*00fe*/ 	.short	(.L_248 - .L_247)
.L_247:
        /*0100*/ 	.word	0x00000000
.L_248:


//--------------------- .nv.info._ZN5flash44flash_bwd_dq_dk_dv_loop_seqk_parallel_kernelI23Flash_bwd_kernel_traitsILi128ELi64ELi128ELi8ELi2ELi4ELi2ELb0ELb0EN7cutlass10bfloat16_tE19Flash_kernel_traitsILi128ELi64ELi128ELi8ES3_EELb0ELb1ELb0ELb0ELb1ELb1ELb0EEEvNS_16Flash_bwd_paramsE --------------------------
	.section	.nv.info._ZN5flash44flash_bwd_dq_dk_dv_loop_seqk_parallel_kernelI23Flash_bwd_kernel_traitsILi128ELi64ELi128ELi8ELi2ELi4ELi2ELb0ELb0EN7cutlass10bfloat16_tE19Flash_kernel_traitsILi128ELi64ELi128ELi8ES3_EELb0ELb1ELb0ELb0ELb1ELb1ELb0EEEvNS_16Flash_bwd_paramsE,"",@"SHT_CUDA_INFO"
	.sectionflags	@""
	.align	4


	//----- nvinfo : EIATTR_CUDA_API_VERSION
	.align		4
        /*0000*/ 	.byte	0x04, 0x37
        /*0002*/ 	.short	(.L_250 - .L_249)
.L_249:
        /*0004*/ 	.word	0x00000082


	//----- nvinfo : EIATTR_SW2861232_WAR
	.align		4
.L_250:
        /*0008*/ 	.byte	0x01, 0x35
	.zero		2


	//----- nvinfo : EIATTR_PARAM_CBANK
	.align		4
        /*000c*/ 	.byte	0x04, 0x0a
        /*000e*/ 	.short	(.L_252 - .L_251)
	.align		4
.L_251:
        /*0010*/ 	.word	index@(.nv.constant0._ZN5flash44flash_bwd_dq_dk_dv_loop_seqk_parallel_kernelI23Flash_bwd_kernel_traitsILi128ELi64ELi128ELi8ELi2ELi4ELi2ELb0ELb0EN7cutlass10bfloat16_tE19Flash_kernel_traitsILi128ELi64ELi128ELi8ES3_EELb0ELb1ELb0ELb0ELb1ELb1ELb0EEEvNS_16Flash_bwd_paramsE)
        /*0014*/ 	.short	0x0160
        /*0016*/ 	.short	0x0280


	//----- nvinfo : EIATTR_CBANK_PARAM_SIZE
	.align		4
.L_252:
        /*0018*/ 	.byte	0x03, 0x19
        /*001a*/ 	.short	0x0280


	//----- nvinfo : EIATTR_KPARAM_INFO
	.align		4
        /*001c*/ 	.byte	0x04, 0x17
        /*001e*/ 	.short	(.L_254 - .L_253)
.L_253:
        /*0020*/ 	.word	0x00000000
        /*0024*/ 	.short	0x0000
        /*0026*/ 	.short	0x0000
        /*0028*/ 	.byte	0x00, 0xf0, 0x01, 0x0a


	//----- nvinfo : EIATTR_MAXREG_COUNT
	.align		4
.L_254:
        /*002c*/ 	.byte	0x03, 0x1b
        /*002e*/ 	.short	0x00ff


	//----- nvinfo : EIATTR_NUM_BARRIERS
	.align		4
        /*0030*/ 	.byte	0x02, 0x4c
        /*0032*/ 	.byte	0x01
	.zero		1


	//----- nvinfo : EIATTR_ANNOTATIONS
	.align		4
        /*0034*/ 	.byte	0x04, 0x55
        /*0036*/ 	.short	(.L_256 - .L_255)


	//   ....[0]....
.L_255:
        /* <DEDUP_REMOVED lines=19> */


	//----- nvinfo : EIATTR_MERCURY_ISA_VERSION
	.align		4
.L_256:
        /*0150*/ 	.byte	0x03, 0x5f
        /*0152*/ 	.short	0x0000


	//----- nvinfo : EIATTR_EXIT_INSTR_OFFSETS
	.align		4
        /*0154*/ 	.byte	0x04, 0x1c
        /*0156*/ 	.short	(.L_258 - .L_257)


	//   ....[0]....
.L_257:
        /*0158*/ 	.word	0x000000a0


	//   ....[1]....
        /*015c*/ 	.word	0x00007720


	//----- nvinfo : EIATTR_CTAIDZ_USED
	.align		4
.L_258:
        /*0160*/ 	.byte	0x01, 0x04
	.zero		2


//--------------------- .nv.info._ZN5flash44flash_bwd_dq_dk_dv_loop_seqk_parallel_kernelI23Flash_bwd_kernel_traitsILi128ELi64ELi128ELi8ELi2ELi4ELi2ELb0ELb0EN7cutlass10bfloat16_tE19Flash_kernel_traitsILi128ELi64ELi128ELi8ES3_EELb0ELb1ELb0ELb0ELb0ELb1ELb0EEEvNS_16Flash_bwd_paramsE --------------------------
	.section	.nv.info._ZN5flash44flash_bwd_dq_dk_dv_loop_seqk_parallel_kernelI23Flash_bwd_kernel_traitsILi128ELi64ELi128ELi8ELi2ELi4ELi2ELb0ELb0EN7cutlass10bfloat16_tE19Flash_kernel_traitsILi128ELi64ELi128ELi8ES3_EELb0ELb1ELb0ELb0ELb0ELb1ELb0EEEvNS_16Flash_bwd_paramsE,"",@"SHT_CUDA_INFO"
	.sectionflags	@""
	.align	4


	//----- nvinfo : EIATTR_CUDA_API_VERSION
	.align		4
        /*0000*/ 	.byte	0x04, 0x37
        /*0002*/ 	.short	(.L_260 - .L_259)
.L_259:
        /*0004*/ 	.word	0x00000082


	//----- nvinfo : EIATTR_SW2861232_WAR
	.align		4
.L_260:
        /*0008*/ 	.byte	0x01, 0x35
	.zero		2


	//----- nvinfo : EIATTR_PARAM_CBANK
	.align		4
        /*000c*/ 	.byte	0x04, 0x0a
        /*000e*/ 	.short	(.L_262 - .L_261)
	.align		4
.L_261:
        /*0010*/ 	.word	index@(.nv.constant0._ZN5flash44flash_bwd_dq_dk_dv_loop_seqk_parallel_kernelI23Flash_bwd_kernel_traitsILi128ELi64ELi128ELi8ELi2ELi4ELi2ELb0ELb0EN7cutlass10bfloat16_tE19Flash_kernel_traitsILi128ELi64ELi128ELi8ES3_EELb0ELb1ELb0ELb0ELb0ELb1ELb0EEEvNS_16Flash_bwd_paramsE)
        /*0014*/ 	.short	0x0160
        /*0016*/ 	.short	0x0280


	//----- nvinfo : EIATTR_CBANK_PARAM_SIZE
	.align		4
.L_262:
        /*0018*/ 	.byte	0x03, 0x19
        /*001a*/ 	.short	0x0280


	//----- nvinfo : EIATTR_KPARAM_INFO
	.align		4
        /*001c*/ 	.byte	0x04, 0x17
        /*001e*/ 	.short	(.L_264 - .L_263)
.L_263:
        /*0020*/ 	.word	0x00000000
        /*0024*/ 	.short	0x0000
        /*0026*/ 	.short	0x0000
        /*0028*/ 	.byte	0x00, 0xf0, 0x01, 0x0a


	//----- nvinfo : EIATTR_MAXREG_COUNT
	.align		4
.L_264:
        /*002c*/ 	.byte	0x03, 0x1b
        /*002e*/ 	.short	0x00ff


	//----- nvinfo : EIATTR_NUM_BARRIERS
	.align		4
        /*0030*/ 	.byte	0x02, 0x4c
        /*0032*/ 	.byte	0x01
	.zero		1


	//----- nvinfo : EIATTR_ANNOTATIONS
	.align		4
        /*0034*/ 	.byte	0x04, 0x55
        /*0036*/ 	.short	(.L_266 - .L_265)


	//   ....[0]....
.L_265:
        /* <DEDUP_REMOVED lines=18> */


	//----- nvinfo : EIATTR_MERCURY_ISA_VERSION
	.align		4
.L_266:
        /*0148*/ 	.byte	0x03, 0x5f
        /*014a*/ 	.short	0x0000


	//----- nvinfo : EIATTR_EXIT_INSTR_OFFSETS
	.align		4
        /*014c*/ 	.byte	0x04, 0x1c
        /*014e*/ 	.short	(.L_268 - .L_267)


	//   ....[0]....
.L_267:
        /*0150*/ 	.word	0x000000a0


	//   ....[1]....
        /*0154*/ 	.word	0x00009850


	//----- nvinfo : EIATTR_CTAIDZ_USED
	.align		4
.L_268:
        /*0158*/ 	.byte	0x01, 0x04
	.zero		2


	//----- nvinfo : EIATTR_CRS_STACK_SIZE
	.align		4
        /*015c*/ 	.byte	0x04, 0x1e
        /*015e*/ 	.short	(.L_270 - .L_269)
.L_269:
        /*0160*/ 	.word	0x00000000
.L_270:


//--------------------- .nv.info._ZN5flash44flash_bwd_dq_dk_dv_loop_seqk_parallel_kernelI23Flash_bwd_kernel_traitsILi128ELi64ELi128ELi8ELi2ELi4ELi2ELb0ELb0EN7cutlass10bfloat16_tE19Flash_kernel_traitsILi128ELi64ELi128ELi8ES3_EELb0ELb1ELb0ELb1ELb0ELb0ELb0EEEvNS_16Flash_bwd_paramsE --------------------------
	.section	.nv.info._ZN5flash44flash_bwd_dq_dk_dv_loop_seqk_parallel_kernelI23Flash_bwd_kernel_traitsILi128ELi64ELi128ELi8ELi2ELi4ELi2ELb0ELb0EN7cutlass10bfloat16_tE19Flash_kernel_traitsILi128ELi64ELi128ELi8ES3_EELb0ELb1ELb0ELb1ELb0ELb0ELb0EEEvNS_16Flash_bwd_paramsE,"",@"SHT_CUDA_INFO"
	.sectionflags	@""
	.align	4


	//----- nvinfo : EIATTR_CUDA_API_VERSION
	.align		4
        /*0000*/ 	.byte	0x04, 0x37
        /*0002*/ 	.short	(.L_272 - .L_271)
.L_271:
        /*0004*/ 	.word	0x00000082


	//----- nvinfo : EIATTR_SW2861232_WAR
	.align		4
.L_272:
        /*0008*/ 	.byte	0x01, 0x35
	.zero		2


	//----- nvinfo : EIATTR_PARAM_CBANK
	.align		4
        /*000c*/ 	.byte	0x04, 0x0a
        /*000e*/ 	.short	(.L_274 - .L_273)
	.align		4
.L_273:
        /*0010*/ 	.word	index@(.nv.constant0._ZN5flash44flash_bwd_dq_dk_dv_loop_seqk_parallel_kernelI23Flash_bwd_kernel_traitsILi128ELi64ELi128ELi8ELi2ELi4ELi2ELb0ELb0EN7cutlass10bfloat16_tE19Flash_kernel_traitsILi128ELi64ELi128ELi8ES3_EELb0ELb1ELb0ELb1ELb0ELb0ELb0EEEvNS_16Flash_bwd_paramsE)
        /*0014*/ 	.short	0x0160
        /*0016*/ 	.short	0x0280


	//----- nvinfo : EIATTR_CBANK_PARAM_SIZE
	.align		4
.L_274:
        /*0018*/ 	.byte	0x03, 0x19
        /*001a*/ 	.short	0x0280


	//----- nvinfo : EIATTR_KPARAM_INFO
	.align		4
        /*001c*/ 	.byte	0x04, 0x17
        /*001e*/ 	.short	(.L_276 - .L_275)
.L_275:
        /*0020*/ 	.word	0x00000000
        /*0024*/ 	.short	0x0000
        /*0026*/ 	.short	0x0000
        /*0028*/ 	.byte	0x00, 0xf0, 0x01, 0x0a


	//----- nvinfo : EIATTR_MAXREG_COUNT
	.align		4
.L_276:
        /*002c*/ 	.byte	0x03, 0x1b
        /*002e*/ 	.short	0x00ff


	//----- nvinfo : EIATTR_NUM_BARRIERS
	.align		4
        /*0030*/ 	.byte	0x02, 0x4c
        /*0032*/ 	.byte	0x01
	.zero		1


	//----- nvinfo : EIATTR_ANNOTATIONS
	.align		4
        /*0034*/ 	.byte	0x04, 0x55
        /*0036*/ 	.short	(.L_278 - .L_277)


	//   ....[0]....
.L_277:
        /* <DEDUP_REMOVED lines=17> */


	//----- nvinfo : EIATTR_MERCURY_ISA_VERSION
	.align		4
.L_278:
        /*0130*/ 	.byte	0x03, 0x5f
        /*0132*/ 	.short	0x0000


	//----- nvinfo : EIATTR_EXIT_INSTR_OFFSETS
	.align		4
        /*0134*/ 	.byte	0x04, 0x1c
        /*0136*/ 	.short	(.L_280 - .L_279)


	//   ....[0]....
.L_279:
        /*0138*/ 	.word	0x000000a0


	//   ....[1]....
        /*013c*/ 	.word	0x0000ac40


	//----- nvinfo : EIATTR_CTAIDZ_USED
	.align		4
.L_280:
        /*0140*/ 	.byte	0x01, 0x04
	.zero		2


	//----- nvinfo : EIATTR_CRS_STACK_SIZE
	.align		4
        /*0144*/ 	.byte	0x04, 0x1e
        /*0146*/ 	.short	(.L_282 - .L_281)
.L_281:
        /*0148*/ 	.word	0x00000000
.L_282:


//--------------------- .nv.info._ZN5flash27flash_bwd_convert_dq_kernelI23Flash_bwd_kernel_traitsILi128ELi64ELi64ELi8ELi4ELi2ELi2ELb1ELb0EN7cutlass10bfloat16_tE19Flash_kernel_traitsILi128ELi64ELi64ELi8ES3_EEEEvNS_16Flash_bwd_paramsEi --------------------------
	.section	.nv.info._ZN5flash27flash_bwd_convert_dq_kernelI23Flash_bwd_kernel_traitsILi128ELi64ELi64ELi8ELi4ELi2ELi2ELb1ELb0EN7cutlass10bfloat16_tE19Flash_kernel_traitsILi128ELi64ELi64ELi8ES3_EEEEvNS_16Flash_bwd_paramsEi,"",@"SHT_CUDA_INFO"
	.sectionflags	@""
	.align	4


	//----- nvinfo : EIATTR_CUDA_API_VERSION
	.align		4
        /*0000*/ 	.byte	0x04, 0x37
        /*0002*/ 	.short	(.L_284 - .L_283)
.L_283:
        /*0004*/ 	.word	0x00000082


	//----- nvinfo : EIATTR_SW2861232_WAR
	.align		4
.L_284:
        /*0008*/ 	.byte	0x01, 0x35
	.zero		2


	//----- nvinfo : EIATTR_PARAM_CBANK
	.align		4
        /*000c*/ 	.byte	0x04, 0x0a
        /*000e*/ 	.short	(.L_286 - .L_285)
	.align		4
.L_285:
        /*0010*/ 	.word	index@(.nv.constant0._ZN5flash27flash_bwd_convert_dq_kernelI23Flash_bwd_kernel_traitsILi128ELi64ELi64ELi8ELi4ELi2ELi2ELb1ELb0EN7cutlass10bfloat16_tE19Flash_kernel_traitsILi128ELi64ELi64ELi8ES3_EEEEvNS_16Flash_bwd_paramsEi)
        /*0014*/ 	.short	0x0160
        /*0016*/ 	.short	0x0284


	//----- nvinfo : EIATTR_CBANK_PARAM_SIZE
	.align		4
.L_286:
        /*0018*/ 	.byte	0x03, 0x19
        /*001a*/ 	.short	0x0284


	//----- nvinfo : EIATTR_KPARAM_INFO
	.align		4
        /*001c*/ 	.byte	0x04, 0x17
        /*001e*/ 	.short	(.L_288 - .L_287)
.L_287:
        /*0020*/ 	.word	0x00000000
        /*0024*/ 	.short	0x0001
        /*0026*/ 	.short	0x0280
        /*0028*/ 	.byte	0x00, 0xf0, 0x11, 0x00


	//----- nvinfo : EIATTR_KPARAM_INFO
	.align		4
.L_288:
        /*002c*/ 	.byte	0x04, 0x17
        /*002e*/ 	.short	(.L_290 - .L_289)
.L_289:
        /*0030*/ 	.word	0x00000000
        /*0034*/ 	.short	0x0000
        /*0036*/ 	.short	0x0000
        /*0038*/ 	.byte	0x00, 0xf0, 0x01, 0x0a


	//----- nvinfo : EIATTR_MAXREG_COUNT
	.align		4
.L_290:
        /*003c*/ 	.byte	0x03, 0x1b
        /*003e*/ 	.short	0x00ff


	//----- nvinfo : EIATTR_NUM_BARRIERS
	.align		4
        /*0040*/ 	.byte	0x02, 0x4c
        /*0042*/ 	.byte	0x01
	.zero		1


	//----- nvinfo : EIATTR_MERCURY_ISA_VERSION
	.align		4
        /*0044*/ 	.byte	0x03, 0x5f
        /*0046*/ 	.short	0x0000


	//----- nvinfo : EIATTR_EXIT_INSTR_OFFSETS
	.align		4
        /*0048*/ 	.byte	0x04, 0x1c
        /*004a*/ 	.short	(.L_292 - .L_291)


	//   ....[0]....
.L_291:
        /*004c*/ 	.word	0x000000f0


	//   ....[1]....
        /*0050*/ 	.word	0x000016c0


	//   ....[2]....
        /*0054*/ 	.word	0x000017a0


	//   ....[3]....
        /*0058*/ 	.word	0x000017c0


	//----- nvinfo : EIATTR_CTAIDZ_USED
	.align		4
.L_292:
        /*005c*/ 	.byte	0x01, 0x04
	.zero		2


	//----- nvinfo : EIATTR_CRS_STACK_SIZE
	.align		4
        /*0060*/ 	.byte	0x04, 0x1e
        /*0062*/ 	.short	(.L_294 - .L_293)
.L_293:
        /*0064*/ 	.word	0x00000000
.L_294:


//--------------------- .nv.info._ZN5flash44flash_bwd_dq_dk_dv_loop_seqk_parallel_kernelI23Flash_bwd_kernel_traitsILi128ELi64ELi64ELi8ELi4ELi2ELi2ELb1ELb0EN7cutlass10bfloat16_tE19Flash_kernel_traitsILi128ELi64ELi64ELi8ES3_EELb1ELb1ELb0ELb0ELb0ELb0ELb0EEEvNS_16Flash_bwd_paramsE --------------------------
	.section	.nv.info._ZN5flash44flash_bwd_dq_dk_dv_loop_seqk_parallel_kernelI23Flash_bwd_kernel_traitsILi128ELi64ELi64ELi8ELi4ELi2ELi2ELb1ELb0EN7cutlass10bfloat16_tE19Flash_kernel_traitsILi128ELi64ELi64ELi8ES3_EELb1ELb1ELb0ELb0ELb0ELb0ELb0EEEvNS_16Flash_bwd_paramsE,"",@"SHT_CUDA_INFO"
	.sectionflags	@""
	.align	4


	//----- nvinfo : EIATTR_CUDA_API_VERSION
	.align		4
        /*0000*/ 	.byte	0x04, 0x37
        /*0002*/ 	.short	(.L_296 - .L_295)
.L_295:
        /*0004*/ 	.word	0x00000082


	//----- nvinfo : EIATTR_SW2861232_WAR
	.align		4
.L_296:
        /*0008*/ 	.byte	0x01, 0x35
	.zero		2


	//----- nvinfo : EIATTR_PARAM_CBANK
	.align		4
        /*000c*/ 	.byte	0x04, 0x0a
        /*000e*/ 	.short	(.L_298 - .L_297)
	.align		4
.L_297:
        /*0010*/ 	.word	index@(.nv.constant0._ZN5flash44flash_bwd_dq_dk_dv_loop_seqk_parallel_kernelI23Flash_bwd_kernel_traitsILi128ELi64ELi64ELi8ELi4ELi2ELi2ELb1ELb0EN7cutlass10bfloat16_tE19Flash_kernel_traitsILi128ELi64ELi64ELi8ES3_EELb1ELb1ELb0ELb0ELb0ELb0ELb0EEEvNS_16Flash_bwd_paramsE)
        /*0014*/ 	.short	0x0160
        /*0016*/ 	.short	0x0280


	//----- nvinfo : EIATTR_CBANK_PARAM_SIZE
	.align		4
.L_298:
        /*0018*/ 	.byte	0x03, 0x19
        /*001a*/ 	.short	0x0280


	//----- nvinfo : EIATTR_KPARAM_INFO
	.align		4
        /*001c*/ 	.byte	0x04, 0x17
        /*001e*/ 	.short	(.L_300 - .L_299)
.L_299:
        /*0020*/ 	.word	0x00000000
        /*0024*/ 	.short	0x0000
        /*0026*/ 	.short	0x0000
        /*0028*/ 	.byte	0x00, 0xf0, 0x01, 0x0a


	//----- nvinfo : EIATTR_MAXREG_COUNT
	.align		4
.L_300:
        /*002c*/ 	.byte	0x03, 0x1b
        /*002e*/ 	.short	0x00ff


	//----- nvinfo : EIATTR_NUM_BARRIERS
	.align		4
        /*0030*/ 	.byte	0x02, 0x4c
        /*0032*/ 	.byte	0x01
	.zero		1


	//----- nvinfo : EIATTR_ANNOTATIONS
	.align		4
        /*0034*/ 	.byte	0x04, 0x55
        /*0036*/ 	.short	(.L_302 - .L_301)


	//   ....[0]....
.L_301:
        /*0038*/ 	.word	0x00000001
        /*003c*/ 	.byte	0xb0, 0x03, 0x00, 0x00, 0x01, 0x00, 0x00, 0x00, 0xb0, 0x05, 0x00, 0x00, 0x01, 0x00, 0x00, 0x00
        /*004c*/ 	.byte	0xd0, 0x07, 0x00, 0x00, 0x01, 0x00, 0x00, 0x00, 0x30, 0x08, 0x00, 0x00, 0x01, 0x00, 0x00, 0x00
        /*005c*/ 	.byte	0x60, 0x0a, 0x00, 0x00, 0x01, 0x00, 0x00, 0x00, 0x20, 0x27, 0x00, 0x00, 0x01, 0x00, 0x00, 0x00
        /*006c*/ 	.byte	0xc0, 0x36, 0x00, 0x00, 0x01, 0x00, 0x00, 0x00, 0x70, 0x39, 0x00, 0x00, 0x01, 0x00, 0x00, 0x00
        /*007c*/ 	.byte	0x80, 0x39, 0x00, 0x00, 0x01, 0x00, 0x00, 0x00, 0x90, 0x69, 0x00, 0x00, 0x01, 0x00, 0x00, 0x00
        /*008c*/ 	.byte	0xa0, 0x69, 0x00, 0x00, 0x01, 0x00, 0x00, 0x00, 0xb0, 0x69, 0x00, 0x00


	//----- nvinfo : EIATTR_MERCURY_ISA_VERSION
	.align		4
.L_302:
        /*0098*/ 	.byte	0x03, 0x5f
        /*009a*/ 	.short	0x0000


	//----- nvinfo : EIATTR_EXIT_INSTR_OFFSETS
	.align		4
        /*009c*/ 	.byte	0x04, 0x1c
        /*009e*/ 	.short	(.L_304 - .L_303)


	//   ....[0]....
.L_303:
        /*00a0*/ 	.word	0x00000090


	//   ....[1]....
        /*00a4*/ 	.word	0x00007ac0


	//----- nvinfo : EIATTR_CTAIDZ_USED
	.align		4
.L_304:
        /*00a8*/ 	.byte	0x01, 0x04
	.zero		2


	//----- nvinfo : EIATTR_CRS_STACK_SIZE
	.align		4
        /*00ac*/ 	.byte	0x04, 0x1e
        /*00ae*/ 	.short	(.L_306 - .L_305)
.L_305:
        /*00b0*/ 	.word	0x00000000
.L_306:


//--------------------- .nv.info._ZN5flash44flash_bwd_dq_dk_dv_loop_seqk_parallel_kernelI23Flash_bwd_kernel_traitsILi128ELi64ELi64ELi8ELi4ELi2ELi2ELb1ELb0EN7cutlass10bfloat16_tE19Flash_kernel_traitsILi128ELi64ELi64ELi8ES3_EELb0ELb1ELb0ELb0ELb0ELb0ELb1EEEvNS_16Flash_bwd_paramsE --------------------------
	.section	.nv.info._ZN5flash44flash_bwd_dq_dk_dv_loop_seqk_parallel_kernelI23Flash_bwd_kernel_traitsILi128ELi64ELi64ELi8ELi4ELi2ELi2ELb1ELb0EN7cutlass10bfloat16_tE19Flash_kernel_traitsILi128ELi64ELi64ELi8ES3_EELb0ELb1ELb0ELb0ELb0ELb0ELb1EEEvNS_16Flash_bwd_paramsE,"",@"SHT_CUDA_INFO"
	.sectionflags	@""
	.align	4


	//----- nvinfo : EIATTR_CUDA_API_VERSION
	.align		4
        /*0000*/ 	.byte	0x04, 0x37
        /*0002*/ 	.short	(.L_308 - .L_307)
.L_307:
        /*0004*/ 	.word	0x00000082


	//----- nvinfo : EIATTR_SW2861232_WAR
	.align		4
.L_308:
        /*0008*/ 	.byte	0x01, 0x35
	.zero		2


	//----- nvinfo : EIATTR_PARAM_CBANK
	.align		4
        /*000c*/ 	.byte	0x04, 0x0a
        /*000e*/ 	.short	(.L_310 - .L_309)
	.align		4
.L_309:
        /*0010*/ 	.word	index@(.nv.constant0._ZN5flash44flash_bwd_dq_dk_dv_loop_seqk_parallel_kernelI23Flash_bwd_kernel_traitsILi128ELi64ELi64ELi8ELi4ELi2ELi2ELb1ELb0EN7cutlass10bfloat16_tE19Flash_kernel_traitsILi128ELi64ELi64ELi8ES3_EELb0ELb1ELb0ELb0ELb0ELb0ELb1EEEvNS_16Flash_bwd_paramsE)
        /*0014*/ 	.short	0x0160
        /*0016*/ 	.short	0x0280


	//----- nvinfo : EIATTR_CBANK_PARAM_SIZE
	.align		4
.L_310:
        /*0018*/ 	.byte	0x03, 0x19
        /*001a*/ 	.short	0x0280


	//----- nvinfo : EIATTR_KPARAM_INFO
	.align		4
        /*001c*/ 	.byte	0x04, 0x17
        /*001e*/ 	.short	(.L_312 - .L_311)
.L_311:
        /*0020*/ 	.word	0x00000000
        /*0024*/ 	.short	0x0000
        /*0026*/ 	.short	0x0000
        /*0028*/ 	.byte	0x00, 0xf0, 0x01, 0x0a


	//----- nvinfo : EIATTR_MAXREG_COUNT
	.align		4
.L_312:
        /*002c*/ 	.byte	0x03, 0x1b
        /*002e*/ 	.short	0x00ff


	//----- nvinfo : EIATTR_NUM_BARRIERS
	.align		4
        /*0030*/ 	.byte	0x02, 0x4c
        /*0032*/ 	.byte	0x01
	.zero		1


	//----- nvinfo : EIATTR_ANNOTATIONS
	.align		4
        /*0034*/ 	.byte	0x04, 0x55
        /*0036*/ 	.short	(.L_314 - .L_313)


	//   ....[0]....
.L_313:
        /*0038*/ 	.word	0x00000001
        /*003c*/ 	.byte	0xc0, 0x04, 0x00, 0x00, 0x01, 0x00, 0x00, 0x00, 0x40, 0x05, 0x00, 0x00, 0x01, 0x00, 0x00, 0x00
        /*004c*/ 	.byte	0xb0, 0x05, 0x00, 0x00, 0x01, 0x00, 0x00, 0x00, 0x40, 0x08, 0x00, 0x00, 0x01, 0x00, 0x00, 0x00
        /*005c*/ 	.byte	0x80, 0x08, 0x00, 0x00, 0x01, 0x00, 0x00, 0x00, 0xb0, 0x08, 0x00, 0x00, 0x01, 0x00, 0x00, 0x00
        /*006c*/ 	.byte	0xa0, 0x0a, 0x00, 0x00, 0x01, 0x00, 0x00, 0x00, 0x30, 0x14, 0x00, 0x00, 0x01, 0x00, 0x00, 0x00
        /*007c*/ 	.byte	0x70, 0x27, 0x00, 0x00, 0x01, 0x00, 0x00, 0x00, 0x40, 0x2c, 0x00, 0x00, 0x01, 0x00, 0x00, 0x00
        /*008c*/ 	.byte	0x80, 0x38, 0x00, 0x00, 0x01, 0x00, 0x00, 0x00, 0x90, 0x65, 0x00, 0x00, 0x01, 0x00, 0x00, 0x00
        /*009c*/ 	.byte	0xa0, 0x65, 0x00, 0x00, 0x01, 0x00, 0x00, 0x00, 0xb0, 0x65, 0x00, 0x00


	//----- nvinfo : EIATTR_MERCURY_ISA_VERSION
	.align		4
.L_314:
        /*00a8*/ 	.byte	0x03, 0x5f
        /*00aa*/ 	.short	0x0000


	//----- nvinfo : EIATTR_EXIT_INSTR_OFFSETS
	.align		4
        /*00ac*/ 	.byte	0x04, 0x1c
        /*00ae*/ 	.short	(.L_316 - .L_315)


	//   ....[0]....
.L_315:
        /*00b0*/ 	.word	0x00000090


	//   ....[1]....
        /*00b4*/ 	.word	0x00007490


	//----- nvinfo : EIATTR_CTAIDZ_USED
	.align		4
.L_316:
        /*00b8*/ 	.byte	0x01, 0x04
	.zero		2


	//----- nvinfo : EIATTR_CRS_STACK_SIZE
	.align		4
        /*00bc*/ 	.byte	0x04, 0x1e
        /*00be*/ 	.short	(.L_318 - .L_317)
.L_317:
        /*00c0*/ 	.word	0x00000000
.L_318:


//--------------------- .nv.info._ZN5flash44flash_bwd_dq_dk_dv_loop_seqk_parallel_kernelI23Flash_bwd_kernel_traitsILi128ELi64ELi64ELi8ELi4ELi2ELi2ELb1ELb0EN7cutlass10bfloat16_tE19Flash_kernel_traitsILi128ELi64ELi64ELi8ES3_EELb1ELb1ELb0ELb0ELb1ELb1ELb0EEEvNS_16Flash_bwd_paramsE --------------------------
	.section	.nv.info._ZN5flash44flash_bwd_dq_dk_dv_loop_seqk_parallel_kernelI23Flash_bwd_kernel_traitsILi128ELi64ELi64ELi8ELi4ELi2ELi2ELb1ELb0EN7cutlass10bfloat16_tE19Flash_kernel_traitsILi128ELi64ELi64ELi8ES3_EELb1ELb1ELb0ELb0ELb1ELb1ELb0EEEvNS_16Flash_bwd_paramsE,"",@"SHT_CUDA_INFO"
	.sectionflags	@""
	.align	4


	//----- nvinfo : EIATTR_CUDA_API_VERSION
	.align		4
        /*0000*/ 	.byte	0x04, 0x37
        /*0002*/ 	.short	(.L_320 - .L_319)
.L_319:
        /*0004*/ 	.word	0x00000082


	//----- nvinfo : EIATTR_SW2861232_WAR
	.align		4
.L_320:
        /*0008*/ 	.byte	0x01, 0x35
	.zero		2


	//----- nvinfo : EIATTR_PARAM_CBANK
	.align		4
        /*000c*/ 	.byte	0x04, 0x0a
        /*000e*/ 	.short	(.L_322 - .L_321)
	.align		4
.L_321:
        /*0010*/ 	.word	index@(.nv.constant0._ZN5flash44flash_bwd_dq_dk_dv_loop_seqk_parallel_kernelI23Flash_bwd_kernel_traitsILi128ELi64ELi64ELi8ELi4ELi2ELi2ELb1ELb0EN7cutlass10bfloat16_tE19Flash_kernel_traitsILi128ELi64ELi64ELi8ES3_EELb1ELb1ELb0ELb0ELb1ELb1ELb0EEEvNS_16Flash_bwd_paramsE)
        /*0014*/ 	.short	0x0160
        /*0016*/ 	.short	0x0280


	//----- nvinfo : EIATTR_CBANK_PARAM_SIZE
	.align		4
.L_322:
        /*0018*/ 	.byte	0x03, 0x19
        /*001a*/ 	.short	0x0280


	//----- nvinfo : EIATTR_KPARAM_INFO
	.align		4
        /*001c*/ 	.byte	0x04, 0x17
        /*001e*/ 	.short	(.L_324 - .L_323)
.L_323:
        /*0020*/ 	.word	0x00000000
        /*0024*/ 	.short	0x0000
        /*0026*/ 	.short	0x0000
        /*0028*/ 	.byte	0x00, 0xf0, 0x01, 0x0a


	//----- nvinfo : EIATTR_MAXREG_COUNT
	.align		4
.L_324:
        /*002c*/ 	.byte	0x03, 0x1b
        /*002e*/ 	.short	0x00ff


	//----- nvinfo : EIATTR_NUM_BARRIERS
	.align		4
        /*0030*/ 	.byte	0x02, 0x4c
        /*0032*/ 	.byte	0x01
	.zero		1


	//----- nvinfo : EIATTR_ANNOTATIONS
	.align		4
        /*0034*/ 	.byte	0x04, 0x55
        /*0036*/ 	.short	(.L_326 - .L_325)


	//   ....[0]....
.L_325:
        /* <DEDUP_REMOVED lines=13> */


	//----- nvinfo : EIATTR_MERCURY_ISA_VERSION
	.align		4
.L_326:
        /*00f0*/ 	.byte	0x03, 0x5f
        /*00f2*/ 	.short	0x0000


	//----- nvinfo : EIATTR_EXIT_INSTR_OFFSETS
	.align		4
        /*00f4*/ 	.byte	0x04, 0x1c
        /*00f6*/ 	.short	(.L_328 - .L_327)


	//   ....[0]....
.L_327:
        /*00f8*/ 	.word	0x00000090


	//   ....[1]....
        /*00fc*/ 	.word	0x00005c00


	//----- nvinfo : EIATTR_CTAIDZ_USED
	.align		4
.L_328:
        /*0100*/ 	.byte	0x01, 0x04
	.zero		2


//--------------------- .nv.info._ZN5flash44flash_bwd_dq_dk_dv_loop_seqk_parallel_kernelI23Flash_bwd_kernel_traitsILi128ELi64ELi64ELi8ELi4ELi2ELi2ELb1ELb0EN7cutlass10bfloat16_tE19Flash_kernel_traitsILi128ELi64ELi64ELi8ES3_EELb0ELb1ELb0ELb0ELb1ELb1ELb1EEEvNS_16Flash_bwd_paramsE --------------------------
	.section	.nv.info._ZN5flash44flash_bwd_dq_dk_dv_loop_seqk_parallel_kernelI23Flash_bwd_kernel_traitsILi128ELi64ELi64ELi8ELi4ELi2ELi2ELb1ELb0EN7cutlass10bfloat16_tE19Flash_kernel_traitsILi128ELi64ELi64ELi8ES3_EELb0ELb1ELb0ELb0ELb1ELb1ELb1EEEvNS_16Flash_bwd_paramsE,"",@"SHT_CUDA_INFO"
	.sectionflags	@""
	.align	4


	//----- nvinfo : EIATTR_CUDA_API_VERSION
	.align		4
        /*0000*/ 	.byte	0x04, 0x37
        /*0002*/ 	.short	(.L_330 - .L_329)
.L_329:
        /*0004*/ 	.word	0x00000082


	//----- nvinfo : EIATTR_SW2861232_WAR
	.align		4
.L_330:
        /*0008*/ 	.byte	0x01, 0x35
	.zero		2


	//----- nvinfo : EIATTR_PARAM_CBANK
	.align		4
        /*000c*/ 	.byte	0x04, 0x0a
        /*000e*/ 	.short	(.L_332 - .L_331)
	.align		4
.L_331:
        /*0010*/ 	.word	index@(.nv.constant0._ZN5flash44flash_bwd_dq_dk_dv_loop_seqk_parallel_kernelI23Flash_bwd_kernel_traitsILi128ELi64ELi64ELi8ELi4ELi2ELi2ELb1ELb0EN7cutlass10bfloat16_tE19Flash_kernel_traitsILi128ELi64ELi64ELi8ES3_EELb0ELb1ELb0ELb0ELb1ELb1ELb1EEEvNS_16Flash_bwd_paramsE)
        /*0014*/ 	.short	0x0160
        /*0016*/ 	.short	0x0280


	//----- nvinfo : EIATTR_CBANK_PARAM_SIZE
	.align		4
.L_332:
        /*0018*/ 	.byte	0x03, 0x19
        /*001a*/ 	.short	0x0280


	//----- nvinfo : EIATTR_KPARAM_INFO
	.align		4
        /*001c*/ 	.byte	0x04, 0x17
        /*001e*/ 	.short	(.L_334 - .L_333)
.L_333:
        /*0020*/ 	.word	0x00000000
        /*0024*/ 	.short	0x0000
        /*0026*/ 	.short	0x0000
        /*0028*/ 	.byte	0x00, 0xf0, 0x01, 0x0a


	//----- nvinfo : EIATTR_MAXREG_COUNT
	.align		4
.L_334:
        /*002c*/ 	.byte	0x03, 0x1b
        /*002e*/ 	.short	0x00ff


	//----- nvinfo : EIATTR_NUM_BARRIERS
	.align		4
        /*0030*/ 	.byte	0x02, 0x4c
        /*0032*/ 	.byte	0x01
	.zero		1


	//----- nvinfo : EIATTR_ANNOTATIONS
	.align		4
        /*0034*/ 	.byte	0x04, 0x55
        /*0036*/ 	.short	(.L_336 - .L_335)


	//   ....[0]....
.L_335:
        /* <DEDUP_REMOVED lines=9> */


	//----- nvinfo : EIATTR_MERCURY_ISA_VERSION
	.align		4
.L_336:
        /*00b8*/ 	.byte	0x03, 0x5f
        /*00ba*/ 	.short	0x0000


	//----- nvinfo : EIATTR_EXIT_INSTR_OFFSETS
	.align		4
        /*00bc*/ 	.byte	0x04, 0x1c
        /*00be*/ 	.short	(.L_338 - .L_337)


	//   ....[0]....
.L_337:
        /*00c0*/ 	.word	0x00000090


	//   ....[1]....
        /*00c4*/ 	.word	0x000054f0


	//----- nvinfo : EIATTR_CTAIDZ_USED
	.align		4
.L_338:
        /*00c8*/ 	.byte	0x01, 0x04
	.zero		2


//--------------------- .nv.info._ZN5flash44flash_bwd_dq_dk_dv_loop_seqk_parallel_kernelI23Flash_bwd_kernel_traitsILi128ELi64ELi64ELi8ELi4ELi2ELi2ELb1ELb0EN7cutlass10bfloat16_tE19Flash_kernel_traitsILi128ELi64ELi64ELi8ES3_EELb1ELb1ELb0ELb0ELb0ELb1ELb0EEEvNS_16Flash_bwd_paramsE --------------------------
	.section	.nv.info._ZN5flash44flash_bwd_dq_dk_dv_loop_seqk_parallel_kernelI23Flash_bwd_kernel_traitsILi128ELi64ELi64ELi8ELi4ELi2ELi2ELb1ELb0EN7cutlass10bfloat16_tE19Flash_kernel_traitsILi128ELi64ELi64ELi8ES3_EELb1ELb1ELb0ELb0ELb0ELb1ELb0EEEvNS_16Flash_bwd_paramsE,"",@"SHT_CUDA_INFO"
	.sectionflags	@""
	.align	4


	//----- nvinfo : EIATTR_CUDA_API_VERSION
	.align		4
        /*0000*/ 	.byte	0x04, 0x37
        /*0002*/ 	.short	(.L_340 - .L_339)
.L_339:
        /*0004*/ 	.word	0x00000082


	//----- nvinfo : EIATTR_SW2861232_WAR
	.align		4
.L_340:
        /*0008*/ 	.byte	0x01, 0x35
	.zero		2


	//----- nvinfo : EIATTR_PARAM_CBANK
	.align		4
        /*000c*/ 	.byte	0x04, 0x0a
        /*000e*/ 	.short	(.L_342 - .L_341)
	.align		4
.L_341:
        /*0010*/ 	.word	index@(.nv.constant0._ZN5flash44flash_bwd_dq_dk_dv_loop_seqk_parallel_kernelI23Flash_bwd_kernel_traitsILi128ELi64ELi64ELi8ELi4ELi2ELi2ELb1ELb0EN7cutlass10bfloat16_tE19Flash_kernel_traitsILi128ELi64ELi64ELi8ES3_EELb1ELb1ELb0ELb0ELb0ELb1ELb0EEEvNS_16Flash_bwd_paramsE)
        /*0014*/ 	.short	0x0160
        /*0016*/ 	.short	0x0280


	//----- nvinfo : EIATTR_CBANK_PARAM_SIZE
	.align		4
.L_342:
        /*0018*/ 	.byte	0x03, 0x19
        /*001a*/ 	.short	0x0280


	//----- nvinfo : EIATTR_KPARAM_INFO
	.align		4
        /*001c*/ 	.byte	0x04, 0x17
        /*001e*/ 	.short	(.L_344 - .L_343)
.L_343:
        /*0020*/ 	.word	0x00000000
        /*0024*/ 	.short	0x0000
        /*0026*/ 	.short	0x0000
        /*0028*/ 	.byte	0x00, 0xf0, 0x01, 0x0a


	//----- nvinfo : EIATTR_MAXREG_COUNT
	.align		4
.L_344:
        /*002c*/ 	.byte	0x03, 0x1b
        /*002e*/ 	.short	0x00ff


	//----- nvinfo : EIATTR_NUM_BARRIERS
	.align		4
        /*0030*/ 	.byte	0x02, 0x4c
        /*0032*/ 	.byte	0x01
	.zero		1


	//----- nvinfo : EIATTR_ANNOTATIONS
	.align		4
        /*0034*/ 	.byte	0x04, 0x55
        /*0036*/ 	.short	(.L_346 - .L_345)


	//   ....[0]....
.L_345:
        /* <DEDUP_REMOVED lines=10> */


	//----- nvinfo : EIATTR_MERCURY_ISA_VERSION
	.align		4
.L_346:
        /*00c0*/ 	.byte	0x03, 0x5f
        /*00c2*/ 	.short	0x0000


	//----- nvinfo : EIATTR_EXIT_INSTR_OFFSETS
	.align		4
        /*00c4*/ 	.byte	0x04, 0x1c
        /*00c6*/ 	.short	(.L_348 - .L_347)


	//   ....[0]....
.L_347:
        /*00c8*/ 	.word	0x00000090


	//   ....[1]....
        /*00cc*/ 	.word	0x00006cf0


	//----- nvinfo : EIATTR_CTAIDZ_USED
	.align		4
.L_348:
        /*00d0*/ 	.byte	0x01, 0x04
	.zero		2


	//----- nvinfo : EIATTR_CRS_STACK_SIZE
	.align		4
        /*00d4*/ 	.byte	0x04, 0x1e
        /*00d6*/ 	.short	(.L_350 - .L_349)
.L_349:
        /*00d8*/ 	.word	0x00000000
.L_350:


//--------------------- .nv.info._ZN5flash44flash_bwd_dq_dk_dv_loop_seqk_parallel_kernelI23Flash_bwd_kernel_traitsILi128ELi64ELi64ELi8ELi4ELi2ELi2ELb1ELb0EN7cutlass10bfloat16_tE19Flash_kernel_traitsILi128ELi64ELi64ELi8ES3_EELb0ELb1ELb0ELb0ELb0ELb1ELb1EEEvNS_16Flash_bwd_paramsE --------------------------
	.section	.nv.info._ZN5flash44flash_bwd_dq_dk_dv_loop_seqk_parallel_kernelI23Flash_bwd_kernel_traitsILi128ELi64ELi64ELi8ELi4ELi2ELi2ELb1ELb0EN7cutlass10bfloat16_tE19Flash_kernel_traitsILi128ELi64ELi64ELi8ES3_EELb0ELb1ELb0ELb0ELb0ELb1ELb1EEEvNS_16Flash_bwd_paramsE,"",@"SHT_CUDA_INFO"
	.sectionflags	@""
	.align	4


	//----- nvinfo : EIATTR_CUDA_API_VERSION
	.align		4
        /*0000*/ 	.byte	0x04, 0x37
        /*0002*/ 	.short	(.L_352 - .L_351)
.L_351:
        /*0004*/ 	.word	0x00000082


	//----- nvinfo : EIATTR_SW2861232_WAR
	.align		4
.L_352:
        /*0008*/ 	.byte	0x01, 0x35
	.zero		2


	//----- nvinfo : EIATTR_PARAM_CBANK
	.align		4
        /*000c*/ 	.byte	0x04, 0x0a
        /*000e*/ 	.short	(.L_354 - .L_353)
	.align		4
.L_353:
        /*0010*/ 	.word	index@(.nv.constant0._ZN5flash44flash_bwd_dq_dk_dv_loop_seqk_parallel_kernelI23Flash_bwd_kernel_traitsILi128ELi64ELi64ELi8ELi4ELi2ELi2ELb1ELb0EN7cutlass10bfloat16_tE19Flash_kernel_traitsILi128ELi64ELi64ELi8ES3_EELb0ELb1ELb0ELb0ELb0ELb1ELb1EEEvNS_16Flash_bwd_paramsE)
        /*0014*/ 	.short	0x0160
        /*0016*/ 	.short	0x0280


	//----- nvinfo : EIATTR_CBANK_PARAM_SIZE
	.align		4
.L_354:
        /*0018*/ 	.byte	0x03, 0x19
        /*001a*/ 	.short	0x0280


	//----- nvinfo : EIATTR_KPARAM_INFO
	.align		4
        /*001c*/ 	.byte	0x04, 0x17
        /*001e*/ 	.short	(.L_356 - .L_355)
.L_355:
        /*0020*/ 	.word	0x00000000
        /*0024*/ 	.short	0x0000
        /*0026*/ 	.short	0x0000
        /*0028*/ 	.byte	0x00, 0xf0, 0x01, 0x0a


	//----- nvinfo : EIATTR_MAXREG_COUNT
	.align		4
.L_356:
        /*002c*/ 	.byte	0x03, 0x1b
        /*002e*/ 	.short	0x00ff


	//----- nvinfo : EIATTR_NUM_BARRIERS
	.align		4
        /*0030*/ 	.byte	0x02, 0x4c
        /*0032*/ 	.byte	0x01
	.zero		1


	//----- nvinfo : EIATTR_ANNOTATIONS
	.align		4
        /*0034*/ 	.byte	0x04, 0x55
        /*0036*/ 	.short	(.L_358 - .L_357)


	//   ....[0]....
.L_357:
        /* <DEDUP_REMOVED lines=11> */


	//----- nvinfo : EIATTR_MERCURY_ISA_VERSION
	.align		4
.L_358:
        /*00d0*/ 	.byte	0x03, 0x5f
        /*00d2*/ 	.short	0x0000


	//----- nvinfo : EIATTR_EXIT_INSTR_OFFSETS
	.align		4
        /*00d4*/ 	.byte	0x04, 0x1c
        /*00d6*/ 	.short	(.L_360 - .L_359)


	//   ....[0]....
.L_359:
        /*00d8*/ 	.word	0x00000090


	//   ....[1]....
        /*00dc*/ 	.word	0x00006730


	//----- nvinfo : EIATTR_CTAIDZ_USED
	.align		4
.L_360:
        /*00e0*/ 	.byte	0x01, 0x04
	.zero		2


	//----- nvinfo : EIATTR_CRS_STACK_SIZE
	.align		4
        /*00e4*/ 	.byte	0x04, 0x1e
        /*00e6*/ 	.short	(.L_362 - .L_361)
.L_361:
        /*00e8*/ 	.word	0x00000000
.L_362:


//--------------------- .nv.info._ZN5flash44flash_bwd_dq_dk_dv_loop_seqk_parallel_kernelI23Flash_bwd_kernel_traitsILi128ELi64ELi64ELi8ELi4ELi2ELi2ELb1ELb0EN7cutlass10bfloat16_tE19Flash_kernel_traitsILi128ELi64ELi64ELi8ES3_EELb1ELb1ELb0ELb1ELb0ELb0ELb0EEEvNS_16Flash_bwd_paramsE --------------------------
	.section	.nv.info._ZN5flash44flash_bwd_dq_dk_dv_loop_seqk_parallel_kernelI23Flash_bwd_kernel_traitsILi128ELi64ELi64ELi8ELi4ELi2ELi2ELb1ELb0EN7cutlass10bfloat16_tE19Flash_kernel_traitsILi128ELi64ELi64ELi8ES3_EELb1ELb1ELb0ELb1ELb0ELb0ELb0EEEvNS_16Flash_bwd_paramsE,"",@"SHT_CUDA_INFO"
	.sectionflags	@""
	.align	4


	//----- nvinfo : EIATTR_CUDA_API_VERSION
	.align		4
        /*0000*/ 	.byte	0x04, 0x37
        /*0002*/ 	.short	(.L_364 - .L_363)
.L_363:
        /*0004*/ 	.word	0x00000082


	//----- nvinfo : EIATTR_SW2861232_WAR
	.align		4
.L_364:
        /*0008*/ 	.byte	0x01, 0x35
	.zero		2


	//----- nvinfo : EIATTR_PARAM_CBANK
	.align		4
        /*000c*/ 	.byte	0x04, 0x0a
        /*000e*/ 	.short	(.L_366 - .L_365)
	.align		4
.L_365:
        /*0010*/ 	.word	index@(.nv.constant0._ZN5flash44flash_bwd_dq_dk_dv_loop_seqk_parallel_kernelI23Flash_bwd_kernel_traitsILi128ELi64ELi64ELi8ELi4ELi2ELi2ELb1ELb0EN7cutlass10bfloat16_tE19Flash_kernel_traitsILi128ELi64ELi64ELi8ES3_EELb1ELb1ELb0ELb1ELb0ELb0ELb0EEEvNS_16Flash_bwd_paramsE)
        /*0014*/ 	.short	0x0160
        /*0016*/ 	.short	0x0280


	//----- nvinfo : EIATTR_CBANK_PARAM_SIZE
	.align		4
.L_366:
        /*0018*/ 	.byte	0x03, 0x19
        /*001a*/ 	.short	0x0280


	//----- nvinfo : EIATTR_KPARAM_INFO
	.align		4
        /*001c*/ 	.byte	0x04, 0x17
        /*001e*/ 	.short	(.L_368 - .L_367)
.L_367:
        /*0020*/ 	.word	0x00000000
        /*0024*/ 	.short	0x0000
        /*0026*/ 	.short	0x0000
        /*0028*/ 	.byte	0x00, 0xf0, 0x01, 0x0a


	//----- nvinfo : EIATTR_MAXREG_COUNT
	.align		4
.L_368:
        /*002c*/ 	.byte	0x03, 0x1b
        /*002e*/ 	.short	0x00ff


	//----- nvinfo : EIATTR_NUM_BARRIERS
	.align		4
        /*0030*/ 	.byte	0x02, 0x4c
        /*0032*/ 	.byte	0x01
	.zero		1


	//----- nvinfo : EIATTR_ANNOTATIONS
	.align		4
        /*0034*/ 	.byte	0x04, 0x55
        /*0036*/ 	.short	(.L_370 - .L_369)


	//   ....[0]....
.L_369:
        /*0038*/ 	.word	0x00000001
        /*003c*/ 	.byte	0x70, 0x03, 0x00, 0x00, 0x01, 0x00, 0x00, 0x00, 0x20, 0x08, 0x00, 0x00, 0x01, 0x00, 0x00, 0x00
        /*004c*/ 	.byte	0xf0, 0x24, 0x00, 0x00, 0x01, 0x00, 0x00, 0x00, 0xa0, 0x41, 0x00, 0x00, 0x01, 0x00, 0x00, 0x00
        /*005c*/ 	.byte	0xa0, 0x7c, 0x00, 0x00


	//----- nvinfo : EIATTR_MERCURY_ISA_VERSION
	.align		4
.L_370:
        /*0060*/ 	.byte	0x03, 0x5f
        /*0062*/ 	.short	0x0000


	//----- nvinfo : EIATTR_EXIT_INSTR_OFFSETS
	.align		4
        /*0064*/ 	.byte	0x04, 0x1c
        /*0066*/ 	.short	(.L_372 - .L_371)


	//   ....[0]....
.L_371:
        /*0068*/ 	.word	0x000000a0


	//   ....[1]....
        /*006c*/ 	.word	0x00008470


	//----- nvinfo : EIATTR_CTAIDZ_USED
	.align		4
.L_372:
        /*0070*/ 	.byte	0x01, 0x04
	.zero		2


	//----- nvinfo : EIATTR_CRS_STACK_SIZE
	.align		4
        /*0074*/ 	.byte	0x04, 0x1e
        /*0076*/ 	.short	(.L_374 - .L_373)
.L_373:
        /*0078*/ 	.word	0x00000000
.L_374:


//--------------------- .nv.info._ZN5flash44flash_bwd_dq_dk_dv_loop_seqk_parallel_kernelI23Flash_bwd_kernel_traitsILi128ELi64ELi64ELi8ELi4ELi2ELi2ELb1ELb0EN7cutlass10bfloat16_tE19Flash_kernel_traitsILi128ELi64ELi64ELi8ES3_EELb0ELb1ELb0ELb1ELb0ELb0ELb1EEEvNS_16Flash_bwd_paramsE --------------------------
	.section	.nv.info._ZN5flash44flash_bwd_dq_dk_dv_loop_seqk_parallel_kernelI23Flash_bwd_kernel_traitsILi128ELi64ELi64ELi8ELi4ELi2ELi2ELb1ELb0EN7cutlass10bfloat16_tE19Flash_kernel_traitsILi128ELi64ELi64ELi8ES3_EELb0ELb1ELb0ELb1ELb0ELb0ELb1EEEvNS_16Flash_bwd_paramsE,"",@"SHT_CUDA_INFO"
	.sectionflags	@""
	.align	4


	//----- nvinfo : EIATTR_CUDA_API_VERSION
	.align		4
        /*0000*/ 	.byte	0x04, 0x37
        /*0002*/ 	.short	(.L_376 - .L_375)
.L_375:
        /*0004*/ 	.word	0x00000082


	//----- nvinfo : EIATTR_SW2861232_WAR
	.align		4
.L_376:
        /*0008*/ 	.byte	0x01, 0x35
	.zero		2


	//----- nvinfo : EIATTR_PARAM_CBANK
	.align		4
        /*000c*/ 	.byte	0x04, 0x0a
        /*000e*/ 	.short	(.L_378 - .L_377)
	.align		4
.L_377:
        /*0010*/ 	.word	index@(.nv.constant0._ZN5flash44flash_bwd_dq_dk_dv_loop_seqk_parallel_kernelI23Flash_bwd_kernel_traitsILi128ELi64ELi64ELi8ELi4ELi2ELi2ELb1ELb0EN7cutlass10bfloat16_tE19Flash_kernel_traitsILi128ELi64ELi64ELi8ES3_EELb0ELb1ELb0ELb1ELb0ELb0ELb1EEEvNS_16Flash_bwd_paramsE)
        /*0014*/ 	.short	0x0160
        /*0016*/ 	.short	0x0280


	//----- nvinfo : EIATTR_CBANK_PARAM_SIZE
	.align		4
.L_378:
        /*0018*/ 	.byte	0x03, 0x19
        /*001a*/ 	.short	0x0280


	//----- nvinfo : EIATTR_KPARAM_INFO
	.align		4
        /*001c*/ 	.byte	0x04, 0x17
        /*001e*/ 	.short	(.L_380 - .L_379)
.L_379:
        /*0020*/ 	.word	0x00000000
        /*0024*/ 	.short	0x0000
        /*0026*/ 	.short	0x0000
        /*0028*/ 	.byte	0x00, 0xf0, 0x01, 0x0a


	//----- nvinfo : EIATTR_MAXREG_COUNT
	.align		4
.L_380:
        /*002c*/ 	.byte	0x03, 0x1b
        /*002e*/ 	.short	0x00ff


	//----- nvinfo : EIATTR_NUM_BARRIERS
	.align		4
        /*0030*/ 	.byte	0x02, 0x4c
        /*0032*/ 	.byte	0x01
	.zero		1


	//----- nvinfo : EIATTR_ANNOTATIONS
	.align		4
        /*0034*/ 	.byte	0x04, 0x55
        /*0036*/ 	.short	(.L_382 - .L_381)


	//   ....[0]....
.L_381:
        /* <DEDUP_REMOVED lines=12> */


	//----- nvinfo : EIATTR_MERCURY_ISA_VERSION
	.align		4
.L_382:
        /*00e0*/ 	.byte	0x03, 0x5f
        /*00e2*/ 	.short	0x0000


	//----- nvinfo : EIATTR_EXIT_INSTR_OFFSETS
	.align		4
        /*00e4*/ 	.byte	0x04, 0x1c
        /*00e6*/ 	.short	(.L_384 - .L_383)


	//   ....[0]....
.L_383:
        /*00e8*/ 	.word	0x00000090


	//   ....[1]....
        /*00ec*/ 	.word	0x00007880


	//----- nvinfo : EIATTR_CTAIDZ_USED
	.align		4
.L_384:
        /*00f0*/ 	.byte	0x01, 0x04
	.zero		2


	//----- nvinfo : EIATTR_CRS_STACK_SIZE
	.align		4
        /*00f4*/ 	.byte	0x04, 0x1e
        /*00f6*/ 	.short	(.L_386 - .L_385)
.L_385:
        /*00f8*/ 	.word	0x00000000
.L_386:


//--------------------- .nv.info._ZN5flash25flash_bwd_dot_do_o_kernelILb0E23Flash_bwd_kernel_traitsILi128ELi64ELi64ELi8ELi4ELi2ELi2ELb1ELb0EN7cutlass10bfloat16_tE19Flash_kernel_traitsILi128ELi64ELi64ELi8ES3_EEEEvNS_16Flash_bwd_paramsE --------------------------
	.section	.nv.info._ZN5flash25flash_bwd_dot_do_o_kernelILb0E23Flash_bwd_kernel_traitsILi128ELi64ELi64ELi8ELi4ELi2ELi2ELb1ELb0EN7cutlass10bfloat16_tE19Flash_kernel_traitsILi128ELi64ELi64ELi8ES3_EEEEvNS_16Flash_bwd_paramsE,"",@"SHT_CUDA_INFO"
	.sectionflags	@""
	.align	4


	//----- nvinfo : EIATTR_CUDA_API_VERSION
	.align		4
        /*0000*/ 	.byte	0x04, 0x37
        /*0002*/ 	.short	(.L_388 - .L_387)
.L_387:
        /*0004*/ 	.word	0x00000082


	//----- nvinfo : EIATTR_SW2861232_WAR
	.align		4
.L_388:
        /*0008*/ 	.byte	0x01, 0x35
	.zero		2


	//----- nvinfo : EIATTR_PARAM_CBANK
	.align		4
        /*000c*/ 	.byte	0x04, 0x0a
        /*000e*/ 	.short	(.L_390 - .L_389)
	.align		4
.L_389:
        /*0010*/ 	.word	index@(.nv.constant0._ZN5flash25flash_bwd_dot_do_o_kernelILb0E23Flash_bwd_kernel_traitsILi128ELi64ELi64ELi8ELi4ELi2ELi2ELb1ELb0EN7cutlass10bfloat16_tE19Flash_kernel_traitsILi128ELi64ELi64ELi8ES3_EEEEvNS_16Flash_bwd_paramsE)
        /*0014*/ 	.short	0x0160
        /*0016*/ 	.short	0x0280


	//----- nvinfo : EIATTR_CBANK_PARAM_SIZE
	.align		4
.L_390:
        /*0018*/ 	.byte	0x03, 0x19
        /*001a*/ 	.short	0x0280


	//----- nvinfo : EIATTR_KPARAM_INFO
	.align		4
        /*001c*/ 	.byte	0x04, 0x17
        /*001e*/ 	.short	(.L_392 - .L_391)
.L_391:
        /*0020*/ 	.word	0x00000000
        /*0024*/ 	.short	0x0000
        /*0026*/ 	.short	0x0000
        /*0028*/ 	.byte	0x00, 0xf0, 0x01, 0x0a


	//----- nvinfo : EIATTR_MAXREG_COUNT
	.align		4
.L_392:
        /*002c*/ 	.byte	0x03, 0x1b
        /*002e*/ 	.short	0x00ff


	//----- nvinfo : EIATTR_MERCURY_ISA_VERSION
	.align		4
        /*0030*/ 	.byte	0x03, 0x5f
        /*0032*/ 	.short	0x0000


	//----- nvinfo : EIATTR_COOP_GROUP_MASK_REGIDS
	.align		4
        /*0034*/ 	.byte	0x04, 0x29
        /*0036*/ 	.short	(.L_394 - .L_393)


	//   ....[0]....
.L_393:
        /*0038*/ 	.word	0xffffffff


	//   ....[1]....
        /*003c*/ 	.word	0xffffffff


	//   ....[2]....
        /*0040*/ 	.word	0xffffffff


	//   ....[3]....
        /*0044*/ 	.word	0xffffffff


	//   ....[4]....
        /*0048*/ 	.word	0xffffffff


	//   ....[5]....
        /*004c*/ 	.word	0xffffffff


	//----- nvinfo : EIATTR_COOP_GROUP_INSTR_OFFSETS
	.align		4
.L_394:
        /*0050*/ 	.byte	0x04, 0x28
        /*0052*/ 	.short	(.L_396 - .L_395)


	//   ....[0]....
.L_395:
        /*0054*/ 	.word	0x00001030


	//   ....[1]....
        /*0058*/ 	.word	0x00001050


	//   ....[2]....
        /*005c*/ 	.word	0x00001070


	//   ....[3]....
        /*0060*/ 	.word	0x00001090


	//   ....[4]....
        /*0064*/ 	.word	0x000010d0


	//   ....[5]....
        /*0068*/ 	.word	0x00001110


	//----- nvinfo : EIATTR_EXIT_INSTR_OFFSETS
	.align		4
.L_396:
        /*006c*/ 	.byte	0x04, 0x1c
        /*006e*/ 	.short	(.L_398 - .L_397)


	//   ....[0]....
.L_397:
        /*0070*/ 	.word	0x00000120


	//   ....[1]....
        /*0074*/ 	.word	0x00001170


	//   ....[2]....
        /*0078*/ 	.word	0x000011a0


	//----- nvinfo : EIATTR_CTAIDZ_USED
	.align		4
.L_398:
        /*007c*/ 	.byte	0x01, 0x04
	.zero		2


	//----- nvinfo : EIATTR_CRS_STACK_SIZE
	.align		4
        /*0080*/ 	.byte	0x04, 0x1e
        /*0082*/ 	.short	(.L_400 - .L_399)
.L_399:
        /*0084*/ 	.word	0x00000000
.L_400:


//--------------------- .nv.info._ZN5flash25flash_bwd_dot_do_o_kernelILb1E23Flash_bwd_kernel_traitsILi128ELi64ELi64ELi8ELi4ELi2ELi2ELb1ELb0EN7cutlass10bfloat16_tE19Flash_kernel_traitsILi128ELi64ELi64ELi8ES3_EEEEvNS_16Flash_bwd_paramsE --------------------------
	.section	.nv.info._ZN5flash25flash_bwd_dot_do_o_kernelILb1E23Flash_bwd_kernel_traitsILi128ELi64ELi64ELi8ELi4ELi2ELi2ELb1ELb0EN7cutlass10bfloat16_tE19Flash_kernel_traitsILi128ELi64ELi64ELi8ES3_EEEEvNS_16Flash_bwd_paramsE,"",@"SHT_CUDA_INFO"
	.sectionflags	@""
	.align	4


	//----- nvinfo : EIATTR_CUDA_API_VERSION
	.align		4
        /*0000*/ 	.byte	0x04, 0x37
        /*0002*/ 	.short	(.L_402 - .L_401)
.L_401:
        /*0004*/ 	.word	0x00000082


	//----- nvinfo : EIATTR_SW2861232_WAR
	.align		4
.L_402:
        /*0008*/ 	.byte	0x01, 0x35
	.zero		2


	//----- nvinfo : EIATTR_PARAM_CBANK
	.align		4
        /*000c*/ 	.byte	0x04, 0x0a
        /*000e*/ 	.short	(.L_404 - .L_403)
	.align		4
.L_403:
        /*0010*/ 	.word	index@(.nv.constant0._ZN5flash25flash_bwd_dot_do_o_kernelILb1E23Flash_bwd_kernel_traitsILi128ELi64ELi64ELi8ELi4ELi2ELi2ELb1ELb0EN7cutlass10bfloat16_tE19Flash_kernel_traitsILi128ELi64ELi64ELi8ES3_EEEEvNS_16Flash_bwd_paramsE)
        /*0014*/ 	.short	0x0160
        /*0016*/ 	.short	0x0280


	//----- nvinfo : EIATTR_CBANK_PARAM_SIZE
	.align		4
.L_404:
        /*0018*/ 	.byte	0x03, 0x19
        /*001a*/ 	.short	0x0280


	//----- nvinfo : EIATTR_KPARAM_INFO
	.align		4
        /*001c*/ 	.byte	0x04, 0x17
        /*001e*/ 	.short	(.L_406 - .L_405)
.L_405:
        /*0020*/ 	.word	0x00000000
        /*0024*/ 	.short	0x0000
        /*0026*/ 	.short	0x0000
        /*0028*/ 	.byte	0x00, 0xf0, 0x01, 0x0a


	//----- nvinfo : EIATTR_MAXREG_COUNT
	.align		4
.L_406:
        /*002c*/ 	.byte	0x03, 0x1b
        /*002e*/ 	.short	0x00ff


	//----- nvinfo : EIATTR_MERCURY_ISA_VERSION
	.align		4
        /*0030*/ 	.byte	0x03, 0x5f
        /*0032*/ 	.short	0x0000


	//----- nvinfo : EIATTR_COOP_GROUP_MASK_REGIDS
	.align		4
        /*0034*/ 	.byte	0x04, 0x29
        /*0036*/ 	.short	(.L_408 - .L_407)


	//   ....[0]....
.L_407:
        /*0038*/ 	.word	0xffffffff


	//   ....[1]....
        /*003c*/ 	.word	0xffffffff


	//   ....[2]....
        /*0040*/ 	.word	0xffffffff


	//   ....[3]....
        /*0044*/ 	.word	0xffffffff


	//   ....[4]....
        /*0048*/ 	.word	0xffffffff


	//   ....[5]....
        /*004c*/ 	.word	0xffffffff


	//----- nvinfo : EIATTR_COOP_GROUP_INSTR_OFFSETS
	.align		4
.L_408:
        /*0050*/ 	.byte	0x04, 0x28
        /*0052*/ 	.short	(.L_410 - .L_409)


	//   ....[0]....
.L_409:
        /*0054*/ 	.word	0x00001350


	//   ....[1]....
        /*0058*/ 	.word	0x00001360


	//   ....[2]....
        /*005c*/ 	.word	0x00001390


	//   ....[3]....
        /*0060*/ 	.word	0x000013a0


	//   ....[4]....
        /*0064*/ 	.word	0x000013e0


	//   ....[5]....
        /*0068*/ 	.word	0x00001420


	//----- nvinfo : EIATTR_EXIT_INSTR_OFFSETS
	.align		4
.L_410:
        /*006c*/ 	.byte	0x04, 0x1c
        /*006e*/ 	.short	(.L_412 - .L_411)


	//   ....[0]....
.L_411:
        /*0070*/ 	.word	0x00000120


	//   ....[1]....
        /*0074*/ 	.word	0x00001580


	//----- nvinfo : EIATTR_CTAIDZ_USED
	.align		4
.L_412:
        /*0078*/ 	.byte	0x01, 0x04
	.zero		2


	//----- nvinfo : EIATTR_CRS_STACK_SIZE
	.align		4
        /*007c*/ 	.byte	0x04, 0x1e
        /*007e*/ 	.short	(.L_414 - .L_413)
.L_413:
        /*0080*/ 	.word	0x00000000
.L_414:


//--------------------- .nv.info._ZN5flash27flash_bwd_convert_dq_kernelI23Flash_bwd_kernel_traitsILi128ELi64ELi128ELi8ELi2ELi4ELi2ELb0ELb0EN7cutlass10bfloat16_tE19Flash_kernel_traitsILi128ELi64ELi128ELi8ES3_EEEEvNS_16Flash_bwd_paramsEi --------------------------
	.section	.nv.info._ZN5flash27flash_bwd_convert_dq_kernelI23Flash_bwd_kernel_traitsILi128ELi64ELi128ELi8ELi2ELi4ELi2ELb0ELb0EN7cutlass10bfloat16_tE19Flash_kernel_traitsILi128ELi64ELi128ELi8ES3_EEEEvNS_16Flash_bwd_paramsEi,"",@"SHT_CUDA_INFO"
	.sectionflags	@""
	.align	4


	//----- nvinfo : EIATTR_CUDA_API_VERSION
	.align		4
        /*0000*/ 	.byte	0x04, 0x37
        /*0002*/ 	.short	(.L_416 - .L_415)
.L_415:
        /*0004*/ 	.word	0x00000082


	//----- nvinfo : EIATTR_SW2861232_WAR
	.align		4
.L_416:
        /*0008*/ 	.byte	0x01, 0x35
	.zero		2


	//----- nvinfo : EIATTR_PARAM_CBANK
	.align		4
        /*000c*/ 	.byte	0x04, 0x0a
        /*000e*/ 	.short	(.L_418 - .L_417)
	.align		4
.L_417:
        /*0010*/ 	.word	index@(.nv.constant0._ZN5flash27flash_bwd_convert_dq_kernelI23Flash_bwd_kernel_traitsILi128ELi64ELi128ELi8ELi2ELi4ELi2ELb0ELb0EN7cutlass10bfloat16_tE19Flash_kernel_traitsILi128ELi64ELi128ELi8ES3_EEEEvNS_16Flash_bwd_paramsEi)
        /*0014*/ 	.short	0x0160
        /*0016*/ 	.short	0x0284


	//----- nvinfo : EIATTR_CBANK_PARAM_SIZE
	.align		4
.L_418:
        /*0018*/ 	.byte	0x03, 0x19
        /*001a*/ 	.short	0x0284


	//----- nvinfo : EIATTR_KPARAM_INFO
	.align		4
        /*001c*/ 	.byte	0x04, 0x17
        /*001e*/ 	.short	(.L_420 - .L_419)
.L_419:
        /*0020*/ 	.word	0x00000000
        /*0024*/ 	.short	0x0001
        /*0026*/ 	.short	0x0280
        /*0028*/ 	.byte	0x00, 0xf0, 0x11, 0x00


	//----- nvinfo : EIATTR_KPARAM_INFO
	.align		4
.L_420:
        /*002c*/ 	.byte	0x04, 0x17
        /*002e*/ 	.short	(.L_422 - .L_421)
.L_421:
        /*0030*/ 	.word	0x00000000
        /*0034*/ 	.short	0x0000
        /*0036*/ 	.short	0x0000
        /*0038*/ 	.byte	0x00, 0xf0, 0x01, 0x0a


	//----- nvinfo : EIATTR_MAXREG_COUNT
	.align		4
.L_422:
        /*003c*/ 	.byte	0x03, 0x1b
        /*003e*/ 	.short	0x00ff


	//----- nvinfo : EIATTR_NUM_BARRIERS
	.align		4
        /*0040*/ 	.byte	0x02, 0x4c
        /*0042*/ 	.byte	0x01
	.zero		1


	//----- nvinfo : EIATTR_MERCURY_ISA_VERSION
	.align		4
        /*0044*/ 	.byte	0x03, 0x5f
        /*0046*/ 	.short	0x0000


	//----- nvinfo : EIATTR_EXIT_INSTR_OFFSETS
	.align		4
        /*0048*/ 	.byte	0x04, 0x1c
        /*004a*/ 	.short	(.L_424 - .L_423)


	//   ....[0]....
.L_423:
        /*004c*/ 	.word	0x000000f0


	//   ....[1]....
        /*0050*/ 	.word	0x000016c0


	//   ....[2]....
        /*0054*/ 	.word	0x000017a0


	//   ....[3]....
        /*0058*/ 	.word	0x000017c0


	//----- nvinfo : EIATTR_CTAIDZ_USED
	.align		4
.L_424:
        /*005c*/ 	.byte	0x01, 0x04
	.zero		2


	//----- nvinfo : EIATTR_CRS_STACK_SIZE
	.align		4
        /*0060*/ 	.byte	0x04, 0x1e
        /*0062*/ 	.short	(.L_426 - .L_425)
.L_425:
        /*0064*/ 	.word	0x00000000
.L_426:


//--------------------- .nv.info._ZN5flash44flash_bwd_dq_dk_dv_loop_seqk_parallel_kernelI23Flash_bwd_kernel_traitsILi128ELi64ELi128ELi8ELi2ELi4ELi2ELb0ELb0EN7cutlass10bfloat16_tE19Flash_kernel_traitsILi128ELi64ELi128ELi8ES3_EELb1ELb1ELb0ELb0ELb0ELb0ELb0EEEvNS_16Flash_bwd_paramsE --------------------------
	.section	.nv.info._ZN5flash44flash_bwd_dq_dk_dv_loop_seqk_parallel_kernelI23Flash_bwd_kernel_traitsILi128ELi64ELi128ELi8ELi2ELi4ELi2ELb0ELb0EN7cutlass10bfloat16_tE19Flash_kernel_traitsILi128ELi64ELi128ELi8ES3_EELb1ELb1ELb0ELb0ELb0ELb0ELb0EEEvNS_16Flash_bwd_paramsE,"",@"SHT_CUDA_INFO"
	.sectionflags	@""
	.align	4


	//----- nvinfo : EIATTR_CUDA_API_VERSION
	.align		4
        /*0000*/ 	.byte	0x04, 0x37
        /*0002*/ 	.short	(.L_428 - .L_427)
.L_427:
        /*0004*/ 	.word	0x00000082


	//----- nvinfo : EIATTR_SW2861232_WAR
	.align		4
.L_428:
        /*0008*/ 	.byte	0x01, 0x35
	.zero		2


	//----- nvinfo : EIATTR_PARAM_CBANK
	.align		4
        /*000c*/ 	.byte	0x04, 0x0a
        /*000e*/ 	.short	(.L_430 - .L_429)
	.align		4
.L_429:
        /*0010*/ 	.word	index@(.nv.constant0._ZN5flash44flash_bwd_dq_dk_dv_loop_seqk_parallel_kernelI23Flash_bwd_kernel_traitsILi128ELi64ELi128ELi8ELi2ELi4ELi2ELb0ELb0EN7cutlass10bfloat16_tE19Flash_kernel_traitsILi128ELi64ELi128ELi8ES3_EELb1ELb1ELb0ELb0ELb0ELb0ELb0EEEvNS_16Flash_bwd_paramsE)
        /*0014*/ 	.short	0x0160
        /*0016*/ 	.short	0x0280


	//----- nvinfo : EIATTR_CBANK_PARAM_SIZE
	.align		4
.L_430:
        /*0018*/ 	.byte	0x03, 0x19
        /*001a*/ 	.short	0x0280


	//----- nvinfo : EIATTR_KPARAM_INFO
	.align		4
        /*001c*/ 	.byte	0x04, 0x17
        /*001e*/ 	.short	(.L_432 - .L_431)
.L_431:
        /*0020*/ 	.word	0x00000000
        /*0024*/ 	.short	0x0000
        /*0026*/ 	.short	0x0000
        /*0028*/ 	.byte	0x00, 0xf0, 0x01, 0x0a


	//----- nvinfo : EIATTR_MAXREG_COUNT
	.align		4
.L_432:
        /*002c*/ 	.byte	0x03, 0x1b
        /*002e*/ 	.short	0x00ff


	//----- nvinfo : EIATTR_NUM_BARRIERS
	.align		4
        /*0030*/ 	.byte	0x02, 0x4c
        /*0032*/ 	.byte	0x01
	.zero		1


	//----- nvinfo : EIATTR_ANNOTATIONS
	.align		4
        /*0034*/ 	.byte	0x04, 0x55
        /*0036*/ 	.short	(.L_434 - .L_433)


	//   ....[0]....
.L_433:
        /* <DEDUP_REMOVED lines=8> */


	//----- nvinfo : EIATTR_MERCURY_ISA_VERSION
	.align		4
.L_434:
        /*00a8*/ 	.byte	0x03, 0x5f
        /*00aa*/ 	.short	0x0000


	//----- nvinfo : EIATTR_EXIT_INSTR_OFFSETS
	.align		4
        /*00ac*/ 	.byte	0x04, 0x1c
        /*00ae*/ 	.short	(.L_436 - .L_435)


	//   ....[0]....
.L_435:
        /*00b0*/ 	.word	0x000000a0


	//   ....[1]....
        /*00b4*/ 	.word	0x0000bcd0


	//----- nvinfo : EIATTR_CTAIDZ_USED
	.align		4
.L_436:
        /*00b8*/ 	.byte	0x01, 0x04
	.zero		2


	//----- nvinfo : EIATTR_CRS_STACK_SIZE
	.align		4
        /*00bc*/ 	.byte	0x04, 0x1e
        /*00be*/ 	.short	(.L_438 - .L_437)
.L_437:
        /*00c0*/ 	.word	0x00000000
.L_438:


//--------------------- .nv.info._ZN5flash44flash_bwd_dq_dk_dv_loop_seqk_parallel_kernelI23Flash_bwd_kernel_traitsILi128ELi64ELi128ELi8ELi2ELi4ELi2ELb0ELb0EN7cutlass10bfloat16_tE19Flash_kernel_traitsILi128ELi64ELi128ELi8ES3_EELb0ELb1ELb0ELb0ELb0ELb0ELb1EEEvNS_16Flash_bwd_paramsE --------------------------
	.section	.nv.info._ZN5flash44flash_bwd_dq_dk_dv_loop_seqk_parallel_kernelI23Flash_bwd_kernel_traitsILi128ELi64ELi128ELi8ELi2ELi4ELi2ELb0ELb0EN7cutlass10bfloat16_tE19Flash_kernel_traitsILi128ELi64ELi128ELi8ES3_EELb0ELb1ELb0ELb0ELb0ELb0ELb1EEEvNS_16Flash_bwd_paramsE,"",@"SHT_CUDA_INFO"
	.sectionflags	@""
	.align	4


	//----- nvinfo : EIATTR_CUDA_API_VERSION
	.align		4
        /*0000*/ 	.byte	0x04, 0x37
        /*0002*/ 	.short	(.L_440 - .L_439)
.L_439:
        /*0004*/ 	.word	0x00000082


	//----- nvinfo : EIATTR_SW2861232_WAR
	.align		4
.L_440:
        /*0008*/ 	.byte	0x01, 0x35
	.zero		2


	//----- nvinfo : EIATTR_PARAM_CBANK
	.align		4
        /*000c*/ 	.byte	0x04, 0x0a
        /*000e*/ 	.short	(.L_442 - .L_441)
	.align		4
.L_441:
        /*0010*/ 	.word	index@(.nv.constant0._ZN5flash44flash_bwd_dq_dk_dv_loop_seqk_parallel_kernelI23Flash_bwd_kernel_traitsILi128ELi64ELi128ELi8ELi2ELi4ELi2ELb0ELb0EN7cutlass10bfloat16_tE19Flash_kernel_traitsILi128ELi64ELi128ELi8ES3_EELb0ELb1ELb0ELb0ELb0ELb0ELb1EEEvNS_16Flash_bwd_paramsE)
        /*0014*/ 	.short	0x0160
        /*0016*/ 	.short	0x0280


	//----- nvinfo : EIATTR_CBANK_PARAM_SIZE
	.align		4
.L_442:
        /*0018*/ 	.byte	0x03, 0x19
        /*001a*/ 	.short	0x0280


	//----- nvinfo : EIATTR_KPARAM_INFO
	.align		4
        /*001c*/ 	.byte	0x04, 0x17
        /*001e*/ 	.short	(.L_444 - .L_443)
.L_443:
        /*0020*/ 	.word	0x00000000
        /*0024*/ 	.short	0x0000
        /*0026*/ 	.short	0x0000
        /*0028*/ 	.byte	0x00, 0xf0, 0x01, 0x0a


	//----- nvinfo : EIATTR_MAXREG_COUNT
	.align		4
.L_444:
        /*002c*/ 	.byte	0x03, 0x1b
        /*002e*/ 	.short	0x00ff


	//----- nvinfo : EIATTR_NUM_BARRIERS
	.align		4
        /*0030*/ 	.byte	0x02, 0x4c
        /*0032*/ 	.byte	0x01
	.zero		1


	//----- nvinfo : EIATTR_ANNOTATIONS
	.align		4
        /*0034*/ 	.byte	0x04, 0x55
        /*0036*/ 	.short	(.L_446 - .L_445)


	//   ....[0]....
.L_445:
        /* <DEDUP_REMOVED lines=57> */


	//----- nvinfo : EIATTR_MERCURY_ISA_VERSION
	.align		4
.L_446:
        /*03b8*/ 	.byte	0x03, 0x5f
        /*03ba*/ 	.short	0x0000


	//----- nvinfo : EIATTR_EXIT_INSTR_OFFSETS
	.align		4
        /*03bc*/ 	.byte	0x04, 0x1c
        /*03be*/ 	.short	(.L_448 - .L_447)


	//   ....[0]....
.L_447:
        /*03c0*/ 	.word	0x000000a0


	//   ....[1]....
        /*03c4*/ 	.word	0x0000bb50


	//----- nvinfo : EIATTR_CTAIDZ_USED
	.align		4
.L_448:
        /*03c8*/ 	.byte	0x01, 0x04
	.zero		2


	//----- nvinfo : EIATTR_CRS_STACK_SIZE
	.align		4
        /*03cc*/ 	.byte	0x04, 0x1e
        /*03ce*/ 	.short	(.L_450 - .L_449)
.L_449:
        /*03d0*/ 	.word	0x00000000
.L_450:


//--------------------- .nv.info._ZN5flash44flash_bwd_dq_dk_dv_loop_seqk_parallel_kernelI23Flash_bwd_kernel_traitsILi128ELi64ELi128ELi8ELi2ELi4ELi2ELb0ELb0EN7cutlass10bfloat16_tE19Flash_kernel_traitsILi128ELi64ELi128ELi8ES3_EELb1ELb1ELb0ELb0ELb1ELb1ELb0EEEvNS_16Flash_bwd_paramsE --------------------------
	.section	.nv.info._ZN5flash44flash_bwd_dq_dk_dv_loop_seqk_parallel_kernelI23Flash_bwd_kernel_traitsILi128ELi64ELi128ELi8ELi2ELi4ELi2ELb0ELb0EN7cutlass10bfloat16_tE19Flash_kernel_traitsILi128ELi64ELi128ELi8ES3_EELb1ELb1ELb0ELb0ELb1ELb1ELb0EEEvNS_16Flash_bwd_paramsE,"",@"SHT_CUDA_INFO"
	.sectionflags	@""
	.align	4


	//----- nvinfo : EIATTR_CUDA_API_VERSION
	.align		4
        /*0000*/ 	.byte	0x04, 0x37
        /*0002*/ 	.short	(.L_452 - .L_451)
.L_451:
        /*0004*/ 	.word	0x00000082


	//----- nvinfo : EIATTR_SW2861232_WAR
	.align		4
.L_452:
        /*0008*/ 	.byte	0x01, 0x35
	.zero		2


	//----- nvinfo : EIATTR_PARAM_CBANK
	.align		4
        /*000c*/ 	.byte	0x04, 0x0a
        /*000e*/ 	.short	(.L_454 - .L_453)
	.align		4
.L_453:
        /*0010*/ 	.word	index@(.nv.constant0._ZN5flash44flash_bwd_dq_dk_dv_loop_seqk_parallel_kernelI23Flash_bwd_kernel_traitsILi128ELi64ELi128ELi8ELi2ELi4ELi2ELb0ELb0EN7cutlass10bfloat16_tE19Flash_kernel_traitsILi128ELi64ELi128ELi8ES3_EELb1ELb1ELb0ELb0ELb1ELb1ELb0EEEvNS_16Flash_bwd_paramsE)
        /*0014*/ 	.short	0x0160
        /*0016*/ 	.short	0x0280


	//----- nvinfo : EIATTR_CBANK_PARAM_SIZE
	.align		4
.L_454:
        /*0018*/ 	.byte	0x03, 0x19
        /*001a*/ 	.short	0x0280


	//----- nvinfo : EIATTR_KPARAM_INFO
	.align		4
        /*001c*/ 	.byte	0x04, 0x17
        /*001e*/ 	.short	(.L_456 - .L_455)
.L_455:
        /*0020*/ 	.word	0x00000000
        /*0024*/ 	.short	0x0000
        /*0026*/ 	.short	0x0000
        /*0028*/ 	.byte	0x00, 0xf0, 0x01, 0x0a


	//----- nvinfo : EIATTR_MAXREG_COUNT
	.align		4
.L_456:
        /*002c*/ 	.byte	0x03, 0x1b
        /*002e*/ 	.short	0x00ff


	//----- nvinfo : EIATTR_NUM_BARRIERS
	.align		4
        /*0030*/ 	.byte	0x02, 0x4c
        /*0032*/ 	.byte	0x01
	.zero		1


	//----- nvinfo : EIATTR_ANNOTATIONS
	.align		4
        /*0034*/ 	.byte	0x04, 0x55
        /*0036*/ 	.short	(.L_458 - .L_457)


	//   ....[0]....
.L_457:
        /* <DEDUP_REMOVED lines=16> */


	//----- nvinfo : EIATTR_MERCURY_ISA_VERSION
	.align		4
.L_458:
        /*0120*/ 	.byte	0x03, 0x5f
        /*0122*/ 	.short	0x0000


	//----- nvinfo : EIATTR_EXIT_INSTR_OFFSETS
	.align		4
        /*0124*/ 	.byte	0x04, 0x1c
        /*0126*/ 	.short	(.L_460 - .L_459)


	//   ....[0]....
.L_459:
        /*0128*/ 	.word	0x000000a0


	//   ....[1]....
        /*012c*/ 	.word	0x00008c00


	//----- nvinfo : EIATTR_CTAIDZ_USED
	.align		4
.L_460:
        /*0130*/ 	.byte	0x01, 0x04
	.zero		2


//--------------------- .nv.info._ZN5flash44flash_bwd_dq_dk_dv_loop_seqk_parallel_kernelI23Flash_bwd_kernel_traitsILi128ELi64ELi128ELi8ELi2ELi4ELi2ELb0ELb0EN7cutlass10bfloat16_tE19Flash_kernel_traitsILi128ELi64ELi128ELi8ES3_EELb0ELb1ELb0ELb0ELb1ELb1ELb1EEEvNS_16Flash_bwd_paramsE --------------------------
	.section	.nv.info._ZN5flash44flash_bwd_dq_dk_dv_loop_seqk_parallel_kernelI23Flash_bwd_kernel_traitsILi128ELi64ELi128ELi8ELi2ELi4ELi2ELb0ELb0EN7cutlass10bfloat16_tE19Flash_kernel_traitsILi128ELi64ELi128ELi8ES3_EELb0ELb1ELb0ELb0ELb1ELb1ELb1EEEvNS_16Flash_bwd_paramsE,"",@"SHT_CUDA_INFO"
	.sectionflags	@""
	.align	4


	//----- nvinfo : EIATTR_CUDA_API_VERSION
	.align		4
        /*0000*/ 	.byte	0x04, 0x37
        /*0002*/ 	.short	(.L_462 - .L_461)
.L_461:
        /*0004*/ 	.word	0x00000082


	//----- nvinfo : EIATTR_SW2861232_WAR
	.align		4
.L_462:
        /*0008*/ 	.byte	0x01, 0x35
	.zero		2


	//----- nvinfo : EIATTR_PARAM_CBANK
	.align		4
        /*000c*/ 	.byte	0x04, 0x0a
        /*000e*/ 	.short	(.L_464 - .L_463)
	.align		4
.L_463:
        /*0010*/ 	.word	index@(.nv.constant0._ZN5flash44flash_bwd_dq_dk_dv_loop_seqk_parallel_kernelI23Flash_bwd_kernel_traitsILi128ELi64ELi128ELi8ELi2ELi4ELi2ELb0ELb0EN7cutlass10bfloat16_tE19Flash_kernel_traitsILi128ELi64ELi128ELi8ES3_EELb0ELb1ELb0ELb0ELb1ELb1ELb1EEEvNS_16Flash_bwd_paramsE)
        /*0014*/ 	.short	0x0160
        /*0016*/ 	.short	0x0280


	//----- nvinfo : EIATTR_CBANK_PARAM_SIZE
	.align		4
.L_464:
        /*0018*/ 	.byte	0x03, 0x19
        /*001a*/ 	.short	0x0280


	//----- nvinfo : EIATTR_KPARAM_INFO
	.align		4
        /*001c*/ 	.byte	0x04, 0x17
        /*001e*/ 	.short	(.L_466 - .L_465)
.L_465:
        /*0020*/ 	.word	0x00000000
        /*0024*/ 	.short	0x0000
        /*0026*/ 	.short	0x0000
        /*0028*/ 	.byte	0x00, 0xf0, 0x01, 0x0a


	//----- nvinfo : EIATTR_MAXREG_COUNT
	.align		4
.L_466:
        /*002c*/ 	.byte	0x03, 0x1b
        /*002e*/ 	.short	0x00ff


	//----- nvinfo : EIATTR_NUM_BARRIERS
	.align		4
        /*0030*/ 	.byte	0x02, 0x4c
        /*0032*/ 	.byte	0x01
	.zero		1


	//----- nvinfo : EIATTR_ANNOTATIONS
	.align		4
        /*0034*/ 	.byte	0x04, 0x55
        /*0036*/ 	.short	(.L_468 - .L_467)


	//   ....[0]....
.L_467:
        /* <DEDUP_REMOVED lines=51> */


	//----- nvinfo : EIATTR_MERCURY_ISA_VERSION
	.align		4
.L_468:
        /*0350*/ 	.byte	0x03, 0x5f
        /*0352*/ 	.short	0x0000


	//----- nvinfo : EIATTR_EXIT_INSTR_OFFSETS
	.align		4
        /*0354*/ 	.byte	0x04, 0x1c
        /*0356*/ 	.short	(.L_470 - .L_469)


	//   ....[0]....
.L_469:
        /*0358*/ 	.word	0x000000a0


	//   ....[1]....
        /*035c*/ 	.word	0x00008890


	//----- nvinfo : EIATTR_CTAIDZ_USED
	.align		4
.L_470:
        /*0360*/ 	.byte	0x01, 0x04
	.zero		2


//--------------------- .nv.info._ZN5flash44flash_bwd_dq_dk_dv_loop_seqk_parallel_kernelI23Flash_bwd_kernel_traitsILi128ELi64ELi128ELi8ELi2ELi4ELi2ELb0ELb0EN7cutlass10bfloat16_tE19Flash_kernel_traitsILi128ELi64ELi128ELi8ES3_EELb1ELb1ELb0ELb0ELb0ELb1ELb0EEEvNS_16Flash_bwd_paramsE --------------------------
	.section	.nv.info._ZN5flash44flash_bwd_dq_dk_dv_loop_seqk_parallel_kernelI23Flash_bwd_kernel_traitsILi128ELi64ELi128ELi8ELi2ELi4ELi2ELb0ELb0EN7cutlass10bfloat16_tE19Flash_kernel_traitsILi128ELi64ELi128ELi8ES3_EELb1ELb1ELb0ELb0ELb0ELb1ELb0EEEvNS_16Flash_bwd_paramsE,"",@"SHT_CUDA_INFO"
	.sectionflags	@""
	.align	4


	//----- nvinfo : EIATTR_CUDA_API_VERSION
	.align		4
        /*0000*/ 	.byte	0x04, 0x37
        /*0002*/ 	.short	(.L_472 - .L_471)
.L_471:
        /*0004*/ 	.word	0x00000082


	//----- nvinfo : EIATTR_SW2861232_WAR
	.align		4
.L_472:
        /*0008*/ 	.byte	0x01, 0x35
	.zero		2


	//----- nvinfo : EIATTR_PARAM_CBANK
	.align		4
        /*000c*/ 	.byte	0x04, 0x0a
        /*000e*/ 	.short	(.L_474 - .L_473)
	.align		4
.L_473:
        /*0010*/ 	.word	index@(.nv.constant0._ZN5flash44flash_bwd_dq_dk_dv_loop_seqk_parallel_kernelI23Flash_bwd_kernel_traitsILi128ELi64ELi128ELi8ELi2ELi4ELi2ELb0ELb0EN7cutlass10bfloat16_tE19Flash_kernel_traitsILi128ELi64ELi128ELi8ES3_EELb1ELb1ELb0ELb0ELb0ELb1ELb0EEEvNS_16Flash_bwd_paramsE)
        /*0014*/ 	.short	0x0160
        /*0016*/ 	.short	0x0280


	//----- nvinfo : EIATTR_CBANK_PARAM_SIZE
	.align		4
.L_474:
        /*0018*/ 	.byte	0x03, 0x19
        /*001a*/ 	.short	0x0280


	//----- nvinfo : EIATTR_KPARAM_INFO
	.align		4
        /*001c*/ 	.byte	0x04, 0x17
        /*001e*/ 	.short	(.L_476 - .L_475)
.L_475:
        /*0020*/ 	.word	0x00000000
        /*0024*/ 	.short	0x0000
        /*0026*/ 	.short	0x0000
        /*0028*/ 	.byte	0x00, 0xf0, 0x01, 0x0a


	//----- nvinfo : EIATTR_MAXREG_COUNT
	.align		4
.L_476:
        /*002c*/ 	.byte	0x03, 0x1b
        /*002e*/ 	.short	0x00ff


	//----- nvinfo : EIATTR_NUM_BARRIERS
	.align		4
        /*0030*/ 	.byte	0x02, 0x4c
        /*0032*/ 	.byte	0x01
	.zero		1


	//----- nvinfo : EIATTR_ANNOTATIONS
	.align		4
        /*0034*/ 	.byte	0x04, 0x55
        /*0036*/ 	.short	(.L_478 - .L_477)


	//   ....[0]....
.L_477:
        /* <DEDUP_REMOVED lines=14> */


	//----- nvinfo : EIATTR_MERCURY_ISA_VERSION
	.align		4
.L_478:
        /*0108*/ 	.byte	0x03, 0x5f
        /*010a*/ 	.short	0x0000


	//----- nvinfo : EIATTR_EXIT_INSTR_OFFSETS
	.align		4
        /*010c*/ 	.byte	0x04, 0x1c
        /*010e*/ 	.short	(.L_480 - .L_479)


	//   ....[0]....
.L_479:
        /*0110*/ 	.word	0x000000a0


	//   ....[1]....
        /*0114*/ 	.word	0x0000ad20


	//----- nvinfo : EIATTR_CTAIDZ_USED
	.align		4
.L_480:
        /*0118*/ 	.byte	0x01, 0x04
	.zero		2


	//----- nvinfo : EIATTR_CRS_STACK_SIZE
	.align		4
        /*011c*/ 	.byte	0x04, 0x1e
        /*011e*/ 	.short	(.L_482 - .L_481)
.L_481:
        /*0120*/ 	.word	0x00000000
.L_482:


//--------------------- .nv.info._ZN5flash44flash_bwd_dq_dk_dv_loop_seqk_parallel_kernelI23Flash_bwd_kernel_traitsILi128ELi64ELi128ELi8ELi2ELi4ELi2ELb0ELb0EN7cutlass10bfloat16_tE19Flash_kernel_traitsILi128ELi64ELi128ELi8ES3_EELb0ELb1ELb0ELb0ELb0ELb1ELb1EEEvNS_16Flash_bwd_paramsE --------------------------
	.section	.nv.info._ZN5flash44flash_bwd_dq_dk_dv_loop_seqk_parallel_kernelI23Flash_bwd_kernel_traitsILi128ELi64ELi128ELi8ELi2ELi4ELi2ELb0ELb0EN7cutlass10bfloat16_tE19Flash_kernel_traitsILi128ELi64ELi128ELi8ES3_EELb0ELb1ELb0ELb0ELb0ELb1ELb1EEEvNS_16Flash_bwd_paramsE,"",@"SHT_CUDA_INFO"
	.sectionflags	@""
	.align	4


	//----- nvinfo : EIATTR_CUDA_API_VERSION
	.align		4
        /*0000*/ 	.byte	0x04, 0x37
        /*0002*/ 	.short	(.L_484 - .L_483)
.L_483:
        /*0004*/ 	.word	0x00000082


	//----- nvinfo : EIATTR_SW2861232_WAR
	.align		4
.L_484:
        /*0008*/ 	.byte	0x01, 0x35
	.zero		2


	//----- nvinfo : EIATTR_PARAM_CBANK
	.align		4
        /*000c*/ 	.byte	0x04, 0x0a
        /*000e*/ 	.short	(.L_486 - .L_485)
	.align		4
.L_485:
        /*0010*/ 	.word	index@(.nv.constant0._ZN5flash44flash_bwd_dq_dk_dv_loop_seqk_parallel_kernelI23Flash_bwd_kernel_traitsILi128ELi64ELi128ELi8ELi2ELi4ELi2ELb0ELb0EN7cutlass10bfloat16_tE19Flash_kernel_traitsILi128ELi64ELi128ELi8ES3_EELb0ELb1ELb0ELb0ELb0ELb1ELb1EEEvNS_16Flash_bwd_paramsE)
        /*0014*/ 	.short	0x0160
        /*0016*/ 	.short	0x0280


	//----- nvinfo : EIATTR_CBANK_PARAM_SIZE
	.align		4
.L_486:
        /*0018*/ 	.byte	0x03, 0x19
        /*001a*/ 	.short	0x0280


	//----- nvinfo : EIATTR_KPARAM_INFO
	.align		4
        /*001c*/ 	.byte	0x04, 0x17
        /*001e*/ 	.short	(.L_488 - .L_487)
.L_487:
        /*0020*/ 	.word	0x00000000
        /*0024*/ 	.short	0x0000
        /*0026*/ 	.short	0x0000
        /*0028*/ 	.byte	0x00, 0xf0, 0x01, 0x0a


	//----- nvinfo : EIATTR_MAXREG_COUNT
	.align		4
.L_488:
        /*002c*/ 	.byte	0x03, 0x1b
        /*002e*/ 	.short	0x00ff


	//----- nvinfo : EIATTR_NUM_BARRIERS
	.align		4
        /*0030*/ 	.byte	0x02, 0x4c
        /*0032*/ 	.byte	0x01
	.zero		1


	//----- nvinfo : EIATTR_ANNOTATIONS
	.align		4
        /*0034*/ 	.byte	0x04, 0x55
        /*0036*/ 	.short	(.L_490 - .L_489)


	//   ....[0]....
.L_489:
        /* <DEDUP_REMOVED lines=49> */


	//----- nvinfo : EIATTR_MERCURY_ISA_VERSION
	.align		4
.L_490:
        /*0338*/ 	.byte	0x03, 0x5f
        /*033a*/ 	.short	0x0000


	//----- nvinfo : EIATTR_EXIT_INSTR_OFFSETS
	.align		4
        /*033c*/ 	.byte	0x04, 0x1c
        /*033e*/ 	.short	(.L_492 - .L_491)


	//   ....[0]....
.L_491:
        /*0340*/ 	.word	0x000000a0


	//   ....[1]....
        /*0344*/ 	.word	0x0000a9a0


	//----- nvinfo : EIATTR_CTAIDZ_USED
	.align		4
.L_492:
        /*0348*/ 	.byte	0x01, 0x04
	.zero		2


	//----- nvinfo : EIATTR_CRS_STACK_SIZE
	.align		4
        /*034c*/ 	.byte	0x04, 0x1e
        /*034e*/ 	.short	(.L_494 - .L_493)
.L_493:
        /*0350*/ 	.word	0x00000000
.L_494:


//--------------------- .nv.info._ZN5flash44flash_bwd_dq_dk_dv_loop_seqk_parallel_kernelI23Flash_bwd_kernel_traitsILi128ELi64ELi128ELi8ELi2ELi4ELi2ELb0ELb0EN7cutlass10bfloat16_tE19Flash_kernel_traitsILi128ELi64ELi128ELi8ES3_EELb1ELb1ELb0ELb1ELb0ELb0ELb0EEEvNS_16Flash_bwd_paramsE --------------------------
	.section	.nv.info._ZN5flash44flash_bwd_dq_dk_dv_loop_seqk_parallel_kernelI23Flash_bwd_kernel_traitsILi128ELi64ELi128ELi8ELi2ELi4ELi2ELb0ELb0EN7cutlass10bfloat16_tE19Flash_kernel_traitsILi128ELi64ELi128ELi8ES3_EELb1ELb1ELb0ELb1ELb0ELb0ELb0EEEvNS_16Flash_bwd_paramsE,"",@"SHT_CUDA_INFO"
	.sectionflags	@""
	.align	4


	//----- nvinfo : EIATTR_CUDA_API_VERSION
	.align		4
        /*0000*/ 	.byte	0x04, 0x37
        /*0002*/ 	.short	(.L_496 - .L_495)
.L_495:
        /*0004*/ 	.word	0x00000082


	//----- nvinfo : EIATTR_SW2861232_WAR
	.align		4
.L_496:
        /*0008*/ 	.byte	0x01, 0x35
	.zero		2


	//----- nvinfo : EIATTR_PARAM_CBANK
	.align		4
        /*000c*/ 	.byte	0x04, 0x0a
        /*000e*/ 	.short	(.L_498 - .L_497)
	.align		4
.L_497:
        /*0010*/ 	.word	index@(.nv.constant0._ZN5flash44flash_bwd_dq_dk_dv_loop_seqk_parallel_kernelI23Flash_bwd_kernel_traitsILi128ELi64ELi128ELi8ELi2ELi4ELi2ELb0ELb0EN7cutlass10bfloat16_tE19Flash_kernel_traitsILi128ELi64ELi128ELi8ES3_EELb1ELb1ELb0ELb1ELb0ELb0ELb0EEEvNS_16Flash_bwd_paramsE)
        /*0014*/ 	.short	0x0160
        /*0016*/ 	.short	0x0280


	//----- nvinfo : EIATTR_CBANK_PARAM_SIZE
	.align		4
.L_498:
        /*0018*/ 	.byte	0x03, 0x19
        /*001a*/ 	.short	0x0280


	//----- nvinfo : EIATTR_KPARAM_INFO
	.align		4
        /*001c*/ 	.byte	0x04, 0x17
        /*001e*/ 	.short	(.L_500 - .L_499)
.L_499:
        /*0020*/ 	.word	0x00000000
        /*0024*/ 	.short	0x0000
        /*0026*/ 	.short	0x0000
        /*0028*/ 	.byte	0x00, 0xf0, 0x01, 0x0a


	//----- nvinfo : EIATTR_MAXREG_COUNT
	.align		4
.L_500:
        /*002c*/ 	.byte	0x03, 0x1b
        /*002e*/ 	.short	0x00ff


	//----- nvinfo : EIATTR_NUM_BARRIERS
	.align		4
        /*0030*/ 	.byte	0x02, 0x4c
        /*0032*/ 	.byte	0x01
	.zero		1


	//----- nvinfo : EIATTR_ANNOTATIONS
	.align		4
        /*0034*/ 	.byte	0x04, 0x55
        /*0036*/ 	.short	(.L_502 - .L_501)


	//   ....[0]....
.L_501:
        /* <DEDUP_REMOVED lines=36> */


	//----- nvinfo : EIATTR_MERCURY_ISA_VERSION
	.align		4
.L_502:
        /*0260*/ 	.byte	0x03, 0x5f
        /*0262*/ 	.short	0x0000


	//----- nvinfo : EIATTR_EXIT_INSTR_OFFSETS
	.align		4
        /*0264*/ 	.byte	0x04, 0x1c
        /*0266*/ 	.short	(.L_504 - .L_503)


	//   ....[0]....
.L_503:
        /*0268*/ 	.word	0x000000a0


	//   ....[1]....
        /*026c*/ 	.word	0x0000c480


	//----- nvinfo : EIATTR_CTAIDZ_USED
	.align		4
.L_504:
        /*0270*/ 	.byte	0x01, 0x04
	.zero		2


	//----- nvinfo : EIATTR_CRS_STACK_SIZE
	.align		4
        /*0274*/ 	.byte	0x04, 0x1e
        /*0276*/ 	.short	(.L_506 - .L_505)
.L_505:
        /*0278*/ 	.word	0x00000000
.L_506:


//--------------------- .nv.info._ZN5flash44flash_bwd_dq_dk_dv_loop_seqk_parallel_kernelI23Flash_bwd_kernel_traitsILi128ELi64ELi128ELi8ELi2ELi4ELi2ELb0ELb0EN7cutlass10bfloat16_tE19Flash_kernel_traitsILi128ELi64ELi128ELi8ES3_EELb0ELb1ELb0ELb1ELb0ELb0ELb1EEEvNS_16Flash_bwd_paramsE --------------------------
	.section	.nv.info._ZN5flash44flash_bwd_dq_dk_dv_loop_seqk_parallel_kernelI23Flash_bwd_kernel_traitsILi128ELi64ELi128ELi8ELi2ELi4ELi2ELb0ELb0EN7cutlass10bfloat16_tE19Flash_kernel_traitsILi128ELi64ELi128ELi8ES3_EELb0ELb1ELb0ELb1ELb0ELb0ELb1EEEvNS_16Flash_bwd_paramsE,"",@"SHT_CUDA_INFO"
	.sectionflags	@""
	.align	4


	//----- nvinfo : EIATTR_CUDA_API_VERSION
	.align		4
        /*0000*/ 	.byte	0x04, 0x37
        /*0002*/ 	.short	(.L_508 - .L_507)
.L_507:
        /*0004*/ 	.word	0x00000082


	//----- nvinfo : EIATTR_SW2861232_WAR
	.align		4
.L_508:
        /*0008*/ 	.byte	0x01, 0x35
	.zero		2


	//----- nvinfo : EIATTR_PARAM_CBANK
	.align		4
        /*000c*/ 	.byte	0x04, 0x0a
        /*000e*/ 	.short	(.L_510 - .L_509)
	.align		4
.L_509:
        /*0010*/ 	.word	index@(.nv.constant0._ZN5flash44flash_bwd_dq_dk_dv_loop_seqk_parallel_kernelI23Flash_bwd_kernel_traitsILi128ELi64ELi128ELi8ELi2ELi4ELi2ELb0ELb0EN7cutlass10bfloat16_tE19Flash_kernel_traitsILi128ELi64ELi128ELi8ES3_EELb0ELb1ELb0ELb1ELb0ELb0ELb1EEEvNS_16Flash_bwd_paramsE)
        /*0014*/ 	.short	0x0160
        /*0016*/ 	.short	0x0280


	//----- nvinfo : EIATTR_CBANK_PARAM_SIZE
	.align		4
.L_510:
        /*0018*/ 	.byte	0x03, 0x19
        /*001a*/ 	.short	0x0280


	//----- nvinfo : EIATTR_KPARAM_INFO
	.align		4
        /*001c*/ 	.byte	0x04, 0x17
        /*001e*/ 	.short	(.L_512 - .L_511)
.L_511:
        /*0020*/ 	.word	0x00000000
        /*0024*/ 	.short	0x0000
        /*0026*/ 	.short	0x0000
        /*0028*/ 	.byte	0x00, 0xf0, 0x01, 0x0a


	//----- nvinfo : EIATTR_MAXREG_COUNT
	.align		4
.L_512:
        /*002c*/ 	.byte	0x03, 0x1b
        /*002e*/ 	.short	0x00ff


	//----- nvinfo : EIATTR_NUM_BARRIERS
	.align		4
        /*0030*/ 	.byte	0x02, 0x4c
        /*0032*/ 	.byte	0x01
	.zero		1


	//----- nvinfo : EIATTR_ANNOTATIONS
	.align		4
        /*0034*/ 	.byte	0x04, 0x55
        /*0036*/ 	.short	(.L_514 - .L_513)


	//   ....[0]....
.L_513:
        /* <DEDUP_REMOVED lines=56> */


	//----- nvinfo : EIATTR_MERCURY_ISA_VERSION
	.align		4
.L_514:
        /*03a8*/ 	.byte	0x03, 0x5f
        /*03aa*/ 	.short	0x0000


	//----- nvinfo : EIATTR_EXIT_INSTR_OFFSETS
	.align		4
        /*03ac*/ 	.byte	0x04, 0x1c
        /*03ae*/ 	.short	(.L_516 - .L_515)


	//   ....[0]....
.L_515:
        /*03b0*/ 	.word	0x000000a0


	//   ....[1]....
        /*03b4*/ 	.word	0x0000bd00


	//----- nvinfo : EIATTR_CTAIDZ_USED
	.align		4
.L_516:
        /*03b8*/ 	.byte	0x01, 0x04
	.zero		2


	//----- nvinfo : EIATTR_CRS_STACK_SIZE
	.align		4
        /*03bc*/ 	.byte	0x04, 0x1e
        /*03be*/ 	.short	(.L_518 - .L_517)
.L_517:
        /*03c0*/ 	.word	0x00000000
.L_518:


//--------------------- .nv.info._ZN5flash25flash_bwd_dot_do_o_kernelILb0E23Flash_bwd_kernel_traitsILi128ELi64ELi128ELi8ELi2ELi4ELi2ELb0ELb0EN7cutlass10bfloat16_tE19Flash_kernel_traitsILi128ELi64ELi128ELi8ES3_EEEEvNS_16Flash_bwd_paramsE --------------------------
	.section	.nv.info._ZN5flash25flash_bwd_dot_do_o_kernelILb0E23Flash_bwd_kernel_traitsILi128ELi64ELi128ELi8ELi2ELi4ELi2ELb0ELb0EN7cutlass10bfloat16_tE19Flash_kernel_traitsILi128ELi64ELi128ELi8ES3_EEEEvNS_16Flash_bwd_paramsE,"",@"SHT_CUDA_INFO"
	.sectionflags	@""
	.align	4


	//----- nvinfo : EIATTR_CUDA_API_VERSION
	.align		4
        /*0000*/ 	.byte	0x04, 0x37
        /*0002*/ 	.short	(.L_520 - .L_519)
.L_519:
        /*0004*/ 	.word	0x00000082


	//----- nvinfo : EIATTR_SW2861232_WAR
	.align		4
.L_520:
        /*0008*/ 	.byte	0x01, 0x35
	.zero		2


	//----- nvinfo : EIATTR_PARAM_CBANK
	.align		4
        /*000c*/ 	.byte	0x04, 0x0a
        /*000e*/ 	.short	(.L_522 - .L_521)
	.align		4
.L_521:
        /*0010*/ 	.word	index@(.nv.constant0._ZN5flash25flash_bwd_dot_do_o_kernelILb0E23Flash_bwd_kernel_traitsILi128ELi64ELi128ELi8ELi2ELi4ELi2ELb0ELb0EN7cutlass10bfloat16_tE19Flash_kernel_traitsILi128ELi64ELi128ELi8ES3_EEEEvNS_16Flash_bwd_paramsE)
        /*0014*/ 	.short	0x0160
        /*0016*/ 	.short	0x0280


	//----- nvinfo : EIATTR_CBANK_PARAM_SIZE
	.align		4
.L_522:
        /*0018*/ 	.byte	0x03, 0x19
        /*001a*/ 	.short	0x0280


	//----- nvinfo : EIATTR_KPARAM_INFO
	.align		4
        /*001c*/ 	.byte	0x04, 0x17
        /*001e*/ 	.short	(.L_524 - .L_523)
.L_523:
        /*0020*/ 	.word	0x00000000
        /*0024*/ 	.short	0x0000
        /*0026*/ 	.short	0x0000
        /*0028*/ 	.byte	0x00, 0xf0, 0x01, 0x0a


	//----- nvinfo : EIATTR_MAXREG_COUNT
	.align		4
.L_524:
        /*002c*/ 	.byte	0x03, 0x1b
        /*002e*/ 	.short	0x00ff


	//----- nvinfo : EIATTR_MERCURY_ISA_VERSION
	.align		4
        /*0030*/ 	.byte	0x03, 0x5f
        /*0032*/ 	.short	0x0000


	//----- nvinfo : EIATTR_COOP_GROUP_MASK_REGIDS
	.align		4
        /*0034*/ 	.byte	0x04, 0x29
        /*0036*/ 	.short	(.L_526 - .L_525)


	//   ....[0]....
.L_525:
        /*0038*/ 	.word	0xffffffff


	//   ....[1]....
        /*003c*/ 	.word	0xffffffff


	//   ....[2]....
        /*0040*/ 	.word	0xffffffff


	//   ....[3]....
        /*0044*/ 	.word	0xffffffff


	//   ....[4]....
        /*0048*/ 	.word	0xffffffff


	//   ....[5]....
        /*004c*/ 	.word	0xffffffff


	//----- nvinfo : EIATTR_COOP_GROUP_INSTR_OFFSETS
	.align		4
.L_526:
        /*0050*/ 	.byte	0x04, 0x28
        /*0052*/ 	.short	(.L_528 - .L_527)


	//   ....[0]....
.L_527:
        /*0054*/ 	.word	0x00001030


	//   ....[1]....
        /*0058*/ 	.word	0x00001050


	//   ....[2]....
        /*005c*/ 	.word	0x00001070


	//   ....[3]....
        /*0060*/ 	.word	0x00001090


	//   ....[4]....
        /*0064*/ 	.word	0x000010d0


	//   ....[5]....
        /*0068*/ 	.word	0x00001110


	//----- nvinfo : EIATTR_EXIT_INSTR_OFFSETS
	.align		4
.L_528:
        /*006c*/ 	.byte	0x04, 0x1c
        /*006e*/ 	.short	(.L_530 - .L_529)


	//   ....[0]....
.L_529:
        /*0070*/ 	.word	0x00000120


	//   ....[1]....
        /*0074*/ 	.word	0x00001170


	//   ....[2]....
        /*0078*/ 	.word	0x000011a0


	//----- nvinfo : EIATTR_CTAIDZ_USED
	.align		4
.L_530:
        /*007c*/ 	.byte	0x01, 0x04
	.zero		2


	//----- nvinfo : EIATTR_CRS_STACK_SIZE
	.align		4
        /*0080*/ 	.byte	0x04, 0x1e
        /*0082*/ 	.short	(.L_532 - .L_531)
.L_531:
        /*0084*/ 	.word	0x00000000
.L_532:


//--------------------- .nv.info._ZN5flash25flash_bwd_dot_do_o_kernelILb1E23Flash_bwd_kernel_traitsILi128ELi64ELi128ELi8ELi2ELi4ELi2ELb0ELb0EN7cutlass10bfloat16_tE19Flash_kernel_traitsILi128ELi64ELi128ELi8ES3_EEEEvNS_16Flash_bwd_paramsE --------------------------
	.section	.nv.info._ZN5flash25flash_bwd_dot_do_o_kernelILb1E23Flash_bwd_kernel_traitsILi128ELi64ELi128ELi8ELi2ELi4ELi2ELb0ELb0EN7cutlass10bfloat16_tE19Flash_kernel_traitsILi128ELi64ELi128ELi8ES3_EEEEvNS_16Flash_bwd_paramsE,"",@"SHT_CUDA_INFO"
	.sectionflags	@""
	.align	4


	//----- nvinfo : EIATTR_CUDA_API_VERSION
	.align		4
        /*0000*/ 	.byte	0x04, 0x37
        /*0002*/ 	.short	(.L_534 - .L_533)
.L_533:
        /*0004*/ 	.word	0x00000082


	//----- nvinfo : EIATTR_SW2861232_WAR
	.align		4
.L_534:
        /*0008*/ 	.byte	0x01, 0x35
	.zero		2


	//----- nvinfo : EIATTR_PARAM_CBANK
	.align		4
        /*000c*/ 	.byte	0x04, 0x0a
        /*000e*/ 	.short	(.L_536 - .L_535)
	.align		4
.L_535:
        /*0010*/ 	.word	index@(.nv.constant0._ZN5flash25flash_bwd_dot_do_o_kernelILb1E23Flash_bwd_kernel_traitsILi128ELi64ELi128ELi8ELi2ELi4ELi2ELb0ELb0EN7cutlass10bfloat16_tE19Flash_kernel_traitsILi128ELi64ELi128ELi8ES3_EEEEvNS_16Flash_bwd_paramsE)
        /*0014*/ 	.short	0x0160
        /*0016*/ 	.short	0x0280


	//----- nvinfo : EIATTR_CBANK_PARAM_SIZE
	.align		4
.L_536:
        /*0018*/ 	.byte	0x03, 0x19
        /*001a*/ 	.short	0x0280


	//----- nvinfo : EIATTR_KPARAM_INFO
	.align		4
        /*001c*/ 	.byte	0x04, 0x17
        /*001e*/ 	.short	(.L_538 - .L_537)
.L_537:
        /*0020*/ 	.word	0x00000000
        /*0024*/ 	.short	0x0000
        /*0026*/ 	.short	0x0000
        /*0028*/ 	.byte	0x00, 0xf0, 0x01, 0x0a


	//----- nvinfo : EIATTR_MAXREG_COUNT
	.align		4
.L_538:
        /*002c*/ 	.byte	0x03, 0x1b
        /*002e*/ 	.short	0x00ff


	//----- nvinfo : EIATTR_MERCURY_ISA_VERSION
	.align		4
        /*0030*/ 	.byte	0x03, 0x5f
        /*0032*/ 	.short	0x0000


	//----- nvinfo : EIATTR_COOP_GROUP_MASK_REGIDS
	.align		4
        /*0034*/ 	.byte	0x04, 0x29
        /*0036*/ 	.short	(.L_540 - .L_539)


	//   ....[0]....
.L_539:
        /*0038*/ 	.word	0xffffffff


	//   ....[1]....
        /*003c*/ 	.word	0xffffffff


	//   ....[2]....
        /*0040*/ 	.word	0xffffffff


	//   ....[3]....
        /*0044*/ 	.word	0xffffffff


	//   ....[4]....
        /*0048*/ 	.word	0xffffffff


	//   ....[5]....
        /*004c*/ 	.word	0xffffffff


	//----- nvinfo : EIATTR_COOP_GROUP_INSTR_OFFSETS
	.align		4
.L_540:
        /*0050*/ 	.byte	0x04, 0x28
        /*0052*/ 	.short	(.L_542 - .L_541)


	//   ....[0]....
.L_541:
        /*0054*/ 	.word	0x00001350


	//   ....[1]....
        /*0058*/ 	.word	0x00001360


	//   ....[2]....
        /*005c*/ 	.word	0x00001390


	//   ....[3]....
        /*0060*/ 	.word	0x000013a0


	//   ....[4]....
        /*0064*/ 	.word	0x000013e0


	//   ....[5]....
        /*0068*/ 	.word	0x00001420


	//----- nvinfo : EIATTR_EXIT_INSTR_OFFSETS
	.align		4
.L_542:
        /*006c*/ 	.byte	0x04, 0x1c
        /*006e*/ 	.short	(.L_544 - .L_543)


	//   ....[0]....
.L_543:
        /*0070*/ 	.word	0x00000120


	//   ....[1]....
        /*0074*/ 	.word	0x00001580


	//----- nvinfo : EIATTR_CTAIDZ_USED
	.align		4
.L_544:
        /*0078*/ 	.byte	0x01, 0x04
	.zero		2


	//----- nvinfo : EIATTR_CRS_STACK_SIZE
	.align		4
        /*007c*/ 	.byte	0x04, 0x1e
        /*007e*/ 	.short	(.L_546 - .L_545)
.L_545:
        /*0080*/ 	.word	0x00000000
.L_546:


//--------------------- .nv.callgraph             --------------------------
	.section	.nv.callgraph,"",@"SHT_CUDA_CALLGRAPH"
	.align	4
	.sectionentsize	8
	.align		4
        /*0000*/ 	.word	0x00000000
	.align		4
        /*0004*/ 	.word	0xffffffff
	.align		4
        /*0008*/ 	.word	0x00000000
	.align		4
        /*000c*/ 	.word	0xfffffffe
	.align		4
        /*0010*/ 	.word	0x00000000
	.align		4
        /*0014*/ 	.word	0xfffffffd
	.align		4
        /*0018*/ 	.word	0x00000000
	.align		4
        /*001c*/ 	.word	0xfffffffc


//--------------------- .nv.rel.action            --------------------------
	.section	.nv.rel.action,"",@"SHT_CUDA_RELOCINFO"
	.align	8
	.sectionentsize	8
        /*0000*/ 	.byte	0x73, 0x00, 0x00, 0x00, 0x00, 0x00, 0x00, 0x00, 0x00, 0x00, 0x00, 0x11, 0x25, 0x00, 0x05, 0x36


//--------------------- .nv.constant4             --------------------------
	.section	.nv.constant4,"a",@progbits
	.align	8
	.align		8
.nv.constant4:
        /*0000*/ 	.dword	_ZN73_INTERNAL_b970be25_37_flash_bwd_hdim128_bf16_causal_sm80_cu_21e1f8cb_27834cuda3std3__45__cpo5beginE
	.align		8
        /*0008*/ 	.dword	_ZN73_INTERNAL_b970be25_37_flash_bwd_hdim128_bf16_causal_sm80_cu_21e1f8cb_27834cuda3std3__45__cpo3endE
	.align		8
        /*0010*/ 	.dword	_ZN73_INTERNAL_b970be25_37_flash_bwd_hdim128_bf16_causal_sm80_cu_21e1f8cb_27834cuda3std3__45__cpo6cbeginE
	.align		8
        /*0018*/ 	.dword	_ZN73_INTERNAL_b970be25_37_flash_bwd_hdim128_bf16_causal_sm80_cu_21e1f8cb_27834cuda3std3__45__cpo4cendE
	.align		8
        /*0020*/ 	.dword	_ZN73_INTERNAL_b970be25_37_flash_bwd_hdim128_bf16_causal_sm80_cu_21e1f8cb_27834cuda3std3__475_GLOBAL__N__b970be25_37_flash_bwd_hdim128_bf16_causal_sm80_cu_21e1f8cb_27836ignoreE
	.align		8
        /*0028*/ 	.dword	_ZN73_INTERNAL_b970be25_37_flash_bwd_hdim128_bf16_causal_sm80_cu_21e1f8cb_27834cuda3std3__419piecewise_constructE
	.align		8
        /*0030*/ 	.dword	_ZN73_INTERNAL_b970be25_37_flash_bwd_hdim128_bf16_causal_sm80_cu_21e1f8cb_27834cuda3std3__48in_placeE
	.align		8
        /*0038*/ 	.dword	_ZN73_INTERNAL_b970be25_37_flash_bwd_hdim128_bf16_causal_sm80_cu_21e1f8cb_27834cuda3std6ranges3__45__cpo4swapE
	.align		8
        /*0040*/ 	.dword	_ZN73_INTERNAL_b970be25_37_flash_bwd_hdim128_bf16_causal_sm80_cu_21e1f8cb_27834cuda3std6ranges3__45__cpo9iter_moveE
	.align		8
        /*0048*/ 	.dword	_ZN73_INTERNAL_b970be25_37_flash_bwd_hdim128_bf16_causal_sm80_cu_21e1f8cb_27834cute7productE
	.align		8
        /*0050*/ 	.dword	_ZN73_INTERNAL_b970be25_37_flash_bwd_hdim128_bf16_causal_sm80_cu_21e1f8cb_27834cute1_E


//--------------------- .nv.constant0._ZN5flash44flash_bwd_dq_dk_dv_loop_seqk_parallel_kernelI23Flash_bwd_kernel_traitsILi128ELi64ELi64ELi8ELi4ELi2ELi2ELb1ELb0EN7cutlass10bfloat16_tE19Flash_kernel_traitsILi128ELi64ELi64ELi8ES3_EELb0ELb1ELb0ELb0ELb0ELb0ELb0EEEvNS_16Flash_bwd_paramsE --------------------------
	.section	.nv.constant0._ZN5flash44flash_bwd_dq_dk_dv_loop_seqk_parallel_kernelI23Flash_bwd_kernel_traitsILi128ELi64ELi64ELi8ELi4ELi2ELi2ELb1ELb0EN7cutlass10bfloat16_tE19Flash_kernel_traitsILi128ELi64ELi64ELi8ES3_EELb0ELb1ELb0ELb0ELb0ELb0ELb0EEEvNS_16Flash_bwd_paramsE,"a",@progbits
	.sectionflags	@""
	.align	4
.nv.constant0._ZN5flash44flash_bwd_dq_dk_dv_loop_seqk_parallel_kernelI23Flash_bwd_kernel_traitsILi128ELi64ELi64ELi8ELi4ELi2ELi2ELb1ELb0EN7cutlass10bfloat16_tE19Flash_kernel_traitsILi128ELi64ELi64ELi8ES3_EELb0ELb1ELb0ELb0ELb0ELb0ELb0EEEvNS_16Flash_bwd_paramsE:
	.zero		992


//--------------------- .nv.constant0._ZN5flash44flash_bwd_dq_dk_dv_loop_seqk_parallel_kernelI23Flash_bwd_kernel_traitsILi128ELi64ELi64ELi8ELi4ELi2ELi2ELb1ELb0EN7cutlass10bfloat16_tE19Flash_kernel_traitsILi128ELi64ELi64ELi8ES3_EELb0ELb1ELb0ELb0ELb1ELb1ELb0EEEvNS_16Flash_bwd_paramsE --------------------------
	.section	.nv.constant0._ZN5flash44flash_bwd_dq_dk_dv_loop_seqk_parallel_kernelI23Flash_bwd_kernel_traitsILi128ELi64ELi64ELi8ELi4ELi2ELi2ELb1ELb0EN7cutlass10bfloat16_tE19Flash_kernel_traitsILi128ELi64ELi64ELi8ES3_EELb0ELb1ELb0ELb0ELb1ELb1ELb0EEEvNS_16Flash_bwd_paramsE,"a",@progbits
	.sectionflags	@""
	.align	4
.nv.constant0._ZN5flash44flash_bwd_dq_dk_dv_loop_seqk_parallel_kernelI23Flash_bwd_kernel_traitsILi128ELi64ELi64ELi8ELi4ELi2ELi2ELb1ELb0EN7cutlass10bfloat16_tE19Flash_kernel_traitsILi128ELi64ELi64ELi8ES3_EELb0ELb1ELb0ELb0ELb1ELb1ELb0EEEvNS_16Flash_bwd_paramsE:
	.zero		992


//--------------------- .nv.constant0._ZN5flash44flash_bwd_dq_dk_dv_loop_seqk_parallel_kernelI23Flash_bwd_kernel_traitsILi128ELi64ELi64ELi8ELi4ELi2ELi2ELb1ELb0EN7cutlass10bfloat16_tE19Flash_kernel_traitsILi128ELi64ELi64ELi8ES3_EELb0ELb1ELb0ELb0ELb0ELb1ELb0EEEvNS_16Flash_bwd_paramsE --------------------------
	.section	.nv.constant0._ZN5flash44flash_bwd_dq_dk_dv_loop_seqk_parallel_kernelI23Flash_bwd_kernel_traitsILi128ELi64ELi64ELi8ELi4ELi2ELi2ELb1ELb0EN7cutlass10bfloat16_tE19Flash_kernel_traitsILi128ELi64ELi64ELi8ES3_EELb0ELb1ELb0ELb0ELb0ELb1ELb0EEEvNS_16Flash_bwd_paramsE,"a",@progbits
	.sectionflags	@""
	.align	4
.nv.constant0._ZN5flash44flash_bwd_dq_dk_dv_loop_seqk_parallel_kernelI23Flash_bwd_kernel_traitsILi128ELi64ELi64ELi8ELi4ELi2ELi2ELb1ELb0EN7cutlass10bfloat16_tE19Flash_kernel_traitsILi128ELi64ELi64ELi8ES3_EELb0ELb1ELb0ELb0ELb0ELb1ELb0EEEvNS_16Flash_bwd_paramsE:
	.zero		992


//--------------------- .nv.constant0._ZN5flash44flash_bwd_dq_dk_dv_loop_seqk_parallel_kernelI23Flash_bwd_kernel_traitsILi128ELi64ELi64ELi8ELi4ELi2ELi2ELb1ELb0EN7cutlass10bfloat16_tE19Flash_kernel_traitsILi128ELi64ELi64ELi8ES3_EELb0ELb1ELb0ELb1ELb0ELb0ELb0EEEvNS_16Flash_bwd_paramsE --------------------------
	.section	.nv.constant0._ZN5flash44flash_bwd_dq_dk_dv_loop_seqk_parallel_kernelI23Flash_bwd_kernel_traitsILi128ELi64ELi64ELi8ELi4ELi2ELi2ELb1ELb0EN7cutlass10bfloat16_tE19Flash_kernel_traitsILi128ELi64ELi64ELi8ES3_EELb0ELb1ELb0ELb1ELb0ELb0ELb0EEEvNS_16Flash_bwd_paramsE,"a",@progbits
	.sectionflags	@""
	.align	4
.nv.constant0._ZN5flash44flash_bwd_dq_dk_dv_loop_seqk_parallel_kernelI23Flash_bwd_kernel_traitsILi128ELi64ELi64ELi8ELi4ELi2ELi2ELb1ELb0EN7cutlass10bfloat16_tE19Flash_kernel_traitsILi128ELi64ELi64ELi8ES3_EELb0ELb1ELb0ELb1ELb0ELb0ELb0EEEvNS_16Flash_bwd_paramsE:
	.zero		992


//--------------------- .nv.constant0._ZN5flash44flash_bwd_dq_dk_dv_loop_seqk_parallel_kernelI23Flash_bwd_kernel_traitsILi128ELi64ELi128ELi8ELi2ELi4ELi2ELb0ELb0EN7cutlass10bfloat16_tE19Flash_kernel_traitsILi128ELi64ELi128ELi8ES3_EELb0ELb1ELb0ELb0ELb0ELb0ELb0EEEvNS_16Flash_bwd_paramsE --------------------------
	.section	.nv.constant0._ZN5flash44flash_bwd_dq_dk_dv_loop_seqk_parallel_kernelI23Flash_bwd_kernel_traitsILi128ELi64ELi128ELi8ELi2ELi4ELi2ELb0ELb0EN7cutlass10bfloat16_tE19Flash_kernel_traitsILi128ELi64ELi128ELi8ES3_EELb0ELb1ELb0ELb0ELb0ELb0ELb0EEEvNS_16Flash_bwd_paramsE,"a",@progbits
	.sectionflags	@""
	.align	4
.nv.constant0._ZN5flash44flash_bwd_dq_dk_dv_loop_seqk_parallel_kernelI23Flash_bwd_kernel_traitsILi128ELi64ELi128ELi8ELi2ELi4ELi2ELb0ELb0EN7cutlass10bfloat16_tE19Flash_kernel_traitsILi128ELi64ELi128ELi8ES3_EELb0ELb1ELb0ELb0ELb0ELb0ELb0EEEvNS_16Flash_bwd_paramsE:
	.zero		992


//--------------------- .nv.constant0._ZN5flash44flash_bwd_dq_dk_dv_loop_seqk_parallel_kernelI23Flash_bwd_kernel_traitsILi128ELi64ELi128ELi8ELi2ELi4ELi2ELb0ELb0EN7cutlass10bfloat16_tE19Flash_kernel_traitsILi128ELi64ELi128ELi8ES3_EELb0ELb1ELb0ELb0ELb1ELb1ELb0EEEvNS_16Flash_bwd_paramsE --------------------------
	.section	.nv.constant0._ZN5flash44flash_bwd_dq_dk_dv_loop_seqk_parallel_kernelI23Flash_bwd_kernel_traitsILi128ELi64ELi128ELi8ELi2ELi4ELi2ELb0ELb0EN7cutlass10bfloat16_tE19Flash_kernel_traitsILi128ELi64ELi128ELi8ES3_EELb0ELb1ELb0ELb0ELb1ELb1ELb0EEEvNS_16Flash_bwd_paramsE,"a",@progbits
	.sectionflags	@""
	.align	4
.nv.constant0._ZN5flash44flash_bwd_dq_dk_dv_loop_seqk_parallel_kernelI23Flash_bwd_kernel_traitsILi128ELi64ELi128ELi8ELi2ELi4ELi2ELb0ELb0EN7cutlass10bfloat16_tE19Flash_kernel_traitsILi128ELi64ELi128ELi8ES3_EELb0ELb1ELb0ELb0ELb1ELb1ELb0EEEvNS_16Flash_bwd_paramsE:
	.zero		992


//--------------------- .nv.constant0._ZN5flash44flash_bwd_dq_dk_dv_loop_seqk_parallel_kernelI23Flash_bwd_kernel_traitsILi128ELi64ELi128ELi8ELi2ELi4ELi2ELb0ELb0EN7cutlass10bfloat16_tE19Flash_kernel_traitsILi128ELi64ELi128ELi8ES3_EELb0ELb1ELb0ELb0ELb0ELb1ELb0EEEvNS_16Flash_bwd_paramsE --------------------------
	.section	.nv.constant0._ZN5flash44flash_bwd_dq_dk_dv_loop_seqk_parallel_kernelI23Flash_bwd_kernel_traitsILi128ELi64ELi128ELi8ELi2ELi4ELi2ELb0ELb0EN7cutlass10bfloat16_tE19Flash_kernel_traitsILi128ELi64ELi128ELi8ES3_EELb0ELb1ELb0ELb0ELb0ELb1ELb0EEEvNS_16Flash_bwd_paramsE,"a",@progbits
	.sectionflags	@""
	.align	4
.nv.constant0._ZN5flash44flash_bwd_dq_dk_dv_loop_seqk_parallel_kernelI23Flash_bwd_kernel_traitsILi128ELi64ELi128ELi8ELi2ELi4ELi2ELb0ELb0EN7cutlass10bfloat16_tE19Flash_kernel_traitsILi128ELi64ELi128ELi8ES3_EELb0ELb1ELb0ELb0ELb0ELb1ELb0EEEvNS_16Flash_bwd_paramsE:
	.zero		992


//--------------------- .nv.constant0._ZN5flash44flash_bwd_dq_dk_dv_loop_seqk_parallel_kernelI23Flash_bwd_kernel_traitsILi128ELi64ELi128ELi8ELi2ELi4ELi2ELb0ELb0EN7cutlass10bfloat16_tE19Flash_kernel_traitsILi128ELi64ELi128ELi8ES3_EELb0ELb1ELb0ELb1ELb0ELb0ELb0EEEvNS_16Flash_bwd_paramsE --------------------------
	.section	.nv.constant0._ZN5flash44flash_bwd_dq_dk_dv_loop_seqk_parallel_kernelI23Flash_bwd_kernel_traitsILi128ELi64ELi128ELi8ELi2ELi4ELi2ELb0ELb0EN7cutlass10bfloat16_tE19Flash_kernel_traitsILi128ELi64ELi128ELi8ES3_EELb0ELb1ELb0ELb1ELb0ELb0ELb0EEEvNS_16Flash_bwd_paramsE,"a",@progbits
	.sectionflags	@""
	.align	4
.nv.constant0._ZN5flash44flash_bwd_dq_dk_dv_loop_seqk_parallel_kernelI23Flash_bwd_kernel_traitsILi128ELi64ELi128ELi8ELi2ELi4ELi2ELb0ELb0EN7cutlass10bfloat16_tE19Flash_kernel_traitsILi128ELi64ELi128ELi8ES3_EELb0ELb1ELb0ELb1ELb0ELb0ELb0EEEvNS_16Flash_bwd_paramsE:
	.zero		992


//--------------------- .nv.constant0._ZN5flash27flash_bwd_convert_dq_kernelI23Flash_bwd_kernel_traitsILi128ELi64ELi64ELi8ELi4ELi2ELi2ELb1ELb0EN7cutlass10bfloat16_tE19Flash_kernel_traitsILi128ELi64ELi64ELi8ES3_EEEEvNS_16Flash_bwd_paramsEi --------------------------
	.section	.nv.constant0._ZN5flash27flash_bwd_convert_dq_kernelI23Flash_bwd_kernel_traitsILi128ELi64ELi64ELi8ELi4ELi2ELi2ELb1ELb0EN7cutlass10bfloat16_tE19Flash_kernel_traitsILi128ELi64ELi64ELi8ES3_EEEEvNS_16Flash_bwd_paramsEi,"a",@progbits
	.sectionflags	@""
	.align	4
.nv.constant0._ZN5flash27flash_bwd_convert_dq_kernelI23Flash_bwd_kernel_traitsILi128ELi64ELi64ELi8ELi4ELi2ELi2ELb1ELb0EN7cutlass10bfloat16_tE19Flash_kernel_traitsILi128ELi64ELi64ELi8ES3_EEEEvNS_16Flash_bwd_paramsEi:
	.zero		996


//--------------------- .nv.constant0._ZN5flash44flash_bwd_dq_dk_dv_loop_seqk_parallel_kernelI23Flash_bwd_kernel_traitsILi128ELi64ELi64ELi8ELi4ELi2ELi2ELb1ELb0EN7cutlass10bfloat16_tE19Flash_kernel_traitsILi128ELi64ELi64ELi8ES3_EELb1ELb1ELb0ELb0ELb0ELb0ELb0EEEvNS_16Flash_bwd_paramsE --------------------------
	.section	.nv.constant0._ZN5flash44flash_bwd_dq_dk_dv_loop_seqk_parallel_kernelI23Flash_bwd_kernel_traitsILi128ELi64ELi64ELi8ELi4ELi2ELi2ELb1ELb0EN7cutlass10bfloat16_tE19Flash_kernel_traitsILi128ELi64ELi64ELi8ES3_EELb1ELb1ELb0ELb0ELb0ELb0ELb0EEEvNS_16Flash_bwd_paramsE,"a",@progbits
	.sectionflags	@""
	.align	4
.nv.constant0._ZN5flash44flash_bwd_dq_dk_dv_loop_seqk_parallel_kernelI23Flash_bwd_kernel_traitsILi128ELi64ELi64ELi8ELi4ELi2ELi2ELb1ELb0EN7cutlass10bfloat16_tE19Flash_kernel_traitsILi128ELi64ELi64ELi8ES3_EELb1ELb1ELb0ELb0ELb0ELb0ELb0EEEvNS_16Flash_bwd_paramsE:
	.zero		992


//--------------------- .nv.constant0._ZN5flash44flash_bwd_dq_dk_dv_loop_seqk_parallel_kernelI23Flash_bwd_kernel_traitsILi128ELi64ELi64ELi8ELi4ELi2ELi2ELb1ELb0EN7cutlass10bfloat16_tE19Flash_kernel_traitsILi128ELi64ELi64ELi8ES3_EELb0ELb1ELb0ELb0ELb0ELb0ELb1EEEvNS_16Flash_bwd_paramsE --------------------------
	.section	.nv.constant0._ZN5flash44flash_bwd_dq_dk_dv_loop_seqk_parallel_kernelI23Flash_bwd_kernel_traitsILi128ELi64ELi64ELi8ELi4ELi2ELi2ELb1ELb0EN7cutlass10bfloat16_tE19Flash_kernel_traitsILi128ELi64ELi64ELi8ES3_EELb0ELb1ELb0ELb0ELb0ELb0ELb1EEEvNS_16Flash_bwd_paramsE,"a",@progbits
	.sectionflags	@""
	.align	4
.nv.constant0._ZN5flash44flash_bwd_dq_dk_dv_loop_seqk_parallel_kernelI23Flash_bwd_kernel_traitsILi128ELi64ELi64ELi8ELi4ELi2ELi2ELb1ELb0EN7cutlass10bfloat16_tE19Flash_kernel_traitsILi128ELi64ELi64ELi8ES3_EELb0ELb1ELb0ELb0ELb0ELb0ELb1EEEvNS_16Flash_bwd_paramsE:
	.zero		992


//--------------------- .nv.constant0._ZN5flash44flash_bwd_dq_dk_dv_loop_seqk_parallel_kernelI23Flash_bwd_kernel_traitsILi128ELi64ELi64ELi8ELi4ELi2ELi2ELb1ELb0EN7cutlass10bfloat16_tE19Flash_kernel_traitsILi128ELi64ELi64ELi8ES3_EELb1ELb1ELb0ELb0ELb1ELb1ELb0EEEvNS_16Flash_bwd_paramsE --------------------------
	.section	.nv.constant0._ZN5flash44flash_bwd_dq_dk_dv_loop_seqk_parallel_kernelI23Flash_bwd_kernel_traitsILi128ELi64ELi64ELi8ELi4ELi2ELi2ELb1ELb0EN7cutlass10bfloat16_tE19Flash_kernel_traitsILi128ELi64ELi64ELi8ES3_EELb1ELb1ELb0ELb0ELb1ELb1ELb0EEEvNS_16Flash_bwd_paramsE,"a",@progbits
	.sectionflags	@""
	.align	4
.nv.constant0._ZN5flash44flash_bwd_dq_dk_dv_loop_seqk_parallel_kernelI23Flash_bwd_kernel_traitsILi128ELi64ELi64ELi8ELi4ELi2ELi2ELb1ELb0EN7cutlass10bfloat16_tE19Flash_kernel_traitsILi128ELi64ELi64ELi8ES3_EELb1ELb1ELb0ELb0ELb1ELb1ELb0EEEvNS_16Flash_bwd_paramsE:
	.zero		992


//--------------------- .nv.constant0._ZN5flash44flash_bwd_dq_dk_dv_loop_seqk_parallel_kernelI23Flash_bwd_kernel_traitsILi128ELi64ELi64ELi8ELi4ELi2ELi2ELb1ELb0EN7cutlass10bfloat16_tE19Flash_kernel_traitsILi128ELi64ELi64ELi8ES3_EELb0ELb1ELb0ELb0ELb1ELb1ELb1EEEvNS_16Flash_bwd_paramsE --------------------------
	.section	.nv.constant0._ZN5flash44flash_bwd_dq_dk_dv_loop_seqk_parallel_kernelI23Flash_bwd_kernel_traitsILi128ELi64ELi64ELi8ELi4ELi2ELi2ELb1ELb0EN7cutlass10bfloat16_tE19Flash_kernel_traitsILi128ELi64ELi64ELi8ES3_EELb0ELb1ELb0ELb0ELb1ELb1ELb1EEEvNS_16Flash_bwd_paramsE,"a",@progbits
	.sectionflags	@""
	.align	4
.nv.constant0._ZN5flash44flash_bwd_dq_dk_dv_loop_seqk_parallel_kernelI23Flash_bwd_kernel_traitsILi128ELi64ELi64ELi8ELi4ELi2ELi2ELb1ELb0EN7cutlass10bfloat16_tE19Flash_kernel_traitsILi128ELi64ELi64ELi8ES3_EELb0ELb1ELb0ELb0ELb1ELb1ELb1EEEvNS_16Flash_bwd_paramsE:
	.zero		992


//--------------------- .nv.constant0._ZN5flash44flash_bwd_dq_dk_dv_loop_seqk_parallel_kernelI23Flash_bwd_kernel_traitsILi128ELi64ELi64ELi8ELi4ELi2ELi2ELb1ELb0EN7cutlass10bfloat16_tE19Flash_kernel_traitsILi128ELi64ELi64ELi8ES3_EELb1ELb1ELb0ELb0ELb0ELb1ELb0EEEvNS_16Flash_bwd_paramsE --------------------------
	.section	.nv.constant0._ZN5flash44flash_bwd_dq_dk_dv_loop_seqk_parallel_kernelI23Flash_bwd_kernel_traitsILi128ELi64ELi64ELi8ELi4ELi2ELi2ELb1ELb0EN7cutlass10bfloat16_tE19Flash_kernel_traitsILi128ELi64ELi64ELi8ES3_EELb1ELb1ELb0ELb0ELb0ELb1ELb0EEEvNS_16Flash_bwd_paramsE,"a",@progbits
	.sectionflags	@""
	.align	4
.nv.constant0._ZN5flash44flash_bwd_dq_dk_dv_loop_seqk_parallel_kernelI23Flash_bwd_kernel_traitsILi128ELi64ELi64ELi8ELi4ELi2ELi2ELb1ELb0EN7cutlass10bfloat16_tE19Flash_kernel_traitsILi128ELi64ELi64ELi8ES3_EELb1ELb1ELb0ELb0ELb0ELb1ELb0EEEvNS_16Flash_bwd_paramsE:
	.zero		992


//--------------------- .nv.constant0._ZN5flash44flash_bwd_dq_dk_dv_loop_seqk_parallel_kernelI23Flash_bwd_kernel_traitsILi128ELi64ELi64ELi8ELi4ELi2ELi2ELb1ELb0EN7cutlass10bfloat16_tE19Flash_kernel_traitsILi128ELi64ELi64ELi8ES3_EELb0ELb1ELb0ELb0ELb0ELb1ELb1EEEvNS_16Flash_bwd_paramsE --------------------------
	.section	.nv.constant0._ZN5flash44flash_bwd_dq_dk_dv_loop_seqk_parallel_kernelI23Flash_bwd_kernel_traitsILi128ELi64ELi64ELi8ELi4ELi2ELi2ELb1ELb0EN7cutlass10bfloat16_tE19Flash_kernel_traitsILi128ELi64ELi64ELi8ES3_EELb0ELb1ELb0ELb0ELb0ELb1ELb1EEEvNS_16Flash_bwd_paramsE,"a",@progbits
	.sectionflags	@""
	.align	4
.nv.constant0._ZN5flash44flash_bwd_dq_dk_dv_loop_seqk_parallel_kernelI23Flash_bwd_kernel_traitsILi128ELi64ELi64ELi8ELi4ELi2ELi2ELb1ELb0EN7cutlass10bfloat16_tE19Flash_kernel_traitsILi128ELi64ELi64ELi8ES3_EELb0ELb1ELb0ELb0ELb0ELb1ELb1EEEvNS_16Flash_bwd_paramsE:
	.zero		992


//--------------------- .nv.constant0._ZN5flash44flash_bwd_dq_dk_dv_loop_seqk_parallel_kernelI23Flash_bwd_kernel_traitsILi128ELi64ELi64ELi8ELi4ELi2ELi2ELb1ELb0EN7cutlass10bfloat16_tE19Flash_kernel_traitsILi128ELi64ELi64ELi8ES3_EELb1ELb1ELb0ELb1ELb0ELb0ELb0EEEvNS_16Flash_bwd_paramsE --------------------------
	.section	.nv.constant0._ZN5flash44flash_bwd_dq_dk_dv_loop_seqk_parallel_kernelI23Flash_bwd_kernel_traitsILi128ELi64ELi64ELi8ELi4ELi2ELi2ELb1ELb0EN7cutlass10bfloat16_tE19Flash_kernel_traitsILi128ELi64ELi64ELi8ES3_EELb1ELb1ELb0ELb1ELb0ELb0ELb0EEEvNS_16Flash_bwd_paramsE,"a",@progbits
	.sectionflags	@""
	.align	4
.nv.constant0._ZN5flash44flash_bwd_dq_dk_dv_loop_seqk_parallel_kernelI23Flash_bwd_kernel_traitsILi128ELi64ELi64ELi8ELi4ELi2ELi2ELb1ELb0EN7cutlass10bfloat16_tE19Flash_kernel_traitsILi128ELi64ELi64ELi8ES3_EELb1ELb1ELb0ELb1ELb0ELb0ELb0EEEvNS_16Flash_bwd_paramsE:
	.zero		992


//--------------------- .nv.constant0._ZN5flash44flash_bwd_dq_dk_dv_loop_seqk_parallel_kernelI23Flash_bwd_kernel_traitsILi128ELi64ELi64ELi8ELi4ELi2ELi2ELb1ELb0EN7cutlass10bfloat16_tE19Flash_kernel_traitsILi128ELi64ELi64ELi8ES3_EELb0ELb1ELb0ELb1ELb0ELb0ELb1EEEvNS_16Flash_bwd_paramsE --------------------------
	.section	.nv.constant0._ZN5flash44flash_bwd_dq_dk_dv_loop_seqk_parallel_kernelI23Flash_bwd_kernel_traitsILi128ELi64ELi64ELi8ELi4ELi2ELi2ELb1ELb0EN7cutlass10bfloat16_tE19Flash_kernel_traitsILi128ELi64ELi64ELi8ES3_EELb0ELb1ELb0ELb1ELb0ELb0ELb1EEEvNS_16Flash_bwd_paramsE,"a",@progbits
	.sectionflags	@""
	.align	4
.nv.constant0._ZN5flash44flash_bwd_dq_dk_dv_loop_seqk_parallel_kernelI23Flash_bwd_kernel_traitsILi128ELi64ELi64ELi8ELi4ELi2ELi2ELb1ELb0EN7cutlass10bfloat16_tE19Flash_kernel_traitsILi128ELi64ELi64ELi8ES3_EELb0ELb1ELb0ELb1ELb0ELb0ELb1EEEvNS_16Flash_bwd_paramsE:
	.zero		992


//--------------------- .nv.constant0._ZN5flash25flash_bwd_dot_do_o_kernelILb0E23Flash_bwd_kernel_traitsILi128ELi64ELi64ELi8ELi4ELi2ELi2ELb1ELb0EN7cutlass10bfloat16_tE19Flash_kernel_traitsILi128ELi64ELi64ELi8ES3_EEEEvNS_16Flash_bwd_paramsE --------------------------
	.section	.nv.constant0._ZN5flash25flash_bwd_dot_do_o_kernelILb0E23Flash_bwd_kernel_traitsILi128ELi64ELi64ELi8ELi4ELi2ELi2ELb1ELb0EN7cutlass10bfloat16_tE19Flash_kernel_traitsILi128ELi64ELi64ELi8ES3_EEEEvNS_16Flash_bwd_paramsE,"a",@progbits
	.sectionflags	@""
	.align	4
.nv.constant0._ZN5flash25flash_bwd_dot_do_o_kernelILb0E23Flash_bwd_kernel_traitsILi128ELi64ELi64ELi8ELi4ELi2ELi2ELb1ELb0EN7cutlass10bfloat16_tE19Flash_kernel_traitsILi128ELi64ELi64ELi8ES3_EEEEvNS_16Flash_bwd_paramsE:
	.zero		992


//--------------------- .nv.constant0._ZN5flash25flash_bwd_dot_do_o_kernelILb1E23Flash_bwd_kernel_traitsILi128ELi64ELi64ELi8ELi4ELi2ELi2ELb1ELb0EN7cutlass10bfloat16_tE19Flash_kernel_traitsILi128ELi64ELi64ELi8ES3_EEEEvNS_16Flash_bwd_paramsE --------------------------
	.section	.nv.constant0._ZN5flash25flash_bwd_dot_do_o_kernelILb1E23Flash_bwd_kernel_traitsILi128ELi64ELi64ELi8ELi4ELi2ELi2ELb1ELb0EN7cutlass10bfloat16_tE19Flash_kernel_traitsILi128ELi64ELi64ELi8ES3_EEEEvNS_16Flash_bwd_paramsE,"a",@progbits
	.sectionflags	@""
	.align	4
.nv.constant0._ZN5flash25flash_bwd_dot_do_o_kernelILb1E23Flash_bwd_kernel_traitsILi128ELi64ELi64ELi8ELi4ELi2ELi2ELb1ELb0EN7cutlass10bfloat16_tE19Flash_kernel_traitsILi128ELi64ELi64ELi8ES3_EEEEvNS_16Flash_bwd_paramsE:
	.zero		992


//--------------------- .nv.constant0._ZN5flash27flash_bwd_convert_dq_kernelI23Flash_bwd_kernel_traitsILi128ELi64ELi128ELi8ELi2ELi4ELi2ELb0ELb0EN7cutlass10bfloat16_tE19Flash_kernel_traitsILi128ELi64ELi128ELi8ES3_EEEEvNS_16Flash_bwd_paramsEi --------------------------
	.section	.nv.constant0._ZN5flash27flash_bwd_convert_dq_kernelI23Flash_bwd_kernel_traitsILi128ELi64ELi128ELi8ELi2ELi4ELi2ELb0ELb0EN7cutlass10bfloat16_tE19Flash_kernel_traitsILi128ELi64ELi128ELi8ES3_EEEEvNS_16Flash_bwd_paramsEi,"a",@progbits
	.sectionflags	@""
	.align	4
.nv.constant0._ZN5flash27flash_bwd_convert_dq_kernelI23Flash_bwd_kernel_traitsILi128ELi64ELi128ELi8ELi2ELi4ELi2ELb0ELb0EN7cutlass10bfloat16_tE19Flash_kernel_traitsILi128ELi64ELi128ELi8ES3_EEEEvNS_16Flash_bwd_paramsEi:
	.zero		996


//--------------------- .nv.constant0._ZN5flash44flash_bwd_dq_dk_dv_loop_seqk_parallel_kernelI23Flash_bwd_kernel_traitsILi128ELi64ELi128ELi8ELi2ELi4ELi2ELb0ELb0EN7cutlass10bfloat16_tE19Flash_kernel_traitsILi128ELi64ELi128ELi8ES3_EELb1ELb1ELb0ELb0ELb0ELb0ELb0EEEvNS_16Flash_bwd_paramsE --------------------------
	.section	.nv.constant0._ZN5flash44flash_bwd_dq_dk_dv_loop_seqk_parallel_kernelI23Flash_bwd_kernel_traitsILi128ELi64ELi128ELi8ELi2ELi4ELi2ELb0ELb0EN7cutlass10bfloat16_tE19Flash_kernel_traitsILi128ELi64ELi128ELi8ES3_EELb1ELb1ELb0ELb0ELb0ELb0ELb0EEEvNS_16Flash_bwd_paramsE,"a",@progbits
	.sectionflags	@""
	.align	4
.nv.constant0._ZN5flash44flash_bwd_dq_dk_dv_loop_seqk_parallel_kernelI23Flash_bwd_kernel_traitsILi128ELi64ELi128ELi8ELi2ELi4ELi2ELb0ELb0EN7cutlass10bfloat16_tE19Flash_kernel_traitsILi128ELi64ELi128ELi8ES3_EELb1ELb1ELb0ELb0ELb0ELb0ELb0EEEvNS_16Flash_bwd_paramsE:
	.zero		992


//--------------------- .nv.constant0._ZN5flash44flash_bwd_dq_dk_dv_loop_seqk_parallel_kernelI23Flash_bwd_kernel_traitsILi128ELi64ELi128ELi8ELi2ELi4ELi2ELb0ELb0EN7cutlass10bfloat16_tE19Flash_kernel_traitsILi128ELi64ELi128ELi8ES3_EELb0ELb1ELb0ELb0ELb0ELb0ELb1EEEvNS_16Flash_bwd_paramsE --------------------------
	.section	.nv.constant0._ZN5flash44flash_bwd_dq_dk_dv_loop_seqk_parallel_kernelI23Flash_bwd_kernel_traitsILi128ELi64ELi128ELi8ELi2ELi4ELi2ELb0ELb0EN7cutlass10bfloat16_tE19Flash_kernel_traitsILi128ELi64ELi128ELi8ES3_EELb0ELb1ELb0ELb0ELb0ELb0ELb1EEEvNS_16Flash_bwd_paramsE,"a",@progbits
	.sectionflags	@""
	.align	4
.nv.constant0._ZN5flash44flash_bwd_dq_dk_dv_loop_seqk_parallel_kernelI23Flash_bwd_kernel_traitsILi128ELi64ELi128ELi8ELi2ELi4ELi2ELb0ELb0EN7cutlass10bfloat16_tE19Flash_kernel_traitsILi128ELi64ELi128ELi8ES3_EELb0ELb1ELb0ELb0ELb0ELb0ELb1EEEvNS_16Flash_bwd_paramsE:
	.zero		992


//--------------------- .nv.constant0._ZN5flash44flash_bwd_dq_dk_dv_loop_seqk_parallel_kernelI23Flash_bwd_kernel_traitsILi128ELi64ELi128ELi8ELi2ELi4ELi2ELb0ELb0EN7cutlass10bfloat16_tE19Flash_kernel_traitsILi128ELi64ELi128ELi8ES3_EELb1ELb1ELb0ELb0ELb1ELb1ELb0EEEvNS_16Flash_bwd_paramsE --------------------------
	.section	.nv.constant0._ZN5flash44flash_bwd_dq_dk_dv_loop_seqk_parallel_kernelI23Flash_bwd_kernel_traitsILi128ELi64ELi128ELi8ELi2ELi4ELi2ELb0ELb0EN7cutlass10bfloat16_tE19Flash_kernel_traitsILi128ELi64ELi128ELi8ES3_EELb1ELb1ELb0ELb0ELb1ELb1ELb0EEEvNS_16Flash_bwd_paramsE,"a",@progbits
	.sectionflags	@""
	.align	4
.nv.constant0._ZN5flash44flash_bwd_dq_dk_dv_loop_seqk_parallel_kernelI23Flash_bwd_kernel_traitsILi128ELi64ELi128ELi8ELi2ELi4ELi2ELb0ELb0EN7cutlass10bfloat16_tE19Flash_kernel_traitsILi128ELi64ELi128ELi8ES3_EELb1ELb1ELb0ELb0ELb1ELb1ELb0EEEvNS_16Flash_bwd_paramsE:
	.zero		992


//--------------------- .nv.constant0._ZN5flash44flash_bwd_dq_dk_dv_loop_seqk_parallel_kernelI23Flash_bwd_kernel_traitsILi128ELi64ELi128ELi8ELi2ELi4ELi2ELb0ELb0EN7cutlass10bfloat16_tE19Flash_kernel_traitsILi128ELi64ELi128ELi8ES3_EELb0ELb1ELb0ELb0ELb1ELb1ELb1EEEvNS_16Flash_bwd_paramsE --------------------------
	.section	.nv.constant0._ZN5flash44flash_bwd_dq_dk_dv_loop_seqk_parallel_kernelI23Flash_bwd_kernel_traitsILi128ELi64ELi128ELi8ELi2ELi4ELi2ELb0ELb0EN7cutlass10bfloat16_tE19Flash_kernel_traitsILi128ELi64ELi128ELi8ES3_EELb0ELb1ELb0ELb0ELb1ELb1ELb1EEEvNS_16Flash_bwd_paramsE,"a",@progbits
	.sectionflags	@""
	.align	4
.nv.constant0._ZN5flash44flash_bwd_dq_dk_dv_loop_seqk_parallel_kernelI23Flash_bwd_kernel_traitsILi128ELi64ELi128ELi8ELi2ELi4ELi2ELb0ELb0EN7cutlass10bfloat16_tE19Flash_kernel_traitsILi128ELi64ELi128ELi8ES3_EELb0ELb1ELb0ELb0ELb1ELb1ELb1EEEvNS_16Flash_bwd_paramsE:
	.zero		992


//--------------------- .nv.constant0._ZN5flash44flash_bwd_dq_dk_dv_loop_seqk_parallel_kernelI23Flash_bwd_kernel_traitsILi128ELi64ELi128ELi8ELi2ELi4ELi2ELb0ELb0EN7cutlass10bfloat16_tE19Flash_kernel_traitsILi128ELi64ELi128ELi8ES3_EELb1ELb1ELb0ELb0ELb0ELb1ELb0EEEvNS_16Flash_bwd_paramsE --------------------------
	.section	.nv.constant0._ZN5flash44flash_bwd_dq_dk_dv_loop_seqk_parallel_kernelI23Flash_bwd_kernel_traitsILi128ELi64ELi128ELi8ELi2ELi4ELi2ELb0ELb0EN7cutlass10bfloat16_tE19Flash_kernel_traitsILi128ELi64ELi128ELi8ES3_EELb1ELb1ELb0ELb0ELb0ELb1ELb0EEEvNS_16Flash_bwd_paramsE,"a",@progbits
	.sectionflags	@""
	.align	4
.nv.constant0._ZN5flash44flash_bwd_dq_dk_dv_loop_seqk_parallel_kernelI23Flash_bwd_kernel_traitsILi128ELi64ELi128ELi8ELi2ELi4ELi2ELb0ELb0EN7cutlass10bfloat16_tE19Flash_kernel_traitsILi128ELi64ELi128ELi8ES3_EELb1ELb1ELb0ELb0ELb0ELb1ELb0EEEvNS_16Flash_bwd_paramsE:
	.zero		992


//--------------------- .nv.constant0._ZN5flash44flash_bwd_dq_dk_dv_loop_seqk_parallel_kernelI23Flash_bwd_kernel_traitsILi128ELi64ELi128ELi8ELi2ELi4ELi2ELb0ELb0EN7cutlass10bfloat16_tE19Flash_kernel_traitsILi128ELi64ELi128ELi8ES3_EELb0ELb1ELb0ELb0ELb0ELb1ELb1EEEvNS_16Flash_bwd_paramsE --------------------------
	.section	.nv.constant0._ZN5flash44flash_bwd_dq_dk_dv_loop_seqk_parallel_kernelI23Flash_bwd_kernel_traitsILi128ELi64ELi128ELi8ELi2ELi4ELi2ELb0ELb0EN7cutlass10bfloat16_tE19Flash_kernel_traitsILi128ELi64ELi128ELi8ES3_EELb0ELb1ELb0ELb0ELb0ELb1ELb1EEEvNS_16Flash_bwd_paramsE,"a",@progbits
	.sectionflags	@""
	.align	4
.nv.constant0._ZN5flash44flash_bwd_dq_dk_dv_loop_seqk_parallel_kernelI23Flash_bwd_kernel_traitsILi128ELi64ELi128ELi8ELi2ELi4ELi2ELb0ELb0EN7cutlass10bfloat16_tE19Flash_kernel_traitsILi128ELi64ELi128ELi8ES3_EELb0ELb1ELb0ELb0ELb0ELb1ELb1EEEvNS_16Flash_bwd_paramsE:
	.zero		992


//--------------------- .nv.constant0._ZN5flash44flash_bwd_dq_dk_dv_loop_seqk_parallel_kernelI23Flash_bwd_kernel_traitsILi128ELi64ELi128ELi8ELi2ELi4ELi2ELb0ELb0EN7cutlass10bfloat16_tE19Flash_kernel_traitsILi128ELi64ELi128ELi8ES3_EELb1ELb1ELb0ELb1ELb0ELb0ELb0EEEvNS_16Flash_bwd_paramsE --------------------------
	.section	.nv.constant0._ZN5flash44flash_bwd_dq_dk_dv_loop_seqk_parallel_kernelI23Flash_bwd_kernel_traitsILi128ELi64ELi128ELi8ELi2ELi4ELi2ELb0ELb0EN7cutlass10bfloat16_tE19Flash_kernel_traitsILi128ELi64ELi128ELi8ES3_EELb1ELb1ELb0ELb1ELb0ELb0ELb0EEEvNS_16Flash_bwd_paramsE,"a",@progbits
	.sectionflags	@""
	.align	4
.nv.constant0._ZN5flash44flash_bwd_dq_dk_dv_loop_seqk_parallel_kernelI23Flash_bwd_kernel_traitsILi128ELi64ELi128ELi8ELi2ELi4ELi2ELb0ELb0EN7cutlass10bfloat16_tE19Flash_kernel_traitsILi128ELi64ELi128ELi8ES3_EELb1ELb1ELb0ELb1ELb0ELb0ELb0EEEvNS_16Flash_bwd_paramsE:
	.zero		992


//--------------------- .nv.constant0._ZN5flash44flash_bwd_dq_dk_dv_loop_seqk_parallel_kernelI23Flash_bwd_kernel_traitsILi128ELi64ELi128ELi8ELi2ELi4ELi2ELb0ELb0EN7cutlass10bfloat16_tE19Flash_kernel_traitsILi128ELi64ELi128ELi8ES3_EELb0ELb1ELb0ELb1ELb0ELb0ELb1EEEvNS_16Flash_bwd_paramsE --------------------------
	.section	.nv.constant0._ZN5flash44flash_bwd_dq_dk_dv_loop_seqk_parallel_kernelI23Flash_bwd_kernel_traitsILi128ELi64ELi128ELi8ELi2ELi4ELi2ELb0ELb0EN7cutlass10bfloat16_tE19Flash_kernel_traitsILi128ELi64ELi128ELi8ES3_EELb0ELb1ELb0ELb1ELb0ELb0ELb1EEEvNS_16Flash_bwd_paramsE,"a",@progbits
	.sectionflags	@""
	.align	4
.nv.constant0._ZN5flash44flash_bwd_dq_dk_dv_loop_seqk_parallel_kernelI23Flash_bwd_kernel_traitsILi128ELi64ELi128ELi8ELi2ELi4ELi2ELb0ELb0EN7cutlass10bfloat16_tE19Flash_kernel_traitsILi128ELi64ELi128ELi8ES3_EELb0ELb1ELb0ELb1ELb0ELb0ELb1EEEvNS_16Flash_bwd_paramsE:
	.zero		992


//--------------------- .nv.constant0._ZN5flash25flash_bwd_dot_do_o_kernelILb0E23Flash_bwd_kernel_traitsILi128ELi64ELi128ELi8ELi2ELi4ELi2ELb0ELb0EN7cutlass10bfloat16_tE19Flash_kernel_traitsILi128ELi64ELi128ELi8ES3_EEEEvNS_16Flash_bwd_paramsE --------------------------
	.section	.nv.constant0._ZN5flash25flash_bwd_dot_do_o_kernelILb0E23Flash_bwd_kernel_traitsILi128ELi64ELi128ELi8ELi2ELi4ELi2ELb0ELb0EN7cutlass10bfloat16_tE19Flash_kernel_traitsILi128ELi64ELi128ELi8ES3_EEEEvNS_16Flash_bwd_paramsE,"a",@progbits
	.sectionflags	@""
	.align	4
.nv.constant0._ZN5flash25flash_bwd_dot_do_o_kernelILb0E23Flash_bwd_kernel_traitsILi128ELi64ELi128ELi8ELi2ELi4ELi2ELb0ELb0EN7cutlass10bfloat16_tE19Flash_kernel_traitsILi128ELi64ELi128ELi8ES3_EEEEvNS_16Flash_bwd_paramsE:
	.zero		992


//--------------------- .nv.constant0._ZN5flash25flash_bwd_dot_do_o_kernelILb1E23Flash_bwd_kernel_traitsILi128ELi64ELi128ELi8ELi2ELi4ELi2ELb0ELb0EN7cutlass10bfloat16_tE19Flash_kernel_traitsILi128ELi64ELi128ELi8ES3_EEEEvNS_16Flash_bwd_paramsE --------------------------
	.section	.nv.constant0._ZN5flash25flash_bwd_dot_do_o_kernelILb1E23Flash_bwd_kernel_traitsILi128ELi64ELi128ELi8ELi2ELi4ELi2ELb0ELb0EN7cutlass10bfloat16_tE19Flash_kernel_traitsILi128ELi64ELi128ELi8ES3_EEEEvNS_16Flash_bwd_paramsE,"a",@progbits
	.sectionflags	@""
	.align	4
.nv.constant0._ZN5flash25flash_bwd_dot_do_o_kernelILb1E23Flash_bwd_kernel_traitsILi128ELi64ELi128ELi8ELi2ELi4ELi2ELb0ELb0EN7cutlass10bfloat16_tE19Flash_kernel_traitsILi128ELi64ELi128ELi8ES3_EEEEvNS_16Flash_bwd_paramsE:
	.zero		992


//--------------------- .text._ZN5flash44flash_bwd_dq_dk_dv_loop_seqk_parallel_kernelI23Flash_bwd_kernel_traitsILi128ELi64ELi64ELi8ELi4ELi2ELi2ELb1ELb0EN7cutlass10bfloat16_tE19Flash_kernel_traitsILi128ELi64ELi64ELi8ES3_EELb0ELb1ELb0ELb0ELb0ELb0ELb0EEEvNS_16Flash_bwd_paramsE --------------------------
	.section	.text._ZN5flash44flash_bwd_dq_dk_dv_loop_seqk_parallel_kernelI23Flash_bwd_kernel_traitsILi128ELi64ELi64ELi8ELi4ELi2ELi2ELb1ELb0EN7cutlass10bfloat16_tE19Flash_kernel_traitsILi128ELi64ELi64ELi8ES3_EELb0ELb1ELb0ELb0ELb0ELb0ELb0EEEvNS_16Flash_bwd_paramsE,"ax",@progbits
	.sectioninfo	@"SHI_REGISTERS=255"
	.align	128
        .global         _ZN5flash44flash_bwd_dq_dk_dv_loop_seqk_parallel_kernelI23Flash_bwd_kernel_traitsILi128ELi64ELi64ELi8ELi4ELi2ELi2ELb1ELb0EN7cutlass10bfloat16_tE19Flash_kernel_traitsILi128ELi64ELi64ELi8ES3_EELb0ELb1ELb0ELb0ELb0ELb0ELb0EEEvNS_16Flash_bwd_paramsE
        .type           _ZN5flash44flash_bwd_dq_dk_dv_loop_seqk_parallel_kernelI23Flash_bwd_kernel_traitsILi128ELi64ELi64ELi8ELi4ELi2ELi2ELb1ELb0EN7cutlass10bfloat16_tE19Flash_kernel_traitsILi128ELi64ELi64ELi8ES3_EELb0ELb1ELb0ELb0ELb0ELb0ELb0EEEvNS_16Flash_bwd_paramsE,@function
        .size           _ZN5flash44flash_bwd_dq_dk_dv_loop_seqk_parallel_kernelI23Flash_bwd_kernel_traitsILi128ELi64ELi64ELi8ELi4ELi2ELi2ELb1ELb0EN7cutlass10bfloat16_tE19Flash_kernel_traitsILi128ELi64ELi64ELi8ES3_EELb0ELb1ELb0ELb0ELb0ELb0ELb0EEEvNS_16Flash_bwd_paramsE,(.L_x_1062 - _ZN5flash44flash_bwd_dq_dk_dv_loop_seqk_parallel_kernelI23Flash_bwd_kernel_traitsILi128ELi64ELi64ELi8ELi4ELi2ELi2ELb1ELb0EN7cutlass10bfloat16_tE19Flash_kernel_traitsILi128ELi64ELi64ELi8ES3_EELb0ELb1ELb0ELb0ELb0ELb0ELb0EEEvNS_16Flash_bwd_paramsE)
        .other          _ZN5flash44flash_bwd_dq_dk_dv_loop_seqk_parallel_kernelI23Flash_bwd_kernel_traitsILi128ELi64ELi64ELi8ELi4ELi2ELi2ELb1ELb0EN7cutlass10bfloat16_tE19Flash_kernel_traitsILi128ELi64ELi64ELi8ES3_EELb0ELb1ELb0ELb0ELb0ELb0ELb0EEEvNS_16Flash_bwd_paramsE,@"STO_CUDA_ENTRY STV_DEFAULT"
_ZN5flash44flash_bwd_dq_dk_dv_loop_seqk_parallel_kernelI23Flash_bwd_kernel_traitsILi128ELi64ELi64ELi8ELi4ELi2ELi2ELb1ELb0EN7cutlass10bfloat16_tE19Flash_kernel_traitsILi128ELi64ELi64ELi8ES3_EELb0ELb1ELb0ELb0ELb0ELb0ELb0EEEvNS_16Flash_bwd_paramsE:
.text._ZN5flash44flash_bwd_dq_dk_dv_loop_seqk_parallel_kernelI23Flash_bwd_kernel_traitsILi128ELi64ELi64ELi8ELi4ELi2ELi2ELb1ELb0EN7cutlass10bfloat16_tE19Flash_kernel_traitsILi128ELi64ELi64ELi8ES3_EELb0ELb1ELb0ELb0ELb0ELb0ELb0EEEvNS_16Flash_bwd_paramsE:
[----:B------:R-:W-:Y:S02]  /*0000*/  MOV R1, c[0x0][0x28] ;  /* 0x00000a0000017a02 */ /* 0x000fe40000000f00 */
[----:B------:R-:W1:Y:S01]  /*0010*/  S2R R243, SR_CTAID.X ;  /* 0x0000000000f37919 */ /* 0x000e620000002500 */
[----:B------:R-:W-:Y:S01]  /*0020*/  ULDC UR5, c[0x0][0x218] ;  /* 0x0000860000057ab9 */ /* 0x000fe20000000800 */
[----:B------:R-:W-:Y:S01]  /*0030*/  IADD3 R1, R1, -0x18, RZ ;  /* 0xffffffe801017810 */ /* 0x000fe20007ffe0ff */
[----:B------:R-:W-:-:S04]  /*0040*/  UIADD3 UR5, UR5, 0x3f, URZ ;  /* 0x0000003f05057890 */ /* 0x000fc8000fffe03f */
[----:B------:R-:W-:-:S04]  /*0050*/  USHF.R.S32.HI UR4, URZ, 0x1f, UR5 ;  /* 0x0000001f3f047899 */ /* 0x000fc80008011405 */
[----:B------:R-:W-:-:S04]  /*0060*/  ULEA.HI UR4, UR4, UR5, URZ, 0x6 ;  /* 0x0000000504047291 */ /* 0x000fc8000f8f303f */
[----:B------:R-:W-:-:S06]  /*0070*/  USHF.R.S32.HI UR4, URZ, 0x6, UR4 ;  /* 0x000000063f047899 */ /* 0x000fcc0008011404 */
[----:B-1----:R-:W-:-:S13]  /*0080*/  ISETP.GE.AND P0, PT, R243, UR4, PT ;  /* 0x00000004f3007c0c */ /* 0x002fda000bf06270 */
[----:B------:R-:W-:Y:S05]  /*0090*/  @P0 EXIT ;  /* 0x000000000000094d */ /* 0x000fea0003800000 */
[----:B------:R-:W1:Y:S01]  /*00a0*/  S2R R14, SR_TID.X ;  /* 0x00000000000e7919 */ /* 0x000e620000002100 */
[----:B------:R-:W-:Y:S01]  /*00b0*/  IMAD.MOV.U32 R185, RZ, RZ, 0x40 ;  /* 0x00000040ffb97424 */ /* 0x000fe200078e00ff */
[----:B------:R-:W-:Y:S01]  /*00c0*/  ULDC.64 UR6, c[0x0][0x118] ;  /* 0x0000460000067ab9 */ /* 0x000fe20000000a00 */
[----:B------:R-:W-:Y:S01]  /*00d0*/  IMAD.MOV.U32 R221, RZ, RZ, -0x10 ;  /* 0xfffffff0ffdd7424 */ /* 0x000fe200078e00ff */
[----:B-1----:R-:W-:-:S04]  /*00e0*/  SHF.R.S32.HI R15, RZ, 0x1f, R14 ;  /* 0x0000001fff0f7819 */ /* 0x002fc8000001140e */
[CC--:B------:R-:W-:Y:S02]  /*00f0*/  LEA.HI R13, R15.reuse, R14.reuse, RZ, 0x5 ;  /* 0x0000000e0f0d7211 */ /* 0x0c0fe400078f28ff */
[----:B------:R-:W-:Y:S02]  /*0100*/  LEA.HI R6, R15, R14, RZ, 0x4 ;  /* 0x0000000e0f067211 */ /* 0x000fe400078f20ff */
[--C-:B------:R-:W-:Y:S02]  /*0110*/  SHF.R.S32.HI R4, RZ, 0x5, R13.reuse ;  /* 0x00000005ff047819 */ /* 0x100fe4000001140d */
[----:B------:R-:W-:Y:S02]  /*0120*/  SHF.R.S32.HI R0, RZ, 0x1f, R13 ;  /* 0x0000001fff007819 */ /* 0x000fe4000001140d */
[-C--:B------:R-:W-:Y:S02]  /*0130*/  LEA.HI R3, R13, R4.reuse, RZ, 0x1 ;  /* 0x000000040d037211 */ /* 0x080fe400078f08ff */
[----:B------:R-:W-:-:S02]  /*0140*/  LEA.HI R0, R0, R4, RZ, 0x2 ;  /* 0x0000000400007211 */ /* 0x000fc400078f10ff */
[----:B------:R-:W-:Y:S02]  /*0150*/  SHF.R.S32.HI R5, RZ, 0x4, R6 ;  /* 0x00000004ff057819 */ /* 0x000fe40000011406 */
[----:B------:R-:W-:Y:S02]  /*0160*/  LOP3.LUT R2, R0, 0xfffffffc, RZ, 0xc0, !PT ;  /* 0xfffffffc00027812 */ /* 0x000fe400078ec0ff */
[----:B------:R-:W-:Y:S02]  /*0170*/  LOP3.LUT R0, R3, 0xfffffffe, RZ, 0xc0, !PT ;  /* 0xfffffffe03007812 */ /* 0x000fe400078ec0ff */
[CC--:B------:R-:W-:Y:S01]  /*0180*/  LEA.HI R16, R15.reuse, R14.reuse, RZ, 0x3 ;  /* 0x0000000e0f107211 */ /* 0x0c0fe200078f18ff */
[C---:B------:R-:W-:Y:S01]  /*0190*/  IMAD.IADD R203, R4.reuse, 0x1, -R2 ;  /* 0x0000000104cb7824 */ /* 0x040fe200078e0a02 */
[----:B------:R-:W-:Y:S01]  /*01a0*/  LEA.HI R17, R15, R14, RZ, 0x2 ;  /* 0x0000000e0f117211 */ /* 0x000fe200078f10ff */
[----:B------:R-:W-:Y:S01]  /*01b0*/  IMAD.IADD R194, R4, 0x1, -R0 ;  /* 0x0000000104c27824 */ /* 0x000fe200078e0a00 */
[----:B------:R-:W-:-:S02]  /*01c0*/  LEA.HI R0, R6, R5, RZ, 0x1 ;  /* 0x0000000506007211 */ /* 0x000fc400078f08ff */
[----:B------:R-:W-:Y:S02]  /*01d0*/  SHF.R.S32.HI R241, RZ, 0x3, R16 ;  /* 0x00000003fff17819 */ /* 0x000fe40000011410 */
[----:B------:R-:W-:Y:S02]  /*01e0*/  LOP3.LUT R0, R0, 0xfffffffe, RZ, 0xc0, !PT ;  /* 0xfffffffe00007812 */ /* 0x000fe400078ec0ff */
[--C-:B------:R-:W-:Y:S01]  /*01f0*/  SHF.R.S32.HI R7, RZ, 0x2, R17.reuse ;  /* 0x00000002ff077819 */ /* 0x100fe20000011411 */
[----:B------:R-:W-:Y:S01]  /*0200*/  IMAD.SHL.U32 R2, R241, 0x40, RZ ;  /* 0x00000040f1027824 */ /* 0x000fe200078e00ff */
[----:B------:R-:W-:Y:S01]  /*0210*/  SHF.R.S32.HI R3, RZ, 0x1f, R17 ;  /* 0x0000001fff037819 */ /* 0x000fe20000011411 */
[----:B------:R-:W-:Y:S01]  /*0220*/  IMAD.IADD R10, R5, 0x1, -R0 ;  /* 0x00000001050a7824 */ /* 0x000fe200078e0a00 */
[----:B------:R-:W-:Y:S02]  /*0230*/  LOP3.LUT R4, R16, 0xfffffff8, RZ, 0xc0, !PT ;  /* 0xfffffff810047812 */ /* 0x000fe400078ec0ff */
[----:B------:R-:W-:-:S02]  /*0240*/  LEA.HI R3, R3, R7, RZ, 0x3 ;  /* 0x0000000703037211 */ /* 0x000fc400078f18ff */
[----:B------:R-:W-:Y:S01]  /*0250*/  LOP3.LUT R5, R6, 0xfffffff0, RZ, 0xc0, !PT ;  /* 0xfffffff006057812 */ /* 0x000fe200078ec0ff */
[----:B------:R-:W-:Y:S01]  /*0260*/  IMAD.IADD R0, R14, 0x1, -R4 ;  /* 0x000000010e007824 */ /* 0x000fe200078e0a04 */
[----:B------:R-:W-:Y:S02]  /*0270*/  LOP3.LUT R4, R3, 0xfffffff8, RZ, 0xc0, !PT ;  /* 0xfffffff803047812 */ /* 0x000fe400078ec0ff */
[----:B------:R-:W-:Y:S01]  /*0280*/  LOP3.LUT R3, R2, 0x1c0, RZ, 0xc0, !PT ;  /* 0x000001c002037812 */ /* 0x000fe200078ec0ff */
[C---:B------:R-:W-:Y:S01]  /*0290*/  IMAD.SHL.U32 R216, R0.reuse, 0x8, RZ ;  /* 0x0000000800d87824 */ /* 0x040fe200078e00ff */
[----:B------:R-:W-:Y:S01]  /*02a0*/  LOP3.LUT P4, RZ, R0, 0x2, RZ, 0xc0, !PT ;  /* 0x0000000200ff7812 */ /* 0x000fe2000788c0ff */
[----:B------:R-:W-:Y:S01]  /*02b0*/  IMAD.IADD R2, R14, 0x1, -R5 ;  /* 0x000000010e027824 */ /* 0x000fe200078e0a05 */
[C---:B------:R-:W-:Y:S01]  /*02c0*/  LOP3.LUT P3, RZ, R0.reuse, 0x4, RZ, 0xc0, !PT ;  /* 0x0000000400ff7812 */ /* 0x040fe2000786c0ff */
[----:B------:R-:W-:Y:S01]  /*02d0*/  IMAD.IADD R7, R7, 0x1, -R4 ;  /* 0x0000000107077824 */ /* 0x000fe200078e0a04 */
[----:B------:R-:W-:Y:S01]  /*02e0*/  LOP3.LUT R4, R3, 0x38, R216, 0xf8, !PT ;  /* 0x0000003803047812 */ /* 0x000fe200078ef8d8 */
[----:B------:R-:W-:Y:S01]  /*02f0*/  IMAD.SHL.U32 R0, R0, 0x40, RZ ;  /* 0x0000004000007824 */ /* 0x000fe200078e00ff */
[----:B------:R-:W-:-:S02]  /*0300*/  SHF.R.U32.HI R3, RZ, 0x3, R3 ;  /* 0x00000003ff037819 */ /* 0x000fc40000011603 */
[----:B------:R-:W-:Y:S02]  /*0310*/  SHF.R.S32.HI R5, RZ, 0x1f, R2 ;  /* 0x0000001fff057819 */ /* 0x000fe40000011402 */
[----:B------:R-:W-:Y:S01]  /*0320*/  LOP3.LUT R9, R4, R3, RZ, 0x3c, !PT ;  /* 0x0000000304097212 */ /* 0x000fe200078e3cff */
[----:B------:R-:W-:Y:S01]  /*0330*/  IMAD.SHL.U32 R3, R194, 0x10, RZ ;  /* 0x00000010c2037824 */ /* 0x000fe200078e00ff */
[----:B------:R-:W-:Y:S02]  /*0340*/  LEA.HI R11, R5, R2, RZ, 0x3 ;  /* 0x00000002050b7211 */ /* 0x000fe400078f18ff */
[----:B------:R-:W-:Y:S02]  /*0350*/  LOP3.LUT R0, R0, 0x1c0, RZ, 0xc0, !PT ;  /* 0x000001c000007812 */ /* 0x000fe400078ec0ff */
[----:B------:R-:W-:Y:S02]  /*0360*/  LEA.HI R8, R15, R14, RZ, 0x7 ;  /* 0x0000000e0f087211 */ /* 0x000fe400078f38ff */
[----:B------:R-:W-:-:S02]  /*0370*/  LOP3.LUT R5, R11, 0xfffffff8, RZ, 0xc0, !PT ;  /* 0xfffffff80b057812 */ /* 0x000fc400078ec0ff */
[----:B------:R-:W-:Y:S02]  /*0380*/  LOP3.LUT R4, R7, 0x1, RZ, 0xc0, !PT ;  /* 0x0000000107047812 */ /* 0x000fe400078ec0ff */
[----:B------:R-:W-:Y:S01]  /*0390*/  LOP3.LUT R6, R0, 0x10, R3, 0xf8, !PT ;  /* 0x0000001000067812 */ /* 0x000fe200078ef803 */
[----:B------:R-:W-:Y:S01]  /*03a0*/  IMAD.SHL.U32 R3, R10, 0x200, RZ ;  /* 0x000002000a037824 */ /* 0x000fe200078e00ff */
[----:B------:R-:W-:Y:S01]  /*03b0*/  SHF.R.S32.HI R8, RZ, 0x7, R8 ;  /* 0x00000007ff087819 */ /* 0x000fe20000011408 */
[----:B------:R-:W-:Y:S01]  /*03c0*/  IMAD.IADD R12, R2, 0x1, -R5 ;  /* 0x00000001020c7824 */ /* 0x000fe200078e0a05 */
[----:B------:R-:W-:Y:S02]  /*03d0*/  LOP3.LUT R189, R0, 0x8, R16, 0xf8, !PT ;  /* 0x0000000800bd7812 */ /* 0x000fe400078ef810 */
[----:B------:R-:W-:Y:S01]  /*03e0*/  SHF.R.U32.HI R186, RZ, 0x3, R0 ;  /* 0x00000003ffba7819 */ /* 0x000fe20000011600 */
[----:B------:R-:W-:Y:S01]  /*03f0*/  IMAD R0, R8, 0x800, R3 ;  /* 0x0000080008007824 */ /* 0x000fe200078e0203 */
[----:B------:R-:W-:-:S02]  /*0400*/  ISETP.NE.U32.AND P0, PT, R4, 0x1, PT ;  /* 0x000000010400780c */ /* 0x000fc40003f05070 */
[----:B------:R-:W-:Y:S02]  /*0410*/  LOP3.LUT R2, R6, 0x8, R16, 0xf8, !PT ;  /* 0x0000000806027812 */ /* 0x000fe400078ef810 */
[----:B------:R-:W-:Y:S02]  /*0420*/  LOP3.LUT R4, R13, 0xffffffe0, RZ, 0xc0, !PT ;  /* 0xffffffe00d047812 */ /* 0x000fe400078ec0ff */
[----:B------:R-:W-:Y:S02]  /*0430*/  LOP3.LUT R189, R189, R186, RZ, 0x3c, !PT ;  /* 0x000000babdbd7212 */ /* 0x000fe400078e3cff */
[----:B------:R-:W-:Y:S01]  /*0440*/  LEA.HI R5, R15, R14, RZ, 0x6 ;  /* 0x0000000e0f057211 */ /* 0x000fe200078f30ff */
[----:B------:R-:W-:Y:S01]  /*0450*/  IMAD.IADD R4, R14, 0x1, -R4 ;  /* 0x000000010e047824 */ /* 0x000fe200078e0a04 */
[----:B------:R-:W-:Y:S01]  /*0460*/  LOP3.LUT R186, R3, R2, R186, 0xf6, !PT ;  /* 0x0000000203ba7212 */ /* 0x000fe200078ef6ba */
[----:B------:R-:W-:Y:S01]  /*0470*/  IMAD.IADD R189, R0, 0x1, R189 ;  /* 0x0000000100bd7824 */ /* 0x000fe200078e02bd */
[----:B------:R-:W-:-:S02]  /*0480*/  LOP3.LUT R3, R17, 0x7ffffffc, RZ, 0xc0, !PT ;  /* 0x7ffffffc11037812 */ /* 0x000fc400078ec0ff */
[----:B------:R-:W-:Y:S01]  /*0490*/  SHF.R.S32.HI R0, RZ, 0x6, R5 ;  /* 0x00000006ff007819 */ /* 0x000fe20000011405 */
[----:B------:R1:W-:Y:S01]  /*04a0*/  STL [R1+0x10], R4 ;  /* 0x0000100401007387 */ /* 0x0003e20000100800 */
[----:B------:R-:W-:Y:S01]  /*04b0*/  R2P PR, R7, 0x6 ;  /* 0x0000000607007804 */ /* 0x000fe20000000000 */
[C---:B------:R-:W-:Y:S01]  /*04c0*/  IMAD.IADD R3, R14.reuse, 0x1, -R3 ;  /* 0x000000010e037824 */ /* 0x040fe200078e0a03 */
[----:B------:R-:W-:Y:S01]  /*04d0*/  SEL R185, R185, 0xffffffc0, !P3 ;  /* 0xffffffc0b9b97807 */ /* 0x000fe20005800000 */
[----:B------:R-:W-:Y:S01]  /*04e0*/  IMAD.SHL.U32 R14, R14, 0x2, RZ ;  /* 0x000000020e0e7824 */ /* 0x000fe200078e00ff */
[----:B------:R-:W-:Y:S01]  /*04f0*/  SEL R221, R221, 0x10, !P0 ;  /* 0x00000010dddd7807 */ /* 0x000fe20004000000 */
[----:B------:R-:W-:Y:S01]  /*0500*/  IMAD R13, R0, 0x200, R9 ;  /* 0x00000200000d7824 */ /* 0x000fe200078e0209 */
[----:B------:R-:W-:Y:S01]  /*0510*/  IADD3 R228, R216, 0x40, RZ ;  /* 0x00000040d8e47810 */ /* 0x000fe20007ffe0ff */
[----:B------:R-:W-:Y:S02]  /*0520*/  IMAD.SHL.U32 R2, R0, 0x8, RZ ;  /* 0x0000000800027824 */ /* 0x000fe400078e00ff */
[----:B------:R-:W-:Y:S01]  /*0530*/  IMAD.SHL.U32 R0, R7, 0x40, RZ ;  /* 0x0000004007007824 */ /* 0x000fe200078e00ff */
[----:B------:R-:W-:Y:S01]  /*0540*/  STL [R1+0x14], R13 ;  /* 0x0000140d01007387 */ /* 0x000fe20000100800 */
[----:B------:R-:W-:Y:S01]  /*0550*/  IMAD.SHL.U32 R7, R3, 0x2, RZ ;  /* 0x0000000203077824 */ /* 0x000fe200078e00ff */
[----:B------:R-:W-:Y:S01]  /*0560*/  LOP3.LUT R2, R2, 0x18, RZ, 0xc0, !PT ;  /* 0x0000001802027812 */ /* 0x000fe200078ec0ff */
[----:B------:R-:W-:Y:S01]  /*0570*/  IMAD.SHL.U32 R5, R10, 0x20, RZ ;  /* 0x000000200a057824 */ /* 0x000fe200078e00ff */
[----:B------:R-:W-:Y:S01]  /*0580*/  LOP3.LUT R0, R0, 0x1c0, RZ, 0xc0, !PT ;  /* 0x000001c000007812 */ /* 0x000fe200078ec0ff */
[----:B------:R-:W-:-:S02]  /*0590*/  IMAD.SHL.U32 R189, R189, 0x2, RZ ;  /* 0x00000002bdbd7824 */ /* 0x000fc400078e00ff */
[----:B------:R-:W-:Y:S01]  /*05a0*/  IMAD.SHL.U32 R207, R13, 0x2, RZ ;  /* 0x000000020dcf7824 */ /* 0x000fe200078e00ff */
[----:B------:R-:W-:Y:S01]  /*05b0*/  SHF.R.U32.HI R3, RZ, 0x3, R0 ;  /* 0x00000003ff037819 */ /* 0x000fe20000011600 */
[----:B------:R-:W-:-:S03]  /*05c0*/  IMAD.IADD R188, R189, 0x1, R185 ;  /* 0x00000001bdbc7824 */ /* 0x000fc600078e02b9 */
[----:B------:R-:W-:Y:S01]  /*05d0*/  LOP3.LUT R9, R3, R0, R2, 0x1e, !PT ;  /* 0x0000000003097212 */ /* 0x000fe200078e1e02 */
[----:B-1----:R-:W-:Y:S01]  /*05e0*/  IMAD.SHL.U32 R4, R8, 0x20, RZ ;  /* 0x0000002008047824 */ /* 0x002fe200078e00ff */
[----:B------:R-:W-:Y:S01]  /*05f0*/  LOP3.LUT R8, R2, 0x20, R5, 0xf8, !PT ;  /* 0x0000002002087812 */ /* 0x000fe200078ef805 */
[----:B------:R-:W-:-:S03]  /*0600*/  IMAD.SHL.U32 R5, R11, 0x40, RZ ;  /* 0x000000400b057824 */ /* 0x000fc600078e00ff */
[----:B------:R-:W-:Y:S02]  /*0610*/  LOP3.LUT R6, R4, 0x6, R14, 0xf8, !PT ;  /* 0x0000000604067812 */ /* 0x000fe400078ef80e */
[----:B------:R-:W-:-:S03]  /*0620*/  LOP3.LUT R4, R0, 0x20, R4, 0xf8, !PT ;  /* 0x0000002000047812 */ /* 0x000fc600078ef804 */
[----:B------:R1:W-:Y:S01]  /*0630*/  STL [R1+0x8], R6 ;  /* 0x0000080601007387 */ /* 0x0003e20000100800 */
[----:B------:R-:W-:Y:S01]  /*0640*/  LOP3.LUT R0, R4, R3, RZ, 0x3c, !PT ;  /* 0x0000000304007212 */ /* 0x000fe200078e3cff */
[----:B------:R-:W-:-:S04]  /*0650*/  IMAD R4, R203, 0x400, R7 ;  /* 0x00000400cb047824 */ /* 0x000fc800078e0207 */
[----:B------:R-:W-:Y:S01]  /*0660*/  IMAD.IADD R219, R4, 0x1, R0 ;  /* 0x0000000104db7824 */ /* 0x000fe200078e0200 */
[----:B------:R-:W-:Y:S01]  /*0670*/  LOP3.LUT R0, R5, 0xfffffe00, RZ, 0xc0, !PT ;  /* 0xfffffe0005007812 */ /* 0x000fe200078ec0ff */
[C---:B------:R-:W-:Y:S02]  /*0680*/  IMAD R4, R194.reuse, 0x400, R7 ;  /* 0x00000400c2047824 */ /* 0x040fe400078e0207 */
[----:B------:R-:W-:Y:S02]  /*0690*/  IMAD.SHL.U32 R219, R219, 0x2, RZ ;  /* 0x00000002dbdb7824 */ /* 0x000fe400078e00ff */
[--C-:B------:R-:W-:Y:S02]  /*06a0*/  IMAD R203, R203, 0x400, R0.reuse ;  /* 0x00000400cbcb7824 */ /* 0x100fe400078e0200 */
[----:B------:R-:W-:Y:S01]  /*06b0*/  IMAD R194, R194, 0x400, R0 ;  /* 0x00000400c2c27824 */ /* 0x000fe200078e0200 */
[C---:B------:R-:W-:Y:S01]  /*06c0*/  IADD3 R220, R219.reuse, 0x20, RZ ;  /* 0x00000020dbdc7810 */ /* 0x040fe20007ffe0ff */
[----:B------:R-:W-:Y:S01]  /*06d0*/  IMAD.IADD R4, R4, 0x1, R9 ;  /* 0x0000000104047824 */ /* 0x000fe200078e0209 */
[C---:B------:R-:W-:Y:S01]  /*06e0*/  @P1 IADD3 R220, R219.reuse, -0x20, RZ ;  /* 0xffffffe0dbdc1810 */ /* 0x040fe20007ffe0ff */
[----:B------:R-:W-:-:S04]  /*06f0*/  IMAD.IADD R222, R219, 0x1, R221 ;  /* 0x00000001dbde7824 */ /* 0x000fc800078e02dd */
[----:B------:R-:W-:Y:S02]  /*0700*/  IMAD.IADD R221, R221, 0x1, R220 ;  /* 0x00000001dddd7824 */ /* 0x000fe400078e02dc */
[----:B-1----:R-:W-:-:S05]  /*0710*/  IMAD.SHL.U32 R6, R12, 0x40, RZ ;  /* 0x000000400c067824 */ /* 0x002fca00078e00ff */
[----:B------:R-:W-:Y:S01]  /*0720*/  LOP3.LUT R2, R6, 0x1c0, RZ, 0xc0, !PT ;  /* 0x000001c006027812 */ /* 0x000fe200078ec0ff */
[----:B------:R-:W-:-:S03]  /*0730*/  IMAD.SHL.U32 R6, R10, 0x8, RZ ;  /* 0x000000080a067824 */ /* 0x000fc600078e00ff */
[----:B------:R-:W-:Y:S02]  /*0740*/  SHF.R.U32.HI R3, RZ, 0x3, R2 ;  /* 0x00000003ff037819 */ /* 0x000fe40000011602 */
[----:B------:R-:W-:Y:S02]  /*0750*/  LOP3.LUT R6, R2, 0x8, R6, 0xf8, !PT ;  /* 0x0000000802067812 */ /* 0x000fe400078ef806 */
[----:B------:R-:W-:Y:S02]  /*0760*/  LOP3.LUT R2, R3, R8, R2, 0x1e, !PT ;  /* 0x0000000803027212 */ /* 0x000fe400078e1e02 */
[----:B------:R-:W-:Y:S02]  /*0770*/  LOP3.LUT R3, R6, R3, RZ, 0x3c, !PT ;  /* 0x0000000306037212 */ /* 0x000fe400078e3cff */
[----:B------:R-:W-:Y:S01]  /*0780*/  LOP3.LUT R202, R2, R0, RZ, 0xfc, !PT ;  /* 0x0000000002ca7212 */ /* 0x000fe200078efcff */
[----:B------:R-:W-:Y:S01]  /*0790*/  IMAD.MOV.U32 R0, RZ, RZ, 0x20 ;  /* 0x00000020ff007424 */ /* 0x000fe200078e00ff */
[----:B------:R-:W-:Y:S01]  /*07a0*/  LEA R2, R4, 0xc000, 0x1 ;  /* 0x0000c00004027811 */ /* 0x000fe200078e08ff */
[----:B------:R-:W-:-:S02]  /*07b0*/  IMAD.IADD R194, R3, 0x1, R194 ;  /* 0x0000000103c27824 */ /* 0x000fc400078e02c2 */
[----:B------:R-:W-:Y:S01]  /*07c0*/  IMAD.IADD R203, R203, 0x1, R3 ;  /* 0x00000001cbcb7824 */ /* 0x000fe200078e0203 */
[----:B------:R-:W-:Y:S01]  /*07d0*/  SEL R0, R0, 0xffffffe0, !P4 ;  /* 0xffffffe000007807 */ /* 0x000fe20006000000 */
[----:B------:R1:W-:Y:S01]  /*07e0*/  STL [R1], R2 ;  /* 0x0000000201007387 */ /* 0x0003e20000100800 */
[----:B------:R-:W-:Y:S02]  /*07f0*/  LEA R194, R194, 0x10000, 0x1 ;  /* 0x00010000c2c27811 */ /* 0x000fe400078e08ff */
[--C-:B------:R-:W-:Y:S01]  /*0800*/  IADD3 R191, R185, R189, R0.reuse ;  /* 0x000000bdb9bf7210 */ /* 0x100fe20007ffe000 */
[----:B------:R-:W-:Y:S01]  /*0810*/  IMAD.IADD R190, R189, 0x1, R0 ;  /* 0x00000001bdbe7824 */ /* 0x000fe200078e0200 */
[----:B------:R-:W-:Y:S01]  /*0820*/  IADD3 R0, R2, 0x40, RZ ;  /* 0x0000004002007810 */ /* 0x000fe20007ffe0ff */
[----:B------:R-:W-:Y:S01]  /*0830*/  IMAD R185, R186, 0x2, R185 ;  /* 0x00000002bab97824 */ /* 0x000fe200078e02b9 */
[----:B------:R-:W-:Y:S01]  /*0840*/  @P2 IADD3 R0, R2, -0x40, RZ ;  /* 0xffffffc002002810 */ /* 0x000fe20007ffe0ff */
[----:B------:R-:W-:-:S04]  /*0850*/  IMAD.SHL.U32 R186, R186, 0x2, RZ ;  /* 0x00000002baba7824 */ /* 0x000fc800078e00ff */
[----:B------:R1:W-:Y:S03]  /*0860*/  STL [R1+0x4], R0 ;  /* 0x0000040001007387 */ /* 0x0003e60000100800 */
.L_x_46:
[----:B-12---:R-:W2:Y:S01]  /*0870*/  S2R R36, SR_CTAID.Y ;  /* 0x0000000000247919 */ /* 0x006ea20000002600 */
[----:B-1----:R-:W1:Y:S01]  /*0880*/  LDC.U8 R0, c[0x0][0x312] ;  /* 0x0000c480ff007b82 */ /* 0x002e620000000000 */
[----:B------:R-:W-:Y:S02]  /*0890*/  ISETP.NE.U32.AND P2, PT, RZ, c[0x0][0x240], PT ;  /* 0x00009000ff007a0c */ /* 0x000fe40003f45070 */
[----:B------:R-:W-:Y:S02]  /*08a0*/  ISETP.EQ.U32.AND P5, PT, RZ, c[0x0][0x248], PT ;  /* 0x00009200ff007a0c */ /* 0x000fe40003fa2070 */
[----:B------:R-:W-:Y:S02]  /*08b0*/  ISETP.NE.AND.EX P2, PT, RZ, c[0x0][0x244], PT, P2 ;  /* 0x00009100ff007a0c */ /* 0x000fe40003f45320 */
[----:B------:R-:W-:Y:S01]  /*08c0*/  ISETP.NE.U32.AND P3, PT, RZ, c[0x0][0x250], PT ;  /* 0x00009400ff007a0c */ /* 0x000fe20003f65070 */
[----:B------:R-:W-:-:S03]  /*08d0*/  IMAD.MOV.U32 R37, RZ, RZ, -0x1 ;  /* 0xffffffffff257424 */ /* 0x000fc600078e00ff */
[----:B------:R-:W-:Y:S01]  /*08e0*/  ISETP.NE.AND.EX P3, PT, RZ, c[0x0][0x254], PT, P3 ;  /* 0x00009500ff007a0c */ /* 0x000fe20003f65330 */
[----:B--2---:R-:W-:Y:S01]  /*08f0*/  IMAD.SHL.U32 R8, R36, 0x4, RZ ;  /* 0x0000000424087824 */ /* 0x004fe200078e00ff */
[----:B---3--:R-:W-:Y:S02]  /*0900*/  SHF.R.S32.HI R29, RZ, 0x1f, R36 ;  /* 0x0000001fff1d7819 */ /* 0x008fe40000011424 */
[----:B-1----:R-:W-:Y:S01]  /*0910*/  ISETP.NE.AND P4, PT, R0, RZ, PT ;  /* 0x000000ff0000720c */ /* 0x002fe20003f85270 */
[----:B------:R-:W-:Y:S01]  /*0920*/  IMAD.MOV.U32 R0, RZ, RZ, -0x1 ;  /* 0xffffffffff007424 */ /* 0x000fe200078e00ff */
[----:B------:R-:W-:Y:S02]  /*0930*/  SHF.L.U64.HI R7, R36, 0x2, R29 ;  /* 0x0000000224077819 */ /* 0x000fe4000001021d */
[----:B------:R-:W-:Y:S02]  /*0940*/  IADD3 R2, P0, R8, c[0x0][0x240], RZ ;  /* 0x0000900008027a10 */ /* 0x000fe40007f1e0ff */
[----:B------:R-:W-:-:S02]  /*0950*/  ISETP.EQ.OR.EX P5, PT, RZ, c[0x0][0x24c], !P4, P5 ;  /* 0x00009300ff007a0c */ /* 0x000fc400067a2750 */
[----:B------:R-:W-:Y:S02]  /*0960*/  IADD3.X R3, R7, c[0x0][0x244], RZ, P0, !PT ;  /* 0x0000910007037a10 */ /* 0x000fe400007fe4ff */
[----:B------:R-:W-:-:S03]  /*0970*/  @P3 IADD3 R4, P0, R8, c[0x0][0x250], RZ ;  /* 0x0000940008043a10 */ /* 0x000fc60007f1e0ff */
[----:B------:R1:W2:Y:S04]  /*0980*/  @P2 LDG.E R0, [R2.64] ;  /* 0x0000000602002981 */ /* 0x0002a8000c1e1900 */
[----:B------:R1:W2:Y:S01]  /*0990*/  @P2 LDG.E R6, [R2.64+0x4] ;  /* 0x0000040602062981 */ /* 0x0002a2000c1e1900 */
[----:B------:R-:W-:Y:S01]  /*09a0*/  @P3 IADD3.X R5, R7, c[0x0][0x254], RZ, P0, !PT ;  /* 0x0000950007053a10 */ /* 0x000fe200007fe4ff */
[----:B------:R-:W-:Y:S01]  /*09b0*/  IMAD.MOV.U32 R242, RZ, RZ, RZ ;  /* 0x000000fffff27224 */ /* 0x000fe200078e00ff */
[----:B-1----:R-:W-:-:S05]  /*09c0*/  IADD3 R2, P1, R8, c[0x0][0x248], RZ ;  /* 0x0000920008027a10 */ /* 0x002fca0007f3e0ff */
[----:B-----5:R1:W5:Y:S01]  /*09d0*/  @P3 LDG.E R242, [R4.64] ;  /* 0x0000000604f23981 */ /* 0x020362000c1e1900 */
[----:B------:R-:W-:-:S05]  /*09e0*/  IADD3.X R3, R7, c[0x0][0x24c], RZ, P1, !PT ;  /* 0x0000930007037a10 */ /* 0x000fca0000ffe4ff */
[----:B------:R-:W3:Y:S01]  /*09f0*/  @!P5 LDG.E R37, [R2.64] ;  /* 0x000000060225d981 */ /* 0x000ee2000c1e1900 */
[----:B------:R-:W-:-:S04]  /*0a00*/  ISETP.NE.U32.AND P0, PT, RZ, c[0x0][0x248], PT ;  /* 0x00009200ff007a0c */ /* 0x000fc80003f05070 */
[----:B------:R-:W-:Y:S01]  /*0a10*/  ISETP.NE.AND.EX P0, PT, RZ, c[0x0][0x24c], PT, P0 ;  /* 0x00009300ff007a0c */ /* 0x000fe20003f05300 */
[----:B-1----:R-:W-:Y:S02]  /*0a20*/  IMAD.MOV.U32 R4, RZ, RZ, c[0x0][0x218] ;  /* 0x00008600ff047624 */ /* 0x002fe400078e00ff */
[----:B--2---:R-:W-:Y:S02]  /*0a30*/  @P2 IMAD.IADD R20, R6, 0x1, -R0 ;  /* 0x0000000106142824 */ /* 0x004fe400078e0a00 */
[----:B------:R-:W-:Y:S01]  /*0a40*/  @!P2 IMAD.MOV.U32 R20, RZ, RZ, c[0x0][0x214] ;  /* 0x00008500ff14a624 */ /* 0x000fe200078e00ff */
[----:B---3--:R1:W-:Y:S07]  /*0a50*/  STL [R1+0xc], R37 ;  /* 0x00000c2501007387 */ /* 0x0083ee0000100800 */
[----:B----4-:R-:W-:Y:S05]  /*0a60*/  @!P0 BRA `(.L_x_0) ;  /* 0x0000003000008947 */ /* 0x010fea0003800000 */
[----:B------:R-:W2:Y:S02]  /*0a70*/  @P4 LDG.E R4, [R2.64+0x4] ;  /* 0x0000040602044981 */ /* 0x000ea4000c1e1900 */
[----:B--2---:R-:W-:-:S06]  /*0a80*/  @P4 IADD3 R4, R4, -R37, RZ ;  /* 0x8000002504044210 */ /* 0x004fcc0007ffe0ff */
[----:B------:R2:W5:Y:S02]  /*0a90*/  @!P4 LDG.E R4, [R2.64] ;  /* 0x000000060204c981 */ /* 0x000564000c1e1900 */
.L_x_0:
[----:B------:R-:W-:-:S04]  /*0aa0*/  ISETP.NE.U32.AND P1, PT, RZ, c[0x0][0x258], PT ;  /* 0x00009600ff007a0c */ /* 0x000fc80003f25070 */
[----:B------:R-:W-:-:S13]  /*0ab0*/  ISETP.NE.AND.EX P1, PT, RZ, c[0x0][0x25c], PT, P1 ;  /* 0x00009700ff007a0c */ /* 0x000fda0003f25310 */
[----:B--2---:R-:W-:-:S04]  /*0ac0*/  @P1 IADD3 R2, P0, R8, c[0x0][0x258], RZ ;  /* 0x0000960008021a10 */ /* 0x004fc80007f1e0ff */
[----:B------:R-:W-:-:S06]  /*0ad0*/  @P1 IADD3.X R3, R7, c[0x0][0x25c], RZ, P0, !PT ;  /* 0x0000970007031a10 */ /* 0x000fcc00007fe4ff */
[----:B------:R-:W2:Y:S01]  /*0ae0*/  @P1 LDG.E R3, [R2.64] ;  /* 0x0000000602031981 */ /* 0x000ea2000c1e1900 */
[----:B------:R-:W-:Y:S01]  /*0af0*/  @!P1 ISETP.NE.U32.AND P0, PT, RZ, c[0x0][0x268], PT ;  /* 0x00009a00ff009a0c */ /* 0x000fe20003f05070 */
[----:B------:R-:W-:-:S03]  /*0b00*/  IMAD.SHL.U32 R251, R243, 0x40, RZ ;  /* 0x00000040f3fb7824 */ /* 0x000fc600078e00ff */
[----:B------:R-:W-:-:S04]  /*0b10*/  @!P1 ISETP.NE.AND.EX P0, PT, RZ, c[0x0][0x26c], PT, P0 ;  /* 0x00009b00ff009a0c */ /* 0x000fc80003f05300 */
[----:B------:R-:W-:Y:S01]  /*0b20*/  @!P1 SEL R2, RZ, c[0x0][0x21c], !P0 ;  /* 0x00008700ff029a07 */ /* 0x000fe20004000000 */
[----:B--2--5:R-:W-:-:S03]  /*0b30*/  @P1 IMAD.IADD R227, R3, 0x1, -R242 ;  /* 0x0000000103e31824 */ /* 0x024fc600078e0af2 */
[----:B------:R-:W-:-:S04]  /*0b40*/  @!P1 IADD3 R227, R2, R4, -R242 ;  /* 0x0000000402e39210 */ /* 0x000fc80007ffe8f2 */
[----:B------:R-:W-:-:S13]  /*0b50*/  ISETP.GT.AND P0, PT, R227, R251, PT ;  /* 0x000000fbe300720c */ /* 0x000fda0003f04270 */
[----:B------:R-:W-:Y:S05]  /*0b60*/  @!P0 BRA `(.L_x_1) ;  /* 0x0000625000008947 */ /* 0x000fea0003800000 */
[----:B------:R-:W-:Y:S01]  /*0b70*/  ISETP.NE.AND P0, PT, R37, -0x1, PT ;  /* 0xffffffff2500780c */ /* 0x000fe20003f05270 */
[----:B------:R-:W-:Y:S01]  /*0b80*/  IMAD R3, R29, c[0x0][0x178], RZ ;  /* 0x00005e001d037a24 */ /* 0x000fe200078e02ff */
[----:B------:R-:W-:Y:S01]  /*0b90*/  IADD3 R2, R20, 0x3f, RZ ;  /* 0x0000003f14027810 */ /* 0x000fe20007ffe0ff */
[----:B------:R-:W-:Y:S01]  /*0ba0*/  IMAD.WIDE.U32 R10, R36, c[0x0][0x178], RZ ;  /* 0x00005e00240a7a25 */ /* 0x000fe200078e00ff */
[----:B------:R-:W-:Y:S02]  /*0bb0*/  ISETP.NE.AND P1, PT, R0, -0x1, PT ;  /* 0xffffffff0000780c */ /* 0x000fe40003f25270 */
[----:B------:R-:W-:Y:S01]  /*0bc0*/  SHF.R.S32.HI R7, RZ, 0x1f, R2 ;  /* 0x0000001fff077819 */ /* 0x000fe20000011402 */
[----:B------:R-:W-:Y:S02]  /*0bd0*/  IMAD R3, R36, c[0x0][0x17c], R3 ;  /* 0x00005f0024037a24 */ /* 0x000fe400078e0203 */
[----:B------:R-:W-:Y:S01]  /*0be0*/  IMAD.WIDE.U32 R4, R0, c[0x0][0x190], RZ ;  /* 0x0000640000047a25 */ /* 0x000fe200078e00ff */
[----:B------:R-:W-:-:S03]  /*0bf0*/  LEA.HI R7, R7, R2, RZ, 0x6 ;  /* 0x0000000207077211 */ /* 0x000fc600078f30ff */
[----:B------:R-:W-:Y:S01]  /*0c00*/  IMAD R9, R0, c[0x0][0x194], RZ ;  /* 0x0000650000097a24 */ /* 0x000fe200078e02ff */
[----:B------:R-:W-:Y:S01]  /*0c10*/  LOP3.LUT R8, R7, 0xffffffc0, RZ, 0xc0, !PT ;  /* 0xffffffc007087812 */ /* 0x000fe200078ec0ff */
[----:B------:R-:W-:Y:S01]  /*0c20*/  @P0 IMAD.IADD R6, R242, 0x1, R37 ;  /* 0x00000001f2060824 */ /* 0x000fe200078e0225 */
[----:B------:R-:W-:Y:S01]  /*0c30*/  SEL R25, R10, R4, !P1 ;  /* 0x000000040a197207 */ /* 0x000fe20004800000 */
[----:B------:R-:W-:Y:S01]  /*0c40*/  IMAD.IADD R22, R11, 0x1, R3 ;  /* 0x000000010b167824 */ /* 0x000fe200078e0203 */
[----:B------:R-:W-:Y:S01]  /*0c50*/  @P1 IADD3 R22, R5, R9, RZ ;  /* 0x0000000905161210 */ /* 0x000fe20007ffe0ff */
[----:B------:R-:W-:Y:S01]  /*0c60*/  @P0 IMAD.WIDE.U32 R2, R6, c[0x0][0x198], RZ ;  /* 0x0000660006020a25 */ /* 0x000fe200078e00ff */
[----:B------:R-:W-:Y:S02]  /*0c70*/  IADD3 R9, R8, -0x40, RZ ;  /* 0xffffffc008097810 */ /* 0x000fe40007ffe0ff */
[----:B------:R-:W-:Y:S01]  /*0c80*/  SHF.R.S32.HI R208, RZ, 0x6, R7 ;  /* 0x00000006ffd07819 */ /* 0x000fe20000011407 */
[----:B------:R-:W-:Y:S01]  /*0c90*/  @P0 IMAD R27, R6, c[0x0][0x19c], R3 ;  /* 0x00006700061b0a24 */ /* 0x000fe200078e0203 */
[----:B------:R-:W-:Y:S01]  /*0ca0*/  SHF.R.S32.HI R17, RZ, 0x1f, R9 ;  /* 0x0000001fff117819 */ /* 0x000fe20000011409 */
[----:B------:R-:W-:Y:S01]  /*0cb0*/  @P0 IMAD.MOV.U32 R26, RZ, RZ, R2 ;  /* 0x000000ffff1a0224 */ /* 0x000fe200078e0002 */
[----:B------:R-:W-:Y:S05]  /*0cc0*/  @P0 BRA `(.L_x_2) ;  /* 0x000000a000000947 */ /* 0x000fea0003800000 */
[----:B------:R-:W-:Y:S01]  /*0cd0*/  SHF.R.S32.HI R2, RZ, 0x1f, R242 ;  /* 0x0000001fff027819 */ /* 0x000fe200000114f2 */
[----:B------:R-:W-:-:S04]  /*0ce0*/  IMAD R5, R29, c[0x0][0x180], RZ ;  /* 0x000060001d057a24 */ /* 0x000fc800078e02ff */
[----:B------:R-:W-:Y:S02]  /*0cf0*/  IMAD R4, R2, c[0x0][0x198], RZ ;  /* 0x0000660002047a24 */ /* 0x000fe400078e02ff */
[----:B------:R-:W-:-:S04]  /*0d00*/  IMAD.WIDE.U32 R2, R242, c[0x0][0x198], RZ ;  /* 0x00006600f2027a25 */ /* 0x000fc800078e00ff */
[----:B------:R-:W-:-:S05]  /*0d10*/  IMAD R4, R242, c[0x0][0x19c], R4 ;  /* 0x00006700f2047a24 */ /* 0x000fca00078e0204 */
[----:B------:R-:W-:Y:S01]  /*0d20*/  IADD3 R3, R3, R4, RZ ;  /* 0x0000000403037210 */ /* 0x000fe20007ffe0ff */
[----:B------:R-:W-:-:S04]  /*0d30*/  IMAD R4, R36, c[0x0][0x184], R5 ;  /* 0x0000610024047a24 */ /* 0x000fc800078e0205 */
[----:B------:R-:W-:-:S05]  /*0d40*/  IMAD.WIDE.U32 R2, R36, c[0x0][0x180], R2 ;  /* 0x0000600024027a25 */ /* 0x000fca00078e0002 */
[----:B------:R-:W-:Y:S02]  /*0d50*/  IADD3 R27, R3, R4, RZ ;  /* 0x00000004031b7210 */ /* 0x000fe40007ffe0ff */
[----:B------:R-:W-:Y:S02]  /*0d60*/  MOV R26, R2 ;  /* 0x00000002001a7202 */ /* 0x000fe40000000f00 */
.L_x_2:
[----:B------:R-:W-:-:S05]  /*0d70*/  @P0 IADD3 R4, R242, R37, RZ ;  /* 0x00000025f2040210 */ /* 0x000fca0007ffe0ff */
[----:B------:R-:W-:-:S04]  /*0d80*/  @P0 IMAD.WIDE.U32 R2, R4, c[0x0][0x1a0], RZ ;  /* 0x0000680004020a25 */ /* 0x000fc800078e00ff */
[----:B------:R-:W-:Y:S01]  /*0d90*/  @P0 IMAD R23, R4, c[0x0][0x1a4], R3 ;  /* 0x0000690004170a24 */ /* 0x000fe200078e0203 */
[----:B------:R-:W-:Y:S01]  /*0da0*/  @P0 MOV R21, R2 ;  /* 0x0000000200150202 */ /* 0x000fe20000000f00 */
        /* <DEDUP_REMOVED lines=11> */
.L_x_3:
[----:B------:R-:W-:Y:S01]  /*0e60*/  IABS R11, c[0x0][0x1c8] ;  /* 0x00007200000b7a13 */ /* 0x000fe20000000000 */
[----:B------:R-:W2:Y:S01]  /*0e70*/  S2R R35, SR_CTAID.Z ;  /* 0x0000000000237919 */ /* 0x000ea20000002700 */
[----:B------:R-:W-:Y:S01]  /*0e80*/  IMAD.MOV.U32 R12, RZ, RZ, c[0x0][0x224] ;  /* 0x00008900ff0c7624 */ /* 0x000fe200078e00ff */
[----:B------:R-:W3:Y:S01]  /*0e90*/  LDC.U8 R14, c[0x0][0x328] ;  /* 0x0000ca00ff0e7b82 */ /* 0x000ee20000000000 */
[----:B------:R-:W4:Y:S01]  /*0ea0*/  I2F.RP R2, R11 ;  /* 0x0000000b00027306 */ /* 0x000f220000209400 */
[C---:B------:R-:W-:Y:S01]  /*0eb0*/  @P1 IMAD.WIDE.U32 R4, R0.reuse, c[0x0][0x370], RZ ;  /* 0x0000dc0000041a25 */ /* 0x040fe200078e00ff */
[----:B------:R-:W5:Y:S01]  /*0ec0*/  S2R R16, SR_CTAID.X ;  /* 0x0000000000107919 */ /* 0x000f620000002500 */
[----:B------:R-:W-:Y:S02]  /*0ed0*/  SHF.R.S32.HI R12, RZ, 0x1f, R12 ;  /* 0x0000001fff0c7819 */ /* 0x000fe4000001140c */
[----:B------:R-:W-:Y:S01]  /*0ee0*/  @P1 IMAD R15, R0, c[0x0][0x374], R5 ;  /* 0x0000dd00000f1a24 */ /* 0x000fe200078e0205 */
[----:B------:R-:W-:Y:S01]  /*0ef0*/  @P1 MOV R10, R4 ;  /* 0x00000004000a1202 */ /* 0x000fe20000000f00 */
[----:B------:R-:W-:Y:S01]  /*0f00*/  @!P1 IMAD.WIDE.U32 R4, R36, c[0x0][0x368], RZ ;  /* 0x0000da0024049a25 */ /* 0x000fe200078e00ff */
[----:B------:R-:W1:Y:S03]  /*0f10*/  LDC.U8 R24, c[0x0][0x3d0] ;  /* 0x0000f400ff187b82 */ /* 0x000e660000000000 */
[----:B------:R-:W-:-:S02]  /*0f20*/  IMAD.MOV.U32 R28, RZ, RZ, c[0x0][0x22c] ;  /* 0x00008b00ff1c7624 */ /* 0x000fc400078e00ff */
[----:B------:R-:W-:Y:S02]  /*0f30*/  @!P1 IMAD.MOV.U32 R10, RZ, RZ, R4 ;  /* 0x000000ffff0a9224 */ /* 0x000fe400078e0004 */
[----:B------:R-:W-:Y:S01]  /*0f40*/  IMAD.WIDE R18, R28, c[0x0][0x1c0], RZ ;  /* 0x000070001c127a25 */ /* 0x000fe200078e02ff */
[----:B----4-:R-:W4:Y:S01]  /*0f50*/  MUFU.RCP R2, R2 ;  /* 0x0000000200027308 */ /* 0x010f220000001000 */
[----:B--2---:R-:W-:Y:S02]  /*0f60*/  IABS R7, R35 ;  /* 0x0000002300077213 */ /* 0x004fe40000000000 */
[----:B------:R-:W-:Y:S02]  /*0f70*/  LOP3.LUT R8, R35, c[0x0][0x1c8], RZ, 0x3c, !PT ;  /* 0x0000720023087a12 */ /* 0x000fe400078e3cff */
[----:B---3--:R-:W-:Y:S02]  /*0f80*/  ISETP.NE.AND P3, PT, R14, RZ, PT ;  /* 0x000000ff0e00720c */ /* 0x008fe40003f65270 */
[----:B------:R-:W-:-:S02]  /*0f90*/  ISETP.GE.AND P4, PT, R8, RZ, PT ;  /* 0x000000ff0800720c */ /* 0x000fc40003f86270 */
[----:B------:R-:W-:Y:S02]  /*0fa0*/  SHF.L.U64.HI R8, R36, 0x7, R29 ;  /* 0x0000000724087819 */ /* 0x000fe4000001021d */
[----:B------:R-:W-:Y:S02]  /*0fb0*/  SHF.R.S32.HI R32, RZ, 0x1f, R35 ;  /* 0x0000001fff207819 */ /* 0x000fe40000011423 */
[----:B----4-:R-:W-:Y:S02]  /*0fc0*/  IADD3 R2, R2, 0xffffffe, RZ ;  /* 0x0ffffffe02027810 */ /* 0x010fe40007ffe0ff */
[----:B------:R-:W-:Y:S02]  /*0fd0*/  SEL R8, R8, RZ, P2 ;  /* 0x000000ff08087207 */ /* 0x000fe40001000000 */
[----:B------:R-:W2:Y:S02]  /*0fe0*/  F2I.FTZ.U32.TRUNC.NTZ R3, R2 ;  /* 0x0000000200037305 */ /* 0x000ea4000021f000 */
[----:B--2---:R-:W-:-:S05]  /*0ff0*/  IADD3 R2, RZ, -R3, RZ ;  /* 0x80000003ff027210 */ /* 0x004fca0007ffe0ff */
[----:B------:R-:W-:Y:S02]  /*1000*/  IMAD R6, R2, R11, RZ ;  /* 0x0000000b02067224 */ /* 0x000fe400078e02ff */
[----:B------:R-:W-:-:S04]  /*1010*/  IMAD.MOV.U32 R2, RZ, RZ, RZ ;  /* 0x000000ffff027224 */ /* 0x000fc800078e00ff */
[----:B------:R-:W-:-:S04]  /*1020*/  IMAD.HI.U32 R2, R3, R6, R2 ;  /* 0x0000000603027227 */ /* 0x000fc800078e0002 */
[----:B------:R-:W-:Y:S02]  /*1030*/  @!P1 IMAD R6, R29, c[0x0][0x368], RZ ;  /* 0x0000da001d069a24 */ /* 0x000fe400078e02ff */
[----:B------:R-:W-:-:S04]  /*1040*/  IMAD.HI.U32 R2, R2, R7, RZ ;  /* 0x0000000702027227 */ /* 0x000fc800078e00ff */
[----:B------:R-:W-:Y:S01]  /*1050*/  @!P1 IMAD R6, R36, c[0x0][0x36c], R6 ;  /* 0x0000db0024069a24 */ /* 0x000fe200078e0206 */
[----:B------:R-:W-:-:S04]  /*1060*/  IADD3 R3, -R2, RZ, RZ ;  /* 0x000000ff02037210 */ /* 0x000fc80007ffe1ff */
[----:B------:R-:W-:Y:S01]  /*1070*/  @!P1 IADD3 R15, R5, R6, RZ ;  /* 0x00000006050f9210 */ /* 0x000fe20007ffe0ff */
[C---:B------:R-:W-:Y:S02]  /*1080*/  IMAD R3, R11.reuse, R3, R7 ;  /* 0x000000030b037224 */ /* 0x040fe400078e0207 */
[----:B------:R-:W-:Y:S02]  /*1090*/  IMAD R7, R12, R36, RZ ;  /* 0x000000240c077224 */ /* 0x000fe400078e02ff */
[----:B------:R-:W-:Y:S01]  /*10a0*/  IMAD.WIDE.U32 R12, R36, c[0x0][0x224], RZ ;  /* 0x00008900240c7a25 */ /* 0x000fe200078e00ff */
[----:B------:R-:W-:-:S03]  /*10b0*/  ISETP.GT.U32.AND P5, PT, R11, R3, PT ;  /* 0x000000030b00720c */ /* 0x000fc60003fa4070 */
[----:B------:R-:W-:Y:S02]  /*10c0*/  IMAD R5, R29, c[0x0][0x224], R7 ;  /* 0x000089001d057a24 */ /* 0x000fe400078e0207 */
[----:B------:R-:W-:-:S03]  /*10d0*/  IMAD.SHL.U32 R6, R36, 0x80, RZ ;  /* 0x0000008024067824 */ /* 0x000fc600078e00ff */
[----:B------:R-:W-:Y:S01]  /*10e0*/  IADD3 R4, R13, R5, RZ ;  /* 0x000000050d047210 */ /* 0x000fe20007ffe0ff */
[-C--:B------:R-:W-:Y:S02]  /*10f0*/  IMAD R5, R19, R12.reuse, RZ ;  /* 0x0000000c13057224 */ /* 0x080fe400078e02ff */
[C---:B------:R-:W-:Y:S02]  /*1100*/  IMAD.WIDE.U32 R12, R18.reuse, R12, RZ ;  /* 0x0000000c120c7225 */ /* 0x040fe400078e00ff */
[-C--:B------:R-:W-:Y:S02]  /*1110*/  @!P5 IADD3 R3, R3, -R11.reuse, RZ ;  /* 0x8000000b0303d210 */ /* 0x080fe40007ffe0ff */
[----:B------:R-:W-:Y:S01]  /*1120*/  IMAD R5, R18, R4, R5 ;  /* 0x0000000412057224 */ /* 0x000fe200078e0205 */
[----:B------:R-:W-:Y:S01]  /*1130*/  SEL R4, R6, RZ, P2 ;  /* 0x000000ff06047207 */ /* 0x000fe20001000000 */
[----:B------:R-:W-:Y:S01]  /*1140*/  IMAD.WIDE.U32 R6, R18, R0, RZ ;  /* 0x0000000012067225 */ /* 0x000fe200078e00ff */
[----:B------:R-:W-:-:S02]  /*1150*/  ISETP.GE.U32.AND P6, PT, R3, R11, PT ;  /* 0x0000000b0300720c */ /* 0x000fc40003fc6070 */
[----:B------:R-:W-:Y:S01]  /*1160*/  IADD3 R4, P2, R9, R4, RZ ;  /* 0x0000000409047210 */ /* 0x000fe20007f5e0ff */
[----:B------:R-:W-:Y:S01]  /*1170*/  IMAD R3, R19, R0, RZ ;  /* 0x0000000013037224 */ /* 0x000fe200078e02ff */
[----:B------:R-:W-:Y:S02]  /*1180*/  @!P5 IADD3 R2, R2, 0x1, RZ ;  /* 0x000000010202d810 */ /* 0x000fe40007ffe0ff */
[----:B------:R-:W-:Y:S01]  /*1190*/  ISETP.NE.AND P5, PT, RZ, c[0x0][0x1c8], PT ;  /* 0x00007200ff007a0c */ /* 0x000fe20003fa5270 */
[----:B------:R-:W-:Y:S01]  /*11a0*/  IMAD.X R8, R17, 0x1, R8, P2 ;  /* 0x0000000111087824 */ /* 0x000fe200010e0608 */
[----:B------:R-:W-:Y:S01]  /*11b0*/  SEL R11, R12, R6, !P1 ;  /* 0x000000060c0b7207 */ /* 0x000fe20004800000 */
[-C--:B------:R-:W-:Y:S01]  /*11c0*/  IMAD R14, R19, R4.reuse, RZ ;  /* 0x00000004130e7224 */ /* 0x080fe200078e02ff */
[----:B------:R-:W-:Y:S01]  /*11d0*/  IADD3 R12, R13, R5, RZ ;  /* 0x000000050d0c7210 */ /* 0x000fe20007ffe0ff */
[----:B------:R-:W-:Y:S01]  /*11e0*/  @P3 IMAD R6, R36, c[0x0][0x214], RZ ;  /* 0x0000850024063a24 */ /* 0x000fe200078e02ff */
[----:B------:R-:W-:Y:S01]  /*11f0*/  @P1 IADD3 R12, R7, R3, RZ ;  /* 0x00000003070c1210 */ /* 0x000fe20007ffe0ff */
[----:B------:R-:W-:Y:S01]  /*1200*/  IMAD.WIDE.U32 R4, R18, R4, RZ ;  /* 0x0000000412047225 */ /* 0x000fe200078e00ff */
[----:B------:R-:W-:-:S02]  /*1210*/  @P6 IADD3 R2, R2, 0x1, RZ ;  /* 0x0000000102026810 */ /* 0x000fc40007ffe0ff */
[----:B------:R-:W-:Y:S01]  /*1220*/  @P3 SEL R3, R6, R0, !P1 ;  /* 0x0000000006033207 */ /* 0x000fe20004800000 */
[----:B------:R-:W-:Y:S01]  /*1230*/  IMAD R8, R18, R8, R14 ;  /* 0x0000000812087224 */ /* 0x000fe200078e020e */
[----:B-1----:R-:W-:Y:S01]  /*1240*/  ISETP.NE.AND P2, PT, R24, RZ, PT ;  /* 0x000000ff1800720c */ /* 0x002fe20003f45270 */
[----:B-----5:R-:W-:-:S04]  /*1250*/  IMAD.WIDE.U32 R18, R16, c[0x0][0x3d8], RZ ;  /* 0x0000f60010127a25 */ /* 0x020fc800078e00ff */
[----:B------:R-:W-:Y:S01]  /*1260*/  IMAD.MOV.U32 R14, RZ, RZ, R2 ;  /* 0x000000ffff0e7224 */ /* 0x000fe200078e0002 */
[----:B------:R-:W-:Y:S01]  /*1270*/  SEL R13, R18, RZ, P2 ;  /* 0x000000ff120d7207 */ /* 0x000fe20001000000 */
[----:B------:R-:W-:Y:S01]  /*1280*/  IMAD R6, R16, c[0x0][0x3dc], R19 ;  /* 0x0000f70010067a24 */ /* 0x000fe200078e0213 */
[----:B------:R-:W-:Y:S01]  /*1290*/  SHF.R.S32.HI R18, RZ, 0x1f, R251 ;  /* 0x0000001fff127819 */ /* 0x000fe200000114fb */
[----:B------:R-:W-:Y:S01]  /*12a0*/  @!P3 IMAD R7, R36, c[0x0][0x1c0], R35 ;  /* 0x000070002407ba24 */ /* 0x000fe200078e0223 */
[----:B------:R-:W-:Y:S01]  /*12b0*/  @!P4 IADD3 R14, -R14, RZ, RZ ;  /* 0x000000ff0e0ec210 */ /* 0x000fe20007ffe1ff */
[C---:B------:R-:W-:Y:S01]  /*12c0*/  IMAD R19, R35.reuse, c[0x0][0x22c], RZ ;  /* 0x00008b0023137a24 */ /* 0x040fe200078e02ff */
[----:B------:R-:W-:Y:S01]  /*12d0*/  @!P5 LOP3.LUT R14, RZ, c[0x0][0x1c8], RZ, 0x33, !PT ;  /* 0x00007200ff0eda12 */ /* 0x000fe200078e33ff */
[----:B------:R-:W-:Y:S01]  /*12e0*/  @P3 IMAD R3, R35, c[0x0][0x234], R3 ;  /* 0x00008d0023033a24 */ /* 0x000fe200078e0203 */
[----:B------:R-:W-:Y:S01]  /*12f0*/  SEL R16, R6, RZ, P2 ;  /* 0x000000ff06107207 */ /* 0x000fe20001000000 */
[----:B------:R-:W-:Y:S01]  /*1300*/  @!P3 IMAD R3, R7, c[0x0][0x214], RZ ;  /* 0x000085000703ba24 */ /* 0x000fe200078e02ff */
[----:B------:R-:W-:-:S02]  /*1310*/  SHF.R.S32.HI R7, RZ, 0x1f, R19 ;  /* 0x0000001fff077819 */ /* 0x000fc40000011413 */
[----:B------:R-:W-:Y:S02]  /*1320*/  IADD3 R6, R5, R8, RZ ;  /* 0x0000000805067210 */ /* 0x000fe40007ffe0ff */
[----:B------:R-:W-:Y:S01]  /*1330*/  SHF.R.S32.HI R24, RZ, 0x1f, R14 ;  /* 0x0000001fff187819 */ /* 0x000fe2000001140e */
[----:B------:R-:W-:Y:S05]  /*1340*/  @!P3 BRA `(.L_x_4) ;  /* 0x000000700000b947 */ /* 0x000fea0003800000 */
[C---:B------:R-:W-:Y:S01]  /*1350*/  @!P1 IMAD R0, R36.reuse, c[0x0][0x224], RZ ;  /* 0x0000890024009a24 */ /* 0x040fe200078e02ff */
[----:B------:R-:W-:Y:S02]  /*1360*/  MOV R8, 0x80 ;  /* 0x0000008000087802 */ /* 0x000fe40000000f00 */
[----:B------:R-:W-:Y:S02]  /*1370*/  MOV R2, c[0x0][0x210] ;  /* 0x0000840000027a02 */ /* 0x000fe40000000f00 */
[----:B------:R-:W-:-:S03]  /*1380*/  LEA R0, R36, R0, 0x7 ;  /* 0x0000000024007211 */ /* 0x000fc600078e38ff */
[----:B------:R-:W-:-:S04]  /*1390*/  IMAD R2, R8, R2, c[0x0][0x234] ;  /* 0x00008d0008027624 */ /* 0x000fc800078e0202 */
[----:B------:R-:W-:Y:S01]  /*13a0*/  IMAD R0, R2, R35, R0 ;  /* 0x0000002302007224 */ /* 0x000fe200078e0200 */
[----:B------:R-:W-:Y:S05]  /*13b0*/  BRA `(.L_x_5) ;  /* 0x0000002000007947 */ /* 0x000fea0003800000 */
.L_x_4:
[----:B------:R-:W-:-:S04]  /*13c0*/  IMAD R0, R36, c[0x0][0x1c0], R35 ;  /* 0x0000700024007a24 */ /* 0x000fc800078e0223 */
[----:B------:R-:W-:Y:S02]  /*13d0*/  IMAD R0, R0, c[0x0][0x224], RZ ;  /* 0x0000890000007a24 */ /* 0x000fe400078e02ff */
.L_x_5:
[----:B------:R-:W2:Y:S01]  /*13e0*/  LDL R34, [R1+0x10] ;  /* 0x0000100001227983 */ /* 0x000ea20000100800 */
[----:B------:R-:W-:Y:S01]  /*13f0*/  IMAD R8, R28, c[0x0][0x1c0], RZ ;  /* 0x000070001c087a24 */ /* 0x000fe200078e02ff */
[----:B------:R-:W-:Y:S01]  /*1400*/  SHF.R.S32.HI R217, RZ, 0x1f, R216 ;  /* 0x0000001fffd97819 */ /* 0x000fe200000114d8 */
[----:B------:R-:W-:Y:S01]  /*1410*/  IMAD.IADD R5, R9, 0x1, R3 ;  /* 0x0000000109057824 */ /* 0x000fe200078e0203 */
[----:B------:R-:W1:Y:S01]  /*1420*/  S2R R31, SR_TID.X ;  /* 0x00000000001f7919 */ /* 0x000e620000002100 */
[----:B------:R-:W-:Y:S01]  /*1430*/  IMAD.SHL.U32 R2, R8, 0x40, RZ ;  /* 0x0000004008027824 */ /* 0x000fe200078e00ff */
[----:B------:R-:W-:Y:S01]  /*1440*/  SHF.R.S32.HI R28, RZ, 0x1f, R241 ;  /* 0x0000001fff1c7819 */ /* 0x000fe200000114f1 */
[----:B------:R-:W-:Y:S01]  /*1450*/  IMAD.MOV.U32 R33, RZ, RZ, 0x4 ;  /* 0x00000004ff217424 */ /* 0x000fe200078e00ff */
[----:B------:R-:W-:Y:S02]  /*1460*/  BSSY B1, `(.L_x_1) ;  /* 0x0000595000017945 */ /* 0x000fe40003800000 */
[----:B------:R-:W-:-:S02]  /*1470*/  IADD3 R4, P3, P1, R4, R2, R19 ;  /* 0x0000000204047210 */ /* 0x000fc4000797e013 */
[----:B------:R-:W-:-:S04]  /*1480*/  SHF.R.S32.HI R2, RZ, 0x1f, R2 ;  /* 0x0000001fff027819 */ /* 0x000fc80000011402 */
[----:B------:R-:W-:Y:S02]  /*1490*/  IADD3.X R7, R6, R2, R7, P3, P1 ;  /* 0x0000000206077210 */ /* 0x000fe40001fe2407 */
[----:B------:R-:W-:Y:S02]  /*14a0*/  IADD3 R2, P4, R216, R10, RZ ;  /* 0x0000000ad8027210 */ /* 0x000fe40007f9e0ff */
[----:B------:R-:W-:Y:S01]  /*14b0*/  IADD3 R13, P3, P1, R13, R4, R11 ;  /* 0x000000040d0d7210 */ /* 0x000fe2000797e00b */
[----:B------:R-:W-:Y:S02]  /*14c0*/  IMAD R4, R17, c[0x0][0x370], RZ ;  /* 0x0000dc0011047a24 */ /* 0x000fe400078e02ff */
[----:B------:R-:W-:Y:S01]  /*14d0*/  IMAD.X R3, R217, 0x1, R15, P4 ;  /* 0x00000001d9037824 */ /* 0x000fe200020e060f */
[----:B------:R-:W-:Y:S01]  /*14e0*/  IADD3 R6, P4, R241, R9, RZ ;  /* 0x00000009f1067210 */ /* 0x000fe20007f9e0ff */
[C---:B------:R-:W-:Y:S02]  /*14f0*/  IMAD.IADD R15, R9.reuse, 0x1, R0 ;  /* 0x00000001090f7824 */ /* 0x040fe400078e0200 */
[----:B------:R-:W-:Y:S01]  /*1500*/  IMAD R4, R9, c[0x0][0x374], R4 ;  /* 0x0000dd0009047a24 */ /* 0x000fe200078e0204 */
[----:B-1----:R-:W-:Y:S01]  /*1510*/  SHF.R.S32.HI R30, RZ, 0x1f, R31 ;  /* 0x0000001fff1e7819 */ /* 0x002fe2000001141f */
[----:B------:R-:W-:-:S02]  /*1520*/  IMAD.X R0, R28, 0x1, R17, P4 ;  /* 0x000000011c007824 */ /* 0x000fc400020e0611 */
[----:B------:R-:W-:Y:S01]  /*1530*/  IMAD.WIDE.U32 R2, R9, c[0x0][0x370], R2 ;  /* 0x0000dc0009027a25 */ /* 0x000fe200078e0002 */
[----:B------:R-:W-:Y:S02]  /*1540*/  LEA.HI R19, R30, R31, RZ, 0x5 ;  /* 0x0000001f1e137211 */ /* 0x000fe400078f28ff */
[----:B------:R-:W-:Y:S01]  /*1550*/  IADD3.X R9, R16, R7, R12, P3, P1 ;  /* 0x0000000710097210 */ /* 0x000fe20001fe240c */
[----:B------:R-:W-:Y:S01]  /*1560*/  IMAD.WIDE R10, R5, R33, c[0x0][0x200] ;  /* 0x00008000050a7625 */ /* 0x000fe200078e0221 */
[----:B------:R-:W-:-:S03]  /*1570*/  SHF.R.S32.HI R17, RZ, 0x5, R19 ;  /* 0x00000005ff117819 */ /* 0x000fc60000011413 */
[----:B------:R-:W-:Y:S01]  /*1580*/  IMAD.IADD R3, R3, 0x1, R4 ;  /* 0x0000000103037824 */ /* 0x000fe200078e0204 */
[----:B------:R-:W-:Y:S01]  /*1590*/  IADD3 R4, -R227, R20, R251 ;  /* 0x00000014e3047210 */ /* 0x000fe20007ffe1fb */
[----:B------:R-:W-:Y:S01]  /*15a0*/  IMAD R5, R0, c[0x0][0x190], RZ ;  /* 0x0000640000057a24 */ /* 0x000fe200078e02ff */
[----:B------:R-:W-:Y:S01]  /*15b0*/  MOV R226, R10 ;  /* 0x0000000a00e27202 */ /* 0x000fe20000000f00 */
[----:B------:R-:W-:Y:S02]  /*15c0*/  IMAD.MOV.U32 R225, RZ, RZ, R11 ;  /* 0x000000ffffe17224 */ /* 0x000fe400078e000b */
[----:B------:R-:W-:Y:S02]  /*15d0*/  IMAD R10, R6, c[0x0][0x194], R5 ;  /* 0x00006500060a7a24 */ /* 0x000fe400078e0205 */
[----:B------:R-:W-:Y:S02]  /*15e0*/  IMAD R11, R32, c[0x0][0x378], RZ ;  /* 0x0000de00200b7a24 */ /* 0x000fe400078e02ff */
[----:B------:R-:W-:-:S04]  /*15f0*/  IMAD.WIDE.U32 R6, R6, c[0x0][0x190], R216 ;  /* 0x0000640006067a25 */ /* 0x000fc800078e00d8 */
[----:B------:R-:W-:Y:S01]  /*1600*/  IMAD R5, R35, c[0x0][0x37c], R11 ;  /* 0x0000df0023057a24 */ /* 0x000fe200078e020b */
[----:B------:R-:W-:Y:S01]  /*1610*/  IADD3 R6, P3, R25, R6, RZ ;  /* 0x0000000619067210 */ /* 0x000fe20007f7e0ff */
[----:B------:R-:W-:-:S03]  /*1620*/  IMAD.WIDE.U32 R2, R35, c[0x0][0x378], R2 ;  /* 0x0000de0023027a25 */ /* 0x000fc600078e0002 */
[----:B------:R-:W-:Y:S02]  /*1630*/  IADD3.X R7, R22, R7, R10, P3, !PT ;  /* 0x0000000716077210 */ /* 0x000fe40001ffe40a */
[----:B------:R-:W-:-:S03]  /*1640*/  IADD3 R5, R3, R5, RZ ;  /* 0x0000000503057210 */ /* 0x000fc60007ffe0ff */
[----:B------:R-:W-:-:S05]  /*1650*/  IMAD.WIDE.U32 R10, R35, c[0x0][0x1a8], R6 ;  /* 0x00006a00230a7a25 */ /* 0x000fca00078e0006 */
[----:B------:R-:W-:Y:S01]  /*1660*/  LEA R212, P3, R10, c[0x0][0x160], 0x1 ;  /* 0x000058000ad47a11 */ /* 0x000fe200078608ff */
[----:B--2---:R-:W-:Y:S01]  /*1670*/  IMAD R0, R17, R8, R34 ;  /* 0x0000000811007224 */ /* 0x004fe200078e0222 */
[----:B------:R-:W-:-:S04]  /*1680*/  IADD3 R8, R4, -c[0x0][0x2e8], RZ ;  /* 0x8000ba0004087a10 */ /* 0x000fc80007ffe0ff */
[----:B------:R-:W-:-:S04]  /*1690*/  IADD3 R4, P1, R0, R13, RZ ;  /* 0x0000000d00047210 */ /* 0x000fc80007f3e0ff */
[----:B------:R-:W-:Y:S02]  /*16a0*/  LEA.HI.X.SX32 R9, R0, R9, 0x1, P1 ;  /* 0x0000000900097211 */ /* 0x000fe400008f0eff */
[----:B------:R-:W-:Y:S02]  /*16b0*/  SHF.R.S32.HI R0, RZ, 0x1f, R8 ;  /* 0x0000001fff007819 */ /* 0x000fe40000011408 */
[----:B------:R-:W-:Y:S02]  /*16c0*/  LEA R204, P1, R4, c[0x0][0x350], 0x2 ;  /* 0x0000d40004cc7a11 */ /* 0x000fe400078210ff */
[----:B------:R-:W-:Y:S01]  /*16d0*/  LEA.HI R8, R0, R8, RZ, 0x6 ;  /* 0x0000000800087211 */ /* 0x000fe200078f30ff */
[----:B------:R-:W-:Y:S01]  /*16e0*/  IMAD R0, R32, c[0x0][0x1a8], RZ ;  /* 0x00006a0020007a24 */ /* 0x000fe200078e02ff */
[----:B------:R-:W-:Y:S01]  /*16f0*/  LEA.HI.X R205, R4, c[0x0][0x354], R9, 0x2, P1 ;  /* 0x0000d50004cd7a11 */ /* 0x000fe200008f1409 */
[----:B------:R-:W-:Y:S01]  /*1700*/  IMAD.MOV.U32 R4, RZ, RZ, R2 ;  /* 0x000000ffff047224 */ /* 0x000fe200078e0002 */
[----:B------:R-:W-:Y:S01]  /*1710*/  SHF.R.S32.HI R8, RZ, 0x6, R8 ;  /* 0x00000006ff087819 */ /* 0x000fe20000011408 */
[----:B------:R-:W-:-:S02]  /*1720*/  IMAD R9, R35, c[0x0][0x1ac], R0 ;  /* 0x00006b0023097a24 */ /* 0x000fc400078e0200 */
[----:B------:R-:W-:Y:S01]  /*1730*/  IMAD R0, R28, c[0x0][0x370], RZ ;  /* 0x0000dc001c007a24 */ /* 0x000fe200078e02ff */
[----:B------:R-:W-:Y:S01]  /*1740*/  IMNMX R240, RZ, R8, !PT ;  /* 0x00000008fff07217 */ /* 0x000fe20007800200 */
[----:B------:R-:W-:-:S03]  /*1750*/  IMAD.WIDE.U32 R4, R241, c[0x0][0x370], R4 ;  /* 0x0000dc00f1047a25 */ /* 0x000fc600078e0004 */
[----:B------:R-:W-:Y:S01]  /*1760*/  ISETP.GT.AND P4, PT, R208, R240, PT ;  /* 0x000000f0d000720c */ /* 0x000fe20003f84270 */
[----:B------:R-:W-:Y:S01]  /*1770*/  IMAD R0, R241, c[0x0][0x374], R0 ;  /* 0x0000dd00f1007a24 */ /* 0x000fe200078e0200 */
[----:B------:R-:W-:Y:S01]  /*1780*/  LEA R210, P1, R4, c[0x0][0x330], 0x1 ;  /* 0x0000cc0004d27a11 */ /* 0x000fe200078208ff */
[----:B------:R-:W-:Y:S01]  /*1790*/  IMAD.WIDE R2, R15, R33, c[0x0][0x3c8] ;  /* 0x0000f2000f027625 */ /* 0x000fe200078e0221 */
[----:B------:R-:W-:-:S03]  /*17a0*/  IADD3 R208, R208, -0x1, RZ ;  /* 0xffffffffd0d07810 */ /* 0x000fc60007ffe0ff */
[----:B------:R-:W-:Y:S01]  /*17b0*/  IMAD.IADD R16, R11, 0x1, R9 ;  /* 0x000000010b107824 */ /* 0x000fe200078e0209 */
[----:B------:R-:W-:Y:S01]  /*17c0*/  MOV R224, R2 ;  /* 0x0000000200e07202 */ /* 0x000fe20000000f00 */
[----:B------:R-:W-:Y:S02]  /*17d0*/  IMAD.IADD R15, R5, 0x1, R0 ;  /* 0x00000001050f7824 */ /* 0x000fe400078e0200 */
[----:B------:R-:W-:Y:S01]  /*17e0*/  IMAD.MOV.U32 R223, RZ, RZ, R3 ;  /* 0x000000ffffdf7224 */ /* 0x000fe200078e0003 */
[----:B------:R-:W-:Y:S02]  /*17f0*/  LEA.HI.X R213, R10, c[0x0][0x164], R16, 0x1, P3 ;  /* 0x000059000ad57a11 */ /* 0x000fe400018f0c10 */
[----:B------:R-:W-:Y:S01]  /*1800*/  LEA.HI.X R211, R4, c[0x0][0x334], R15, 0x1, P1 ;  /* 0x0000cd0004d37a11 */ /* 0x000fe200008f0c0f */
[----:B------:R-:W-:Y:S05]  /*1810*/  @P4 BRA `(.L_x_6) ;  /* 0x0000072000004947 */ /* 0x000fea0003800000 */
[----:B------:R-:W-:-:S05]  /*1820*/  @P0 IADD3 R0, R242, R37, RZ ;  /* 0x00000025f2000210 */ /* 0x000fca0007ffe0ff */
[----:B------:R-:W-:-:S04]  /*1830*/  @P0 IMAD.WIDE.U32 R2, R0, c[0x0][0x3a0], RZ ;  /* 0x0000e80000020a25 */ /* 0x000fc800078e00ff */
[----:B------:R-:W-:Y:S01]  /*1840*/  @P0 IMAD R5, R0, c[0x0][0x3a4], R3 ;  /* 0x0000e90000050a24 */ /* 0x000fe200078e0203 */
[----:B------:R-:W-:Y:S01]  /*1850*/  @P0 MOV R4, R2 ;  /* 0x0000000200040202 */ /* 0x000fe20000000f00 */
[----:B------:R-:W-:Y:S05]  /*1860*/  @P0 BRA `(.L_x_7) ;  /* 0x000000a000000947 */ /* 0x000fea0003800000 */
[----:B------:R-:W-:Y:S01]  /*1870*/  SHF.R.S32.HI R0, RZ, 0x1f, R242 ;  /* 0x0000001fff007819 */ /* 0x000fe200000114f2 */
[----:B------:R-:W-:-:S04]  /*1880*/  IMAD.WIDE.U32 R2, R242, c[0x0][0x3a0], RZ ;  /* 0x0000e800f2027a25 */ /* 0x000fc800078e00ff */
[----:B------:R-:W-:Y:S02]  /*1890*/  IMAD R0, R0, c[0x0][0x3a0], RZ ;  /* 0x0000e80000007a24 */ /* 0x000fe400078e02ff */
[----:B------:R-:W-:Y:S02]  /*18a0*/  IMAD R4, R29, c[0x0][0x388], RZ ;  /* 0x0000e2001d047a24 */ /* 0x000fe400078e02ff */
[----:B------:R-:W-:-:S05]  /*18b0*/  IMAD R0, R242, c[0x0][0x3a4], R0 ;  /* 0x0000e900f2007a24 */ /* 0x000fca00078e0200 */
[----:B------:R-:W-:Y:S01]  /*18c0*/  IADD3 R3, R3, R0, RZ ;  /* 0x0000000003037210 */ /* 0x000fe20007ffe0ff */
[----:B------:R-:W-:-:S04]  /*18d0*/  IMAD R0, R36, c[0x0][0x38c], R4 ;  /* 0x0000e30024007a24 */ /* 0x000fc800078e0204 */
[----:B------:R-:W-:-:S05]  /*18e0*/  IMAD.WIDE.U32 R2, R36, c[0x0][0x388], R2 ;  /* 0x0000e20024027a25 */ /* 0x000fca00078e0002 */
[----:B------:R-:W-:Y:S02]  /*18f0*/  IADD3 R5, R3, R0, RZ ;  /* 0x0000000003057210 */ /* 0x000fe40007ffe0ff */
[----:B------:R-:W-:Y:S02]  /*1900*/  MOV R4, R2 ;  /* 0x0000000200047202 */ /* 0x000fe40000000f00 */
.L_x_7:
        /* <DEDUP_REMOVED lines=15> */
.L_x_8:
[----:B------:R-:W-:Y:S01]  /*1a00*/  IMAD R9, R243, -0x40, R227 ;  /* 0xffffffc0f3097824 */ /* 0x000fe200078e02e3 */
[----:B------:R-:W-:Y:S01]  /*1a10*/  BSSY B0, `(.L_x_9) ;  /* 0x0000018000007945 */ /* 0x000fe20003800000 */
[----:B------:R-:W-:Y:S02]  /*1a20*/  IMAD R0, R18, c[0x0][0x3a0], RZ ;  /* 0x0000e80012007a24 */ /* 0x000fe400078e02ff */
[----:B------:R-:W-:Y:S01]  /*1a30*/  IMAD.WIDE.U32 R2, R251, c[0x0][0x3a0], R216 ;  /* 0x0000e800fb027a25 */ /* 0x000fe200078e00d8 */
[----:B------:R-:W-:-:S03]  /*1a40*/  ISETP.GE.AND P3, PT, R241, R9, PT ;  /* 0x00000009f100720c */ /* 0x000fc60003f66270 */
[----:B------:R-:W-:Y:S01]  /*1a50*/  IMAD R0, R251, c[0x0][0x3a4], R0 ;  /* 0x0000e900fb007a24 */ /* 0x000fe200078e0200 */
[----:B------:R-:W-:Y:S01]  /*1a60*/  IADD3 R2, P0, R4, R2, RZ ;  /* 0x0000000204027210 */ /* 0x000fe20007f1e0ff */
[----:B------:R-:W-:-:S03]  /*1a70*/  IMAD R8, R32, c[0x0][0x3b8], RZ ;  /* 0x0000ee0020087a24 */ /* 0x000fc600078e02ff */
[----:B------:R-:W-:Y:S01]  /*1a80*/  IADD3.X R3, R5, R3, R0, P0, !PT ;  /* 0x0000000305037210 */ /* 0x000fe200007fe400 */
[----:B------:R-:W-:-:S04]  /*1a90*/  IMAD R8, R35, c[0x0][0x3bc], R8 ;  /* 0x0000ef0023087a24 */ /* 0x000fc800078e0208 */
[----:B------:R-:W-:-:S05]  /*1aa0*/  IMAD.WIDE.U32 R2, R35, c[0x0][0x3b8], R2 ;  /* 0x0000ee0023027a25 */ /* 0x000fca00078e0002 */
[----:B------:R-:W-:Y:S01]  /*1ab0*/  IADD3 R8, R3, R8, RZ ;  /* 0x0000000803087210 */ /* 0x000fe20007ffe0ff */
[----:B------:R-:W-:Y:S05]  /*1ac0*/  @P3 BRA `(.L_x_10) ;  /* 0x000000c000003947 */ /* 0x000fea0003800000 */
[----:B------:R-:W-:Y:S01]  /*1ad0*/  MOV R5, R8 ;  /* 0x0000000800057202 */ /* 0x000fe20000000f00 */
[----:B------:R-:W-:Y:S01]  /*1ae0*/  IMAD R0, R28, c[0x0][0x3a0], RZ ;  /* 0x0000e8001c007a24 */ /* 0x000fe200078e02ff */
[----:B------:R-:W-:Y:S01]  /*1af0*/  ISETP.GE.AND P2, PT, R216, c[0x0][0x220], PT ;  /* 0x00008800d8007a0c */ /* 0x000fe20003f46270 */
[----:B------:R-:W-:Y:S01]  /*1b00*/  IMAD.MOV.U32 R4, RZ, RZ, R2 ;  /* 0x000000ffff047224 */ /* 0x000fe200078e0002 */
[----:B------:R-:W-:Y:S01]  /*1b10*/  ISETP.GE.AND P1, PT, R228, c[0x0][0x220], PT ;  /* 0x00008800e4007a0c */ /* 0x000fe20003f26270 */
[C---:B------:R-:W-:Y:S02]  /*1b20*/  IMAD R0, R241.reuse, c[0x0][0x3a4], R0 ;  /* 0x0000e900f1007a24 */ /* 0x040fe400078e0200 */
[----:B------:R-:W-:-:S04]  /*1b30*/  IMAD.WIDE.U32 R6, R241, c[0x0][0x3a0], R4 ;  /* 0x0000e800f1067a25 */ /* 0x000fc800078e0004 */
[----:B------:R-:W-:Y:S01]  /*1b40*/  IMAD.IADD R0, R7, 0x1, R0 ;  /* 0x0000000107007824 */ /* 0x000fe200078e0200 */
[----:B------:R-:W-:-:S04]  /*1b50*/  LEA R4, P0, R6, c[0x0][0x340], 0x1 ;  /* 0x0000d00006047a11 */ /* 0x000fc800078008ff */
[----:B------:R-:W-:-:S05]  /*1b60*/  LEA.HI.X R5, R6, c[0x0][0x344], R0, 0x1, P0 ;  /* 0x0000d10006057a11 */ /* 0x000fca00000f0c00 */
[----:B------:R1:W-:Y:S04]  /*1b70*/  @!P2 STG.E.128 [R4.64], RZ ;  /* 0x000000ff0400a986 */ /* 0x0003e8000c101d06 */
[----:B------:R1:W-:Y:S02]  /*1b80*/  @!P1 STG.E.128 [R4.64+0x80], RZ ;  /* 0x000080ff04009986 */ /* 0x0003e4000c101d06 */
.L_x_10:
[----:B------:R-:W-:Y:S05]  /*1b90*/  BSYNC B0 ;  /* 0x0000000000007941 */ /* 0x000fea0003800000 */
.L_x_9:
[----:B------:R-:W-:Y:S01]  /*1ba0*/  IADD3 R0, R241, 0x20, RZ ;  /* 0x00000020f1007810 */ /* 0x000fe20007ffe0ff */
[----:B------:R-:W-:Y:S03]  /*1bb0*/  BSSY B0, `(.L_x_11) ;  /* 0x0000010000007945 */ /* 0x000fe60003800000 */
[----:B------:R-:W-:-:S13]  /*1bc0*/  ISETP.GE.AND P2, PT, R0, R9, PT ;  /* 0x000000090000720c */ /* 0x000fda0003f46270 */
[----:B------:R-:W-:Y:S05]  /*1bd0*/  @P2 BRA `(.L_x_12) ;  /* 0x000000d000002947 */ /* 0x000fea0003800000 */
[----:B------:R-:W-:Y:S02]  /*1be0*/  IADD3 R0, P0, R241, 0x20, RZ ;  /* 0x00000020f1007810 */ /* 0x000fe40007f1e0ff */
[----:B------:R-:W-:-:S03]  /*1bf0*/  ISETP.GE.AND P1, PT, R216, c[0x0][0x220], PT ;  /* 0x00008800d8007a0c */ /* 0x000fc60003f26270 */
[----:B------:R-:W-:Y:S01]  /*1c00*/  IMAD.X R3, RZ, RZ, R28, P0 ;  /* 0x000000ffff037224 */ /* 0x000fe200000e061c */
[----:B------:R-:W-:-:S03]  /*1c10*/  ISETP.GE.AND P0, PT, R228, c[0x0][0x220], PT ;  /* 0x00008800e4007a0c */ /* 0x000fc60003f06270 */
[----:B-1----:R-:W-:Y:S01]  /*1c20*/  IMAD R4, R3, c[0x0][0x3a0], RZ ;  /* 0x0000e80003047a24 */ /* 0x002fe200078e02ff */
[----:B------:R-:W-:-:S05]  /*1c30*/  MOV R3, R8 ;  /* 0x0000000800037202 */ /* 0x000fca0000000f00 */
[----:B------:R-:W-:-:S04]  /*1c40*/  IMAD.WIDE.U32 R6, R0, c[0x0][0x3a0], R2 ;  /* 0x0000e80000067a25 */ /* 0x000fc800078e0002 */
[----:B------:R-:W-:Y:S01]  /*1c50*/  IMAD R0, R0, c[0x0][0x3a4], R4 ;  /* 0x0000e90000007a24 */ /* 0x000fe200078e0204 */
[----:B------:R-:W-:-:S03]  /*1c60*/  LEA R2, P4, R6, c[0x0][0x340], 0x1 ;  /* 0x0000d00006027a11 */ /* 0x000fc600078808ff */
[----:B------:R-:W-:-:S05]  /*1c70*/  IMAD.IADD R0, R7, 0x1, R0 ;  /* 0x0000000107007824 */ /* 0x000fca00078e0200 */
[----:B------:R-:W-:-:S05]  /*1c80*/  LEA.HI.X R3, R6, c[0x0][0x344], R0, 0x1, P4 ;  /* 0x0000d10006037a11 */ /* 0x000fca00020f0c00 */
[----:B------:R1:W-:Y:S04]  /*1c90*/  @!P1 STG.E.128 [R2.64], RZ ;  /* 0x000000ff02009986 */ /* 0x0003e8000c101d06 */
[----:B------:R1:W-:Y:S02]  /*1ca0*/  @!P0 STG.E.128 [R2.64+0x80], RZ ;  /* 0x000080ff02008986 */ /* 0x0003e4000c101d06 */
.L_x_12:
[----:B------:R-:W-:Y:S05]  /*1cb0*/  BSYNC B0 ;  /* 0x0000000000007941 */ /* 0x000fea0003800000 */
.L_x_11:
[----:B-1----:R-:W-:Y:S01]  /*1cc0*/  IMAD.WIDE.U32 R2, R251, c[0x0][0x3a8], R216 ;  /* 0x0000ea00fb027a25 */ /* 0x002fe200078e00d8 */
[----:B------:R-:W-:Y:S03]  /*1cd0*/  BSSY B0, `(.L_x_13) ;  /* 0x0000016000007945 */ /* 0x000fe60003800000 */
[----:B------:R-:W-:Y:S01]  /*1ce0*/  IMAD R0, R18, c[0x0][0x3a8], RZ ;  /* 0x0000ea0012007a24 */ /* 0x000fe200078e02ff */
[----:B------:R-:W-:Y:S01]  /*1cf0*/  IADD3 R2, P0, R10, R2, RZ ;  /* 0x000000020a027210 */ /* 0x000fe20007f1e0ff */
[----:B------:R-:W-:-:S02]  /*1d00*/  IMAD R8, R32, c[0x0][0x3c0], RZ ;  /* 0x0000f00020087a24 */ /* 0x000fc400078e02ff */
[----:B------:R-:W-:Y:S02]  /*1d10*/  IMAD R0, R251, c[0x0][0x3ac], R0 ;  /* 0x0000eb00fb007a24 */ /* 0x000fe400078e0200 */
[----:B------:R-:W-:-:S03]  /*1d20*/  IMAD R8, R35, c[0x0][0x3c4], R8 ;  /* 0x0000f10023087a24 */ /* 0x000fc600078e0208 */
[----:B------:R-:W-:-:S05]  /*1d30*/  IADD3.X R3, R11, R3, R0, P0, !PT ;  /* 0x000000030b037210 */ /* 0x000fca00007fe400 */
        /* <DEDUP_REMOVED lines=15> */
.L_x_14:
[----:B------:R-:W-:Y:S05]  /*1e30*/  BSYNC B0 ;  /* 0x0000000000007941 */ /* 0x000fea0003800000 */
.L_x_13:
[----:B------:R-:W-:Y:S05]  /*1e40*/  @P2 BRA `(.L_x_15) ;  /* 0x00004f6000002947 */ /* 0x000fea0003800000 */
[----:B------:R-:W-:-:S05]  /*1e50*/  IADD3 R0, P0, R241, 0x20, RZ ;  /* 0x00000020f1007810 */ /* 0x000fca0007f1e0ff */
        /* <DEDUP_REMOVED lines=9> */
[----:B------:R1:W-:Y:S01]  /*1ef0*/  @!P0 STG.E.128 [R2.64], RZ ;  /* 0x000000ff02008986 */ /* 0x0003e2000c101d06 */
[----:B------:R-:W-:-:S13]  /*1f00*/  ISETP.GE.AND P0, PT, R228, c[0x0][0x220], PT ;  /* 0x00008800e4007a0c */ /* 0x000fda0003f06270 */
[----:B------:R-:W-:Y:S05]  /*1f10*/  @P0 BRA `(.L_x_15) ;  /* 0x00004e9000000947 */ /* 0x000fea0003800000 */
[----:B------:R2:W-:Y:S01]  /*1f20*/  STG.E.128 [R2.64+0x80], RZ ;  /* 0x000080ff02007986 */ /* 0x0005e2000c101d06 */
[----:B------:R-:W-:Y:S05]  /*1f30*/  BRA `(.L_x_15) ;  /* 0x00004e7000007947 */ /* 0x000fea0003800000 */
.L_x_6:
[----:B------:R-:W-:Y:S01]  /*1f40*/  @P2 BAR.SYNC.DEFER_BLOCKING 0x0 ;  /* 0x0000000000002b1d */ /* 0x000fe20000010000 */
[----:B------:R-:W-:Y:S01]  /*1f50*/  IMAD R13, R243, -0x40, R227 ;  /* 0xffffffc0f30d7824 */ /* 0x000fe200078e02e3 */
[----:B------:R-:W-:Y:S01]  /*1f60*/  LEA.HI R7, R208, R208, RZ, 0x1 ;  /* 0x000000d0d0077211 */ /* 0x000fe200078f08ff */
[----:B------:R-:W-:-:S03]  /*1f70*/  IMAD.WIDE.U32 R2, R251, c[0x0][0x1a0], R216 ;  /* 0x00006800fb027a25 */ /* 0x000fc600078e00d8 */
[----:B------:R-:W-:Y:S01]  /*1f80*/  ISETP.GE.AND P6, PT, R241, R13, PT ;  /* 0x0000000df100720c */ /* 0x000fe20003fc6270 */
[----:B------:R-:W-:Y:S01]  /*1f90*/  IMAD R0, R18, c[0x0][0x1a0], RZ ;  /* 0x0000680012007a24 */ /* 0x000fe200078e02ff */
[----:B------:R-:W-:Y:S01]  /*1fa0*/  IADD3 R6, P0, R21, R2, RZ ;  /* 0x0000000215067210 */ /* 0x000fe20007f1e0ff */
[----:B------:R-:W-:Y:S01]  /*1fb0*/  BSSY B0, `(.L_x_16) ;  /* 0x0000024000007945 */ /* 0x000fe20003800000 */
[----:B------:R-:W-:Y:S01]  /*1fc0*/  LOP3.LUT R2, R7, 0xfffffffe, RZ, 0xc0, !PT ;  /* 0xfffffffe07027812 */ /* 0x000fe200078ec0ff */
[----:B------:R-:W-:-:S03]  /*1fd0*/  IMAD R0, R251, c[0x0][0x1a4], R0 ;  /* 0x00006900fb007a24 */ /* 0x000fc600078e0200 */
[----:B------:R-:W-:Y:S02]  /*1fe0*/  IADD3 R2, R208, -R2, RZ ;  /* 0x80000002d0027210 */ /* 0x000fe40007ffe0ff */
[----:B------:R-:W-:Y:S01]  /*1ff0*/  IADD3.X R7, R23, R3, R0, P0, !PT ;  /* 0x0000000317077210 */ /* 0x000fe200007fe400 */
[----:B------:R-:W-:Y:S01]  /*2000*/  IMAD R0, R24, c[0x0][0x1b8], RZ ;  /* 0x00006e0018007a24 */ /* 0x000fe200078e02ff */
[----:B------:R-:W-:-:S03]  /*2010*/  ISETP.NE.AND P0, PT, R2, 0x1, PT ;  /* 0x000000010200780c */ /* 0x000fc60003f05270 */
[C---:B------:R-:W-:Y:S02]  /*2020*/  IMAD R0, R14.reuse, c[0x0][0x1bc], R0 ;  /* 0x00006f000e007a24 */ /* 0x040fe400078e0200 */
[----:B------:R-:W-:Y:S01]  /*2030*/  IMAD.WIDE.U32 R6, R14, c[0x0][0x1b8], R6 ;  /* 0x00006e000e067a25 */ /* 0x000fe200078e0006 */
[----:B------:R1:W-:Y:S04]  /*2040*/  @P6 STS.128 [R207+0x10000], RZ ;  /* 0x010000ffcf006388 */ /* 0x0003e80000000c00 */
[----:B------:R1:W-:Y:S01]  /*2050*/  @P6 STS.128 [R207+0x12000], RZ ;  /* 0x012000ffcf006388 */ /* 0x0003e20000000c00 */
[----:B------:R-:W-:Y:S01]  /*2060*/  IADD3 R12, R7, R0, RZ ;  /* 0x00000000070c7210 */ /* 0x000fe20007ffe0ff */
[----:B------:R-:W-:Y:S05]  /*2070*/  @P6 BRA `(.L_x_17) ;  /* 0x0000017000006947 */ /* 0x000fea0003800000 */
[----:B------:R-:W-:Y:S01]  /*2080*/  ISETP.GE.AND P3, PT, R216, c[0x0][0x220], PT ;  /* 0x00008800d8007a0c */ /* 0x000fe20003f66270 */
[----:B------:R-:W-:Y:S01]  /*2090*/  IMAD R0, R28, c[0x0][0x1a0], RZ ;  /* 0x000068001c007a24 */ /* 0x000fe200078e02ff */
[----:B------:R-:W-:Y:S01]  /*20a0*/  MOV R3, R12 ;  /* 0x0000000c00037202 */ /* 0x000fe20000000f00 */
[----:B------:R-:W-:Y:S01]  /*20b0*/  IMAD.MOV.U32 R2, RZ, RZ, R6 ;  /* 0x000000ffff027224 */ /* 0x000fe200078e0006 */
[----:B------:R-:W-:Y:S01]  /*20c0*/  ISETP.GE.AND P2, PT, R228, c[0x0][0x220], PT ;  /* 0x00008800e4007a0c */ /* 0x000fe20003f46270 */
[----:B------:R-:W-:-:S02]  /*20d0*/  IMAD R0, R241, c[0x0][0x1a4], R0 ;  /* 0x00006900f1007a24 */ /* 0x000fc400078e0200 */
[----:B------:R-:W-:-:S04]  /*20e0*/  IMAD.WIDE.U32 R2, R241, c[0x0][0x1a0], R2 ;  /* 0x00006800f1027a25 */ /* 0x000fc800078e0002 */
[----:B------:R-:W-:Y:S02]  /*20f0*/  IMAD.IADD R0, R3, 0x1, R0 ;  /* 0x0000000103007824 */ /* 0x000fe400078e0200 */
[C---:B------:R-:W-:Y:S01]  /*2100*/  @!P3 LEA R8, P1, R2.reuse, c[0x0][0x170], 0x1 ;  /* 0x00005c000208ba11 */ /* 0x040fe200078208ff */
[----:B------:R2:W-:Y:S03]  /*2110*/  @P3 STS.128 [R207+0x10000], RZ ;  /* 0x010000ffcf003388 */ /* 0x0005e60000000c00 */
[----:B------:R-:W-:-:S05]  /*2120*/  @!P3 LEA.HI.X R9, R2, c[0x0][0x174], R0, 0x1, P1 ;  /* 0x00005d000209ba11 */ /* 0x000fca00008f0c00 */
[----:B------:R-:W-:Y:S01]  /*2130*/  @!PT LDS RZ, [RZ] ;  /* 0x00000000fffff984 */ /* 0x000fe20000000800 */
[----:B------:R-:W-:Y:S01]  /*2140*/  @!PT LDS RZ, [RZ] ;  /* 0x00000000fffff984 */ /* 0x000fe20000000800 */
[----:B------:R-:W-:Y:S01]  /*2150*/  @!PT LDS RZ, [RZ] ;  /* 0x00000000fffff984 */ /* 0x000fe20000000800 */
[----:B------:R2:W-:Y:S04]  /*2160*/  @!P3 LDGSTS.E.BYPASS.LTC128B.128 [R207+0x10000], [R8.64] ;  /* 0x1000000008cfbfae */ /* 0x0005e8000b901d46 */
[----:B------:R2:W-:Y:S01]  /*2170*/  @P2 STS.128 [R207+0x12000], RZ ;  /* 0x012000ffcf002388 */ /* 0x0005e20000000c00 */
[----:B------:R-:W-:Y:S05]  /*2180*/  @P2 BRA `(.L_x_17) ;  /* 0x0000006000002947 */ /* 0x000fea0003800000 */
[----:B--2---:R-:W-:-:S04]  /*2190*/  LEA R8, P1, R2, c[0x0][0x170], 0x1 ;  /* 0x00005c0002087a11 */ /* 0x004fc800078208ff */
[----:B------:R-:W-:-:S05]  /*21a0*/  LEA.HI.X R9, R2, c[0x0][0x174], R0, 0x1, P1 ;  /* 0x00005d0002097a11 */ /* 0x000fca00008f0c00 */
[----:B------:R-:W-:Y:S01]  /*21b0*/  @!PT LDS RZ, [RZ] ;  /* 0x00000000fffff984 */ /* 0x000fe20000000800 */
[----:B------:R-:W-:Y:S01]  /*21c0*/  @!PT LDS RZ, [RZ] ;  /* 0x00000000fffff984 */ /* 0x000fe20000000800 */
[----:B------:R-:W-:Y:S01]  /*21d0*/  @!PT LDS RZ, [RZ] ;  /* 0x00000000fffff984 */ /* 0x000fe20000000800 */
[----:B------:R2:W-:Y:S04]  /*21e0*/  LDGSTS.E.BYPASS.LTC128B.128 [R207+0x12000], [R8.64+0x80] ;  /* 0x1200008008cf7fae */ /* 0x0005e8000b901d46 */
.L_x_17:
[----:B------:R-:W-:Y:S05]  /*21f0*/  BSYNC B0 ;  /* 0x0000000000007941 */ /* 0x000fea0003800000 */
.L_x_16:
[----:B--2---:R-:W-:Y:S01]  /*2200*/  IADD3 R8, R241, 0x20, RZ ;  /* 0x00000020f1087810 */ /* 0x004fe20007ffe0ff */
[----:B------:R-:W-:Y:S03]  /*2210*/  BSSY B0, `(.L_x_18) ;  /* 0x000001d000007945 */ /* 0x000fe60003800000 */
[----:B------:R-:W-:-:S13]  /*2220*/  ISETP.GE.AND P5, PT, R8, R13, PT ;  /* 0x0000000d0800720c */ /* 0x000fda0003fa6270 */
[----:B------:R2:W-:Y:S04]  /*2230*/  @P5 STS.128 [R207+0x11000], RZ ;  /* 0x011000ffcf005388 */ /* 0x0005e80000000c00 */
[----:B------:R2:W-:Y:S01]  /*2240*/  @P5 STS.128 [R207+0x13000], RZ ;  /* 0x013000ffcf005388 */ /* 0x0005e20000000c00 */
[----:B------:R-:W-:Y:S05]  /*2250*/  @P5 BRA `(.L_x_19) ;  /* 0x0000018000005947 */ /* 0x000fea0003800000 */
[----:B------:R-:W-:Y:S02]  /*2260*/  IADD3 R0, P1, R241, 0x20, RZ ;  /* 0x00000020f1007810 */ /* 0x000fe40007f3e0ff */
[----:B------:R-:W-:Y:S02]  /*2270*/  ISETP.GE.AND P2, PT, R216, c[0x0][0x220], PT ;  /* 0x00008800d8007a0c */ /* 0x000fe40003f46270 */
[----:B------:R-:W-:Y:S01]  /*2280*/  MOV R7, R12 ;  /* 0x0000000c00077202 */ /* 0x000fe20000000f00 */
[----:B------:R-:W-:Y:S01]  /*2290*/  IMAD.X R2, RZ, RZ, R28, P1 ;  /* 0x000000ffff027224 */ /* 0x000fe200008e061c */
[----:B------:R-:W-:-:S03]  /*22a0*/  ISETP.GE.AND P1, PT, R228, c[0x0][0x220], PT ;  /* 0x00008800e4007a0c */ /* 0x000fc60003f26270 */
[----:B------:R-:W-:Y:S02]  /*22b0*/  IMAD R2, R2, c[0x0][0x1a0], RZ ;  /* 0x0000680002027a24 */ /* 0x000fe400078e02ff */
[----:B------:R-:W-:-:S04]  /*22c0*/  IMAD.WIDE.U32 R6, R0, c[0x0][0x1a0], R6 ;  /* 0x0000680000067a25 */ /* 0x000fc800078e0006 */
[----:B------:R-:W-:Y:S01]  /*22d0*/  IMAD R0, R0, c[0x0][0x1a4], R2 ;  /* 0x0000690000007a24 */ /* 0x000fe200078e0202 */
[----:B------:R-:W-:Y:S01]  /*22e0*/  @!P2 LEA R2, P3, R6, c[0x0][0x170], 0x1 ;  /* 0x00005c000602aa11 */ /* 0x000fe200078608ff */
[----:B------:R3:W-:Y:S02]  /*22f0*/  @P2 STS.128 [R207+0x11000], RZ ;  /* 0x011000ffcf002388 */ /* 0x0007e40000000c00 */
[----:B------:R-:W-:-:S05]  /*2300*/  IMAD.IADD R0, R7, 0x1, R0 ;  /* 0x0000000107007824 */ /* 0x000fca00078e0200 */
[----:B------:R-:W-:-:S05]  /*2310*/  @!P2 LEA.HI.X R3, R6, c[0x0][0x174], R0, 0x1, P3 ;  /* 0x00005d000603aa11 */ /* 0x000fca00018f0c00 */
[----:B------:R-:W-:Y:S01]  /*2320*/  @!PT LDS RZ, [RZ] ;  /* 0x00000000fffff984 */ /* 0x000fe20000000800 */
[----:B------:R-:W-:Y:S01]  /*2330*/  @!PT LDS RZ, [RZ] ;  /* 0x00000000fffff984 */ /* 0x000fe20000000800 */
[----:B------:R-:W-:Y:S01]  /*2340*/  @!PT LDS RZ, [RZ] ;  /* 0x00000000fffff984 */ /* 0x000fe20000000800 */
[----:B------:R3:W-:Y:S04]  /*2350*/  @!P2 LDGSTS.E.BYPASS.LTC128B.128 [R207+0x11000], [R2.64] ;  /* 0x1100000002cfafae */ /* 0x0007e8000b901d46 */
[----:B------:R3:W-:Y:S01]  /*2360*/  @P1 STS.128 [R207+0x13000], RZ ;  /* 0x013000ffcf001388 */ /* 0x0007e20000000c00 */
[----:B------:R-:W-:Y:S05]  /*2370*/  @P1 BRA `(.L_x_19) ;  /* 0x0000006000001947 */ /* 0x000fea0003800000 */
[----:B---3--:R-:W-:-:S04]  /*2380*/  LEA R2, P1, R6, c[0x0][0x170], 0x1 ;  /* 0x00005c0006027a11 */ /* 0x008fc800078208ff */
[----:B------:R-:W-:-:S05]  /*2390*/  LEA.HI.X R3, R6, c[0x0][0x174], R0, 0x1, P1 ;  /* 0x00005d0006037a11 */ /* 0x000fca00008f0c00 */
[----:B------:R-:W-:Y:S01]  /*23a0*/  @!PT LDS RZ, [RZ] ;  /* 0x00000000fffff984 */ /* 0x000fe20000000800 */
[----:B------:R-:W-:Y:S01]  /*23b0*/  @!PT LDS RZ, [RZ] ;  /* 0x00000000fffff984 */ /* 0x000fe20000000800 */
[----:B------:R-:W-:Y:S01]  /*23c0*/  @!PT LDS RZ, [RZ] ;  /* 0x00000000fffff984 */ /* 0x000fe20000000800 */
[----:B------:R3:W-:Y:S04]  /*23d0*/  LDGSTS.E.BYPASS.LTC128B.128 [R207+0x13000], [R2.64+0x80] ;  /* 0x1300008002cf7fae */ /* 0x0007e8000b901d46 */
.L_x_19:
[----:B------:R-:W-:Y:S05]  /*23e0*/  BSYNC B0 ;  /* 0x0000000000007941 */ /* 0x000fea0003800000 */
.L_x_18:
[----:B------:R-:W-:Y:S01]  /*23f0*/  IMAD R6, R208, -0x40, R20 ;  /* 0xffffffc0d0067824 */ /* 0x000fe200078e0214 */
[----:B------:R-:W0:Y:S01]  /*2400*/  LDGDEPBAR ;  /* 0x00000000000079af */ /* 0x000e220000000000 */
[----:B------:R-:W-:Y:S03]  /*2410*/  BSSY B0, `(.L_x_20) ;  /* 0x0000012000007945 */ /* 0x000fe60003800000 */
[----:B------:R-:W-:-:S13]  /*2420*/  ISETP.GE.AND P4, PT, R241, R6, PT ;  /* 0x00000006f100720c */ /* 0x000fda0003f86270 */
[----:B------:R4:W-:Y:S04]  /*2430*/  @P4 STS.128 [R207+0x8000], RZ ;  /* 0x008000ffcf004388 */ /* 0x0009e80000000c00 */
[----:B------:R4:W-:Y:S01]  /*2440*/  @P4 STS.128 [R207+0xa000], RZ ;  /* 0x00a000ffcf004388 */ /* 0x0009e20000000c00 */
[----:B------:R-:W-:Y:S05]  /*2450*/  @P4 BRA `(.L_x_21) ;  /* 0x000000d000004947 */ /* 0x000fea0003800000 */
[----:B------:R-:W-:Y:S02]  /*2460*/  ISETP.GE.AND P2, PT, R216, c[0x0][0x220], PT ;  /* 0x00008800d8007a0c */ /* 0x000fe40003f46270 */
[----:B------:R-:W-:-:S11]  /*2470*/  ISETP.GE.AND P1, PT, R228, c[0x0][0x220], PT ;  /* 0x00008800e4007a0c */ /* 0x000fd60003f26270 */
[----:B------:R1:W-:Y:S04]  /*2480*/  @P2 STS.128 [R207+0x8000], RZ ;  /* 0x008000ffcf002388 */ /* 0x0003e80000000c00 */
[----:B------:R-:W-:Y:S01]  /*2490*/  @!PT LDS RZ, [RZ] ;  /* 0x00000000fffff984 */ /* 0x000fe20000000800 */
[----:B------:R-:W-:Y:S01]  /*24a0*/  @!PT LDS RZ, [RZ] ;  /* 0x00000000fffff984 */ /* 0x000fe20000000800 */
[----:B------:R-:W-:Y:S01]  /*24b0*/  @!PT LDS RZ, [RZ] ;  /* 0x00000000fffff984 */ /* 0x000fe20000000800 */
[----:B------:R1:W-:Y:S04]  /*24c0*/  @!P2 LDGSTS.E.BYPASS.LTC128B.128 [R207+0x8000], [R210.64] ;  /* 0x08000000d2cfafae */ /* 0x0003e8000b901d46 */
[----:B------:R1:W-:Y:S01]  /*24d0*/  @P1 STS.128 [R207+0xa000], RZ ;  /* 0x00a000ffcf001388 */ /* 0x0003e20000000c00 */
[----:B------:R-:W-:Y:S05]  /*24e0*/  @P1 BRA `(.L_x_21) ;  /* 0x0000004000001947 */ /* 0x000fea0003800000 */
[----:B------:R-:W-:Y:S01]  /*24f0*/  @!PT LDS RZ, [RZ] ;  /* 0x00000000fffff984 */ /* 0x000fe20000000800 */
[----:B------:R-:W-:Y:S01]  /*2500*/  @!PT LDS RZ, [RZ] ;  /* 0x00000000fffff984 */ /* 0x000fe20000000800 */
[----:B------:R-:W-:Y:S01]  /*2510*/  @!PT LDS RZ, [RZ] ;  /* 0x00000000fffff984 */ /* 0x000fe20000000800 */
[----:B------:R1:W-:Y:S02]  /*2520*/  LDGSTS.E.BYPASS.LTC128B.128 [R207+0xa000], [R210.64+0x80] ;  /* 0x0a000080d2cf7fae */ /* 0x0003e4000b901d46 */
.L_x_21:
[----:B------:R-:W-:Y:S05]  /*2530*/  BSYNC B0 ;  /* 0x0000000000007941 */ /* 0x000fea0003800000 */
.L_x_20:
[----:B------:R-:W-:Y:S01]  /*2540*/  ISETP.GE.AND P3, PT, R8, R6, PT ;  /* 0x000000060800720c */ /* 0x000fe20003f66270 */
[----:B------:R-:W-:-:S12]  /*2550*/  BSSY B0, `(.L_x_22) ;  /* 0x000001b000007945 */ /* 0x000fd80003800000 */
[----:B------:R1:W-:Y:S04]  /*2560*/  @P3 STS.128 [R207+0x9000], RZ ;  /* 0x009000ffcf003388 */ /* 0x0003e80000000c00 */
[----:B------:R1:W-:Y:S01]  /*2570*/  @P3 STS.128 [R207+0xb000], RZ ;  /* 0x00b000ffcf003388 */ /* 0x0003e20000000c00 */
[----:B------:R-:W-:Y:S05]  /*2580*/  @P3 BRA `(.L_x_23) ;  /* 0x0000017000003947 */ /* 0x000fea0003800000 */
[----:B------:R-:W-:-:S13]  /*2590*/  ISETP.GE.AND P2, PT, R216, c[0x0][0x220], PT ;  /* 0x00008800d8007a0c */ /* 0x000fda0003f46270 */
[----:B------:R-:W-:Y:S01]  /*25a0*/  @!P2 IMAD.MOV.U32 R0, RZ, RZ, c[0x0][0x370] ;  /* 0x0000dc00ff00a624 */ /* 0x000fe200078e00ff */
[----:B------:R1:W-:Y:S01]  /*25b0*/  @P2 STS.128 [R207+0x9000], RZ ;  /* 0x009000ffcf002388 */ /* 0x0003e20000000c00 */
[----:B---3--:R-:W-:-:S03]  /*25c0*/  @!P2 IMAD.MOV.U32 R3, RZ, RZ, c[0x0][0x374] ;  /* 0x0000dd00ff03a624 */ /* 0x008fc600078e00ff */
[----:B------:R-:W-:-:S04]  /*25d0*/  @!P2 LEA R2, P1, R0, R210, 0x6 ;  /* 0x000000d20002a211 */ /* 0x000fc800078230ff */
[----:B------:R-:W-:Y:S02]  /*25e0*/  @!P2 LEA.HI.X R3, R0, R211, R3, 0x6, P1 ;  /* 0x000000d30003a211 */ /* 0x000fe400008f3403 */
[----:B------:R-:W-:-:S03]  /*25f0*/  ISETP.GE.AND P1, PT, R228, c[0x0][0x220], PT ;  /* 0x00008800e4007a0c */ /* 0x000fc60003f26270 */
[----:B------:R-:W-:Y:S01]  /*2600*/  @!PT LDS RZ, [RZ] ;  /* 0x00000000fffff984 */ /* 0x000fe20000000800 */
[----:B------:R-:W-:Y:S01]  /*2610*/  @!PT LDS RZ, [RZ] ;  /* 0x00000000fffff984 */ /* 0x000fe20000000800 */
[----:B------:R-:W-:Y:S01]  /*2620*/  @!PT LDS RZ, [RZ] ;  /* 0x00000000fffff984 */ /* 0x000fe20000000800 */
[----:B------:R1:W-:Y:S10]  /*2630*/  @!P2 LDGSTS.E.BYPASS.LTC128B.128 [R207+0x9000], [R2.64] ;  /* 0x0900000002cfafae */ /* 0x0003f4000b901d46 */
[----:B------:R1:W-:Y:S01]  /*2640*/  @P1 STS.128 [R207+0xb000], RZ ;  /* 0x00b000ffcf001388 */ /* 0x0003e20000000c00 */
[----:B------:R-:W-:Y:S05]  /*2650*/  @P1 BRA `(.L_x_23) ;  /* 0x000000a000001947 */ /* 0x000fea0003800000 */
[----:B------:R-:W-:Y:S02]  /*2660*/  IMAD.MOV.U32 R0, RZ, RZ, c[0x0][0x370] ;  /* 0x0000dc00ff007624 */ /* 0x000fe400078e00ff */
[----:B-1----:R-:W-:-:S03]  /*2670*/  IMAD.MOV.U32 R2, RZ, RZ, c[0x0][0x374] ;  /* 0x0000dd00ff027624 */ /* 0x002fc600078e00ff */
[----:B------:R-:W-:-:S04]  /*2680*/  LEA R4, P1, R0, R4, 0x5 ;  /* 0x0000000400047211 */ /* 0x000fc800078228ff */
[----:B------:R-:W-:Y:S02]  /*2690*/  LEA.HI.X R0, R0, R15, R2, 0x5, P1 ;  /* 0x0000000f00007211 */ /* 0x000fe400008f2c02 */
[----:B------:R-:W-:-:S04]  /*26a0*/  LEA R2, P1, R4, c[0x0][0x330], 0x1 ;  /* 0x0000cc0004027a11 */ /* 0x000fc800078208ff */
[----:B------:R-:W-:-:S05]  /*26b0*/  LEA.HI.X R3, R4, c[0x0][0x334], R0, 0x1, P1 ;  /* 0x0000cd0004037a11 */ /* 0x000fca00008f0c00 */
[----:B------:R-:W-:Y:S01]  /*26c0*/  @!PT LDS RZ, [RZ] ;  /* 0x00000000fffff984 */ /* 0x000fe20000000800 */
[----:B------:R-:W-:Y:S01]  /*26d0*/  @!PT LDS RZ, [RZ] ;  /* 0x00000000fffff984 */ /* 0x000fe20000000800 */
[----:B------:R-:W-:Y:S01]  /*26e0*/  @!PT LDS RZ, [RZ] ;  /* 0x00000000fffff984 */ /* 0x000fe20000000800 */
[----:B------:R1:W-:Y:S04]  /*26f0*/  LDGSTS.E.BYPASS.LTC128B.128 [R207+0xb000], [R2.64+0x80] ;  /* 0x0b00008002cf7fae */ /* 0x0003e8000b901d46 */
.L_x_23:
[----:B------:R-:W-:Y:S05]  /*2700*/  BSYNC B0 ;  /* 0x0000000000007941 */ /* 0x000fea0003800000 */
.L_x_22:
[----:B-1-3--:R-:W3:Y:S01]  /*2710*/  LDL R2, [R1+0x14] ;  /* 0x0000140001027983 */ /* 0x00aee20000100800 */
[----:B------:R-:W-:Y:S01]  /*2720*/  BSSY B0, `(.L_x_24) ;  /* 0x0000021000007945 */ /* 0x000fe20003800000 */
[----:B---3--:R-:W-:-:S04]  /*2730*/  IADD3 R0, R2, 0x2000, RZ ;  /* 0x0000200002007810 */ /* 0x008fc80007ffe0ff */
[----:B------:R-:W-:-:S05]  /*2740*/  SEL R0, R0, R2, !P0 ;  /* 0x0000000200007207 */ /* 0x000fca0004000000 */
[----:B------:R-:W-:Y:S01]  /*2750*/  IMAD.SHL.U32 R206, R0, 0x2, RZ ;  /* 0x0000000200ce7824 */ /* 0x000fe200078e00ff */
[----:B------:R-:W-:Y:S05]  /*2760*/  @!P4 BRA `(.L_x_25) ;  /* 0x000000900000c947 */ /* 0x000fea0003800000 */
[----:B------:R1:W-:Y:S04]  /*2770*/  STS [R206], RZ ;  /* 0x000000ffce007388 */ /* 0x0003e80000000800 */
[----:B------:R1:W-:Y:S04]  /*2780*/  STS [R206+0x4], RZ ;  /* 0x000004ffce007388 */ /* 0x0003e80000000800 */
[----:B------:R1:W-:Y:S04]  /*2790*/  STS [R206+0x8], RZ ;  /* 0x000008ffce007388 */ /* 0x0003e80000000800 */
[----:B------:R1:W-:Y:S04]  /*27a0*/  STS [R206+0xc], RZ ;  /* 0x00000cffce007388 */ /* 0x0003e80000000800 */
[----:B------:R1:W-:Y:S04]  /*27b0*/  STS [R206+0x2000], RZ ;  /* 0x002000ffce007388 */ /* 0x0003e80000000800 */
[----:B------:R1:W-:Y:S04]  /*27c0*/  STS [R206+0x2004], RZ ;  /* 0x002004ffce007388 */ /* 0x0003e80000000800 */
[----:B------:R1:W-:Y:S04]  /*27d0*/  STS [R206+0x2008], RZ ;  /* 0x002008ffce007388 */ /* 0x0003e80000000800 */
[----:B------:R1:W-:Y:S01]  /*27e0*/  STS [R206+0x200c], RZ ;  /* 0x00200cffce007388 */ /* 0x0003e20000000800 */
[----:B------:R-:W-:Y:S05]  /*27f0*/  BRA `(.L_x_26) ;  /* 0x0000013000007947 */ /* 0x000fea0003800000 */
.L_x_25:
[----:B------:R-:W-:Y:S02]  /*2800*/  ISETP.GE.AND P2, PT, R216, c[0x0][0x220], PT ;  /* 0x00008800d8007a0c */ /* 0x000fe40003f46270 */
[----:B------:R-:W-:-:S11]  /*2810*/  ISETP.GE.AND P1, PT, R228, c[0x0][0x220], PT ;  /* 0x00008800e4007a0c */ /* 0x000fd60003f26270 */
[----:B------:R1:W-:Y:S04]  /*2820*/  @P2 STS [R206], RZ ;  /* 0x000000ffce002388 */ /* 0x0003e80000000800 */
[----:B------:R1:W-:Y:S04]  /*2830*/  @P2 STS [R206+0x4], RZ ;  /* 0x000004ffce002388 */ /* 0x0003e80000000800 */
[----:B------:R1:W-:Y:S04]  /*2840*/  @P2 STS [R206+0x8], RZ ;  /* 0x000008ffce002388 */ /* 0x0003e80000000800 */
[----:B------:R1:W-:Y:S04]  /*2850*/  @P2 STS [R206+0xc], RZ ;  /* 0x00000cffce002388 */ /* 0x0003e80000000800 */
[----:B------:R-:W-:Y:S01]  /*2860*/  @!PT LDS RZ, [RZ] ;  /* 0x00000000fffff984 */ /* 0x000fe20000000800 */
[----:B------:R-:W-:Y:S01]  /*2870*/  @!PT LDS RZ, [RZ] ;  /* 0x00000000fffff984 */ /* 0x000fe20000000800 */
[----:B------:R-:W-:Y:S01]  /*2880*/  @!PT LDS RZ, [RZ] ;  /* 0x00000000fffff984 */ /* 0x000fe20000000800 */
[----:B------:R1:W-:Y:S04]  /*2890*/  @!P2 LDGSTS.E.BYPASS.LTC128B.128 [R206], [R212.64] ;  /* 0x00000000d4ceafae */ /* 0x0003e8000b901d46 */
[----:B------:R1:W-:Y:S04]  /*28a0*/  @P1 STS [R206+0x2000], RZ ;  /* 0x002000ffce001388 */ /* 0x0003e80000000800 */
[----:B------:R1:W-:Y:S04]  /*28b0*/  @P1 STS [R206+0x2004], RZ ;  /* 0x002004ffce001388 */ /* 0x0003e80000000800 */
[----:B------:R1:W-:Y:S04]  /*28c0*/  @P1 STS [R206+0x2008], RZ ;  /* 0x002008ffce001388 */ /* 0x0003e80000000800 */
[----:B------:R1:W-:Y:S01]  /*28d0*/  @P1 STS [R206+0x200c], RZ ;  /* 0x00200cffce001388 */ /* 0x0003e20000000800 */
[----:B------:R-:W-:Y:S05]  /*28e0*/  @P1 BRA `(.L_x_26) ;  /* 0x0000004000001947 */ /* 0x000fea0003800000 */
[----:B------:R-:W-:Y:S01]  /*28f0*/  @!PT LDS RZ, [RZ] ;  /* 0x00000000fffff984 */ /* 0x000fe20000000800 */
[----:B------:R-:W-:Y:S01]  /*2900*/  @!PT LDS RZ, [RZ] ;  /* 0x00000000fffff984 */ /* 0x000fe20000000800 */
[----:B------:R-:W-:Y:S01]  /*2910*/  @!PT LDS RZ, [RZ] ;  /* 0x00000000fffff984 */ /* 0x000fe20000000800 */
[----:B------:R3:W-:Y:S02]  /*2920*/  LDGSTS.E.BYPASS.LTC128B.128 [R206+0x2000], [R212.64+0x80] ;  /* 0x02000080d4ce7fae */ /* 0x0007e4000b901d46 */
.L_x_26:
[----:B------:R-:W-:Y:S05]  /*2930*/  BSYNC B0 ;  /* 0x0000000000007941 */ /* 0x000fea0003800000 */
.L_x_24:
[----:B------:R-:W-:Y:S01]  /*2940*/  MOV R201, 0x20 ;  /* 0x0000002000c97802 */ /* 0x000fe20000000f00 */
[----:B------:R-:W-:Y:S04]  /*2950*/  BSSY B0, `(.L_x_27) ;  /* 0x0000028000007945 */ /* 0x000fe80003800000 */
[----:B------:R-:W-:-:S02]  /*2960*/  IMAD R7, R201, c[0x0][0x194], RZ ;  /* 0x00006500c9077a24 */ /* 0x000fc400078e02ff */
[----:B------:R-:W-:Y:S01]  /*2970*/  IMAD.WIDE.U32 R4, R201, c[0x0][0x190], RZ ;  /* 0x00006400c9047a25 */ /* 0x000fe200078e00ff */
[----:B------:R-:W-:Y:S05]  /*2980*/  @!P3 BRA `(.L_x_28) ;  /* 0x000000900000b947 */ /* 0x000fea0003800000 */
[----:B------:R1:W-:Y:S04]  /*2990*/  STS [R206+0x1000], RZ ;  /* 0x001000ffce007388 */ /* 0x0003e80000000800 */
        /* <DEDUP_REMOVED lines=8> */
.L_x_28:
[----:B------:R-:W-:Y:S02]  /*2a20*/  ISETP.GE.AND P2, PT, R216, c[0x0][0x220], PT ;  /* 0x00008800d8007a0c */ /* 0x000fe40003f46270 */
[----:B------:R-:W-:-:S11]  /*2a30*/  ISETP.GE.AND P1, PT, R228, c[0x0][0x220], PT ;  /* 0x00008800e4007a0c */ /* 0x000fd60003f26270 */
[----:B------:R-:W-:Y:S01]  /*2a40*/  @!P2 IMAD.MOV.U32 R0, RZ, RZ, c[0x0][0x190] ;  /* 0x00006400ff00a624 */ /* 0x000fe200078e00ff */
[----:B------:R1:W-:Y:S01]  /*2a50*/  @P2 STS [R206+0x1000], RZ ;  /* 0x001000ffce002388 */ /* 0x0003e20000000800 */
[----:B------:R-:W-:-:S03]  /*2a60*/  @!P2 IMAD.MOV.U32 R3, RZ, RZ, c[0x0][0x194] ;  /* 0x00006500ff03a624 */ /* 0x000fc600078e00ff */
[C---:B------:R-:W-:Y:S01]  /*2a70*/  @!P2 LEA R2, P3, R0.reuse, R212, 0x6 ;  /* 0x000000d40002a211 */ /* 0x040fe200078630ff */
[----:B------:R1:W-:Y:S03]  /*2a80*/  @P2 STS [R206+0x1004], RZ ;  /* 0x001004ffce002388 */ /* 0x0003e60000000800 */
[----:B------:R-:W-:Y:S01]  /*2a90*/  @!P2 LEA.HI.X R3, R0, R213, R3, 0x6, P3 ;  /* 0x000000d50003a211 */ /* 0x000fe200018f3403 */
[----:B------:R1:W-:Y:S04]  /*2aa0*/  @P2 STS [R206+0x1008], RZ ;  /* 0x001008ffce002388 */ /* 0x0003e80000000800 */
[----:B------:R1:W-:Y:S04]  /*2ab0*/  @P2 STS [R206+0x100c], RZ ;  /* 0x00100cffce002388 */ /* 0x0003e80000000800 */
[----:B------:R-:W-:Y:S01]  /*2ac0*/  @!PT LDS RZ, [RZ] ;  /* 0x00000000fffff984 */ /* 0x000fe20000000800 */
[----:B------:R-:W-:Y:S01]  /*2ad0*/  @!PT LDS RZ, [RZ] ;  /* 0x00000000fffff984 */ /* 0x000fe20000000800 */
[----:B------:R-:W-:Y:S01]  /*2ae0*/  @!PT LDS RZ, [RZ] ;  /* 0x00000000fffff984 */ /* 0x000fe20000000800 */
[----:B------:R5:W-:Y:S01]  /*2af0*/  @!P2 LDGSTS.E.BYPASS.LTC128B.128 [R206+0x1000], [R2.64] ;  /* 0x0100000002ceafae */ /* 0x000be2000b901d46 */
[----:B------:R-:W-:-:S03]  /*2b00*/  IADD3 R0, P2, R10, R4, RZ ;  /* 0x000000040a007210 */ /* 0x000fc60007f5e0ff */
[----:B------:R1:W-:Y:S04]  /*2b10*/  @P1 STS [R206+0x3000], RZ ;  /* 0x003000ffce001388 */ /* 0x0003e80000000800 */
[----:B------:R1:W-:Y:S04]  /*2b20*/  @P1 STS [R206+0x3004], RZ ;  /* 0x003004ffce001388 */ /* 0x0003e80000000800 */
[----:B------:R1:W-:Y:S04]  /*2b30*/  @P1 STS [R206+0x3008], RZ ;  /* 0x003008ffce001388 */ /* 0x0003e80000000800 */
[----:B------:R1:W-:Y:S01]  /*2b40*/  @P1 STS [R206+0x300c], RZ ;  /* 0x00300cffce001388 */ /* 0x0003e20000000800 */
[----:B-----5:R-:W-:Y:S01]  /*2b50*/  IADD3.X R3, R16, R5, R7, P2, !PT ;  /* 0x0000000510037210 */ /* 0x020fe200017fe407 */
[----:B------:R-:W-:Y:S05]  /*2b60*/  @P1 BRA `(.L_x_29) ;  /* 0x0000006000001947 */ /* 0x000fea0003800000 */
[----:B------:R-:W-:-:S04]  /*2b70*/  LEA R2, P1, R0, c[0x0][0x160], 0x1 ;  /* 0x0000580000027a11 */ /* 0x000fc800078208ff */
[----:B------:R-:W-:-:S05]  /*2b80*/  LEA.HI.X R3, R0, c[0x0][0x164], R3, 0x1, P1 ;  /* 0x0000590000037a11 */ /* 0x000fca00008f0c03 */
[----:B------:R-:W-:Y:S01]  /*2b90*/  @!PT LDS RZ, [RZ] ;  /* 0x00000000fffff984 */ /* 0x000fe20000000800 */
[----:B------:R-:W-:Y:S01]  /*2ba0*/  @!PT LDS RZ, [RZ] ;  /* 0x00000000fffff984 */ /* 0x000fe20000000800 */
[----:B------:R-:W-:Y:S01]  /*2bb0*/  @!PT LDS RZ, [RZ] ;  /* 0x00000000fffff984 */ /* 0x000fe20000000800 */
[----:B------:R1:W-:Y:S04]  /*2bc0*/  LDGSTS.E.BYPASS.LTC128B.128 [R206+0x3000], [R2.64+0x80] ;  /* 0x0300008002ce7fae */ /* 0x0003e8000b901d46 */
.L_x_29:
[----:B------:R-:W-:Y:S05]  /*2bd0*/  BSYNC B0 ;  /* 0x0000000000007941 */ /* 0x000fea0003800000 */
.L_x_27:
[----:B-1----:R-:W-:Y:S01]  /*2be0*/  SHF.R.S32.HI R2, RZ, 0x1f, R19 ;  /* 0x0000001fff027819 */ /* 0x002fe20000011413 */
[----:B------:R-:W-:Y:S01]  /*2bf0*/  IMAD.MOV.U32 R215, RZ, RZ, 0x7f800000 ;  /* 0x7f800000ffd77424 */ /* 0x000fe200078e00ff */
[----:B------:R-:W-:Y:S01]  /*2c00*/  SHF.R.S32.HI R0, RZ, 0x1f, R34 ;  /* 0x0000001fff007819 */ /* 0x000fe20000011422 */
[----:B------:R-:W-:Y:S01]  /*2c10*/  IMAD.MOV.U32 R218, RZ, RZ, 0x7f800000 ;  /* 0x7f800000ffda7424 */ /* 0x000fe200078e00ff */
[----:B------:R-:W-:Y:S02]  /*2c20*/  LEA.HI R2, R2, R17, RZ, 0x2 ;  /* 0x0000001102027211 */ /* 0x000fe400078f10ff */
[----:B------:R-:W-:Y:S02]  /*2c30*/  LEA.HI R0, R0, R34, RZ, 0x2 ;  /* 0x0000002200007211 */ /* 0x000fe400078f10ff */
[----:B------:R-:W-:Y:S02]  /*2c40*/  LOP3.LUT R2, R2, 0xfffffffc, RZ, 0xc0, !PT ;  /* 0xfffffffc02027812 */ /* 0x000fe400078ec0ff */
[----:B------:R-:W-:-:S03]  /*2c50*/  SHF.R.S32.HI R0, RZ, 0x2, R0 ;  /* 0x00000002ff007819 */ /* 0x000fc60000011400 */
[----:B------:R-:W-:-:S04]  /*2c60*/  IMAD.IADD R2, R17, 0x1, -R2 ;  /* 0x0000000111027824 */ /* 0x000fc800078e0a02 */
[----:B------:R-:W-:-:S04]  /*2c70*/  IMAD R0, R2, 0x10, R0 ;  /* 0x0000001002007824 */ /* 0x000fc800078e0200 */
[C---:B------:R-:W-:Y:S01]  /*2c80*/  IMAD.SHL.U32 R239, R0.reuse, 0x4, RZ ;  /* 0x0000000400ef7824 */ /* 0x040fe200078e00ff */
[C---:B------:R-:W-:Y:S02]  /*2c90*/  IADD3 R3, R0.reuse, 0x8, RZ ;  /* 0x0000000800037810 */ /* 0x040fe40007ffe0ff */
[----:B------:R-:W-:Y:S02]  /*2ca0*/  SHF.R.S32.HI R2, RZ, 0x1f, R0 ;  /* 0x0000001fff027819 */ /* 0x000fe40000011400 */
[CC--:B------:R-:W-:Y:S02]  /*2cb0*/  ISETP.GE.AND P3, PT, R0.reuse, R6.reuse, PT ;  /* 0x000000060000720c */ /* 0x0c0fe40003f66270 */
[----:B------:R-:W-:Y:S02]  /*2cc0*/  ISETP.GE.AND P2, PT, R3, R6, PT ;  /* 0x000000060300720c */ /* 0x000fe40003f46270 */
[----:B------:R-:W-:Y:S02]  /*2cd0*/  SHF.L.U64.HI R238, R0, 0x2, R2 ;  /* 0x0000000200ee7819 */ /* 0x000fe40000010202 */
[----:B------:R-:W-:Y:S01]  /*2ce0*/  IADD3 R2, P1, R239, R226, RZ ;  /* 0x000000e2ef027210 */ /* 0x000fe20007f3e0ff */
[----:B------:R1:W-:Y:S04]  /*2cf0*/  @P6 STS.128 [R207+0xc000], RZ ;  /* 0x00c000ffcf006388 */ /* 0x0003e80000000c00 */
[----:B------:R-:W-:Y:S01]  /*2d00*/  IMAD.X R3, R238, 0x1, R225, P1 ;  /* 0x00000001ee037824 */ /* 0x000fe200008e06e1 */
[----:B------:R1:W-:Y:S01]  /*2d10*/  @P6 STS.128 [R207+0xe000], RZ ;  /* 0x00e000ffcf006388 */ /* 0x0003e20000000c00 */
[----:B------:R-:W-:-:S03]  /*2d20*/  IMAD R4, R18, c[0x0][0x198], RZ ;  /* 0x0000660012047a24 */ /* 0x000fc600078e02ff */
[----:B------:R2:W5:Y:S04]  /*2d30*/  @!P3 LDG.E R215, [R2.64] ;  /* 0x0000000602d7b981 */ /* 0x000568000c1e1900 */
[----:B------:R2:W5:Y:S01]  /*2d40*/  @!P2 LDG.E R218, [R2.64+0x20] ;  /* 0x0000200602daa981 */ /* 0x000562000c1e1900 */
[C---:B------:R-:W-:Y:S01]  /*2d50*/  IMAD R5, R251.reuse, c[0x0][0x19c], R4 ;  /* 0x00006700fb057a24 */ /* 0x040fe200078e0204 */
[----:B------:R-:W-:Y:S01]  /*2d60*/  BSSY B0, `(.L_x_30) ;  /* 0x0000020000007945 */ /* 0x000fe20003800000 */
[----:B--2---:R-:W-:-:S05]  /*2d70*/  IMAD.WIDE.U32 R2, R251, c[0x0][0x198], R216 ;  /* 0x00006600fb027a25 */ /* 0x004fca00078e00d8 */
[----:B------:R-:W-:Y:S01]  /*2d80*/  IADD3 R4, P1, R26, R2, RZ ;  /* 0x000000021a047210 */ /* 0x000fe20007f3e0ff */
[----:B------:R-:W-:-:S03]  /*2d90*/  IMAD R2, R24, c[0x0][0x1b0], RZ ;  /* 0x00006c0018027a24 */ /* 0x000fc600078e02ff */
[----:B------:R-:W-:Y:S01]  /*2da0*/  IADD3.X R5, R27, R3, R5, P1, !PT ;  /* 0x000000031b057210 */ /* 0x000fe20000ffe405 */
[----:B------:R-:W-:-:S04]  /*2db0*/  IMAD R2, R14, c[0x0][0x1b4], R2 ;  /* 0x00006d000e027a24 */ /* 0x000fc800078e0202 */
[----:B------:R-:W-:-:S04]  /*2dc0*/  IMAD.WIDE.U32 R4, R14, c[0x0][0x1b0], R4 ;  /* 0x00006c000e047a25 */ /* 0x000fc800078e0004 */
[----:B------:R-:W-:Y:S01]  /*2dd0*/  IMAD.IADD R9, R5, 0x1, R2 ;  /* 0x0000000105097824 */ /* 0x000fe200078e0202 */
[----:B------:R-:W-:Y:S05]  /*2de0*/  @P6 BRA `(.L_x_31) ;  /* 0x0000017000006947 */ /* 0x000fea0003800000 */
[----:B-1----:R-:W-:Y:S01]  /*2df0*/  ISETP.GE.AND P2, PT, R216, c[0x0][0x220], PT ;  /* 0x00008800d8007a0c */ /* 0x002fe20003f46270 */
[----:B------:R-:W-:Y:S01]  /*2e00*/  IMAD R8, R28, c[0x0][0x198], RZ ;  /* 0x000066001c087a24 */ /* 0x000fe200078e02ff */
[----:B------:R-:W-:Y:S01]  /*2e10*/  MOV R3, R9 ;  /* 0x0000000900037202 */ /* 0x000fe20000000f00 */
[----:B------:R-:W-:Y:S01]  /*2e20*/  IMAD.MOV.U32 R2, RZ, RZ, R4 ;  /* 0x000000ffff027224 */ /* 0x000fe200078e0004 */
[----:B------:R-:W-:Y:S01]  /*2e30*/  ISETP.GE.AND P1, PT, R228, c[0x0][0x220], PT ;  /* 0x00008800e4007a0c */ /* 0x000fe20003f26270 */
[C---:B------:R-:W-:Y:S02]  /*2e40*/  IMAD R8, R241.reuse, c[0x0][0x19c], R8 ;  /* 0x00006700f1087a24 */ /* 0x040fe400078e0208 */
        /* <DEDUP_REMOVED lines=11> */
[----:B-1----:R-:W-:-:S04]  /*2f00*/  LEA R6, P1, R2, c[0x0][0x168], 0x1 ;  /* 0x00005a0002067a11 */ /* 0x002fc800078208ff */
[----:B------:R-:W-:-:S05]  /*2f10*/  LEA.HI.X R7, R2, c[0x0][0x16c], R8, 0x1, P1 ;  /* 0x00005b0002077a11 */ /* 0x000fca00008f0c08 */
[----:B------:R-:W-:Y:S01]  /*2f20*/  @!PT LDS RZ, [RZ] ;  /* 0x00000000fffff984 */ /* 0x000fe20000000800 */
[----:B------:R-:W-:Y:S01]  /*2f30*/  @!PT LDS RZ, [RZ] ;  /* 0x00000000fffff984 */ /* 0x000fe20000000800 */
[----:B------:R-:W-:Y:S01]  /*2f40*/  @!PT LDS RZ, [RZ] ;  /* 0x00000000fffff984 */ /* 0x000fe20000000800 */
[----:B------:R1:W-:Y:S04]  /*2f50*/  LDGSTS.E.BYPASS.LTC128B.128 [R207+0xe000], [R6.64+0x80] ;  /* 0x0e00008006cf7fae */ /* 0x0003e8000b901d46 */
.L_x_31:
[----:B-1----:R-:W-:Y:S05]  /*2f60*/  BSYNC B0 ;  /* 0x0000000000007941 */ /* 0x002fea0003800000 */
.L_x_30:
[----:B------:R1:W-:Y:S01]  /*2f70*/  @P5 STS.128 [R207+0xd000], RZ ;  /* 0x00d000ffcf005388 */ /* 0x0003e20000000c00 */
[----:B------:R-:W-:Y:S03]  /*2f80*/  BSSY B0, `(.L_x_32) ;  /* 0x000001b000007945 */ /* 0x000fe60003800000 */
        /* <DEDUP_REMOVED lines=26> */
.L_x_33:
[----:B------:R-:W-:Y:S05]  /*3130*/  BSYNC B0 ;  /* 0x0000000000007941 */ /* 0x000fea0003800000 */
.L_x_32:
[----:B------:R-:W0:Y:S01]  /*3140*/  LDGDEPBAR ;  /* 0x00000000000079af */ /* 0x000e220000000000 */
[CC--:B------:R-:W-:Y:S01]  /*3150*/  LEA.HI R4, R30.reuse, R31.reuse, RZ, 0x3 ;  /* 0x0000001f1e047211 */ /* 0x0c0fe200078f18ff */
[----:B------:R-:W-:Y:S01]  /*3160*/  IMAD.MOV.U32 R164, RZ, RZ, 0x20 ;  /* 0x00000020ffa47424 */ /* 0x000fe200078e00ff */
[----:B--2---:R-:W-:Y:S01]  /*3170*/  LEA.HI R2, R30, R31, RZ, 0x4 ;  /* 0x0000001f1e027211 */ /* 0x004fe200078f20ff */
[----:B------:R-:W-:Y:S01]  /*3180*/  IMAD.SHL.U32 R193, R203, 0x2, RZ ;  /* 0x00000002cbc17824 */ /* 0x000fe200078e00ff */
[----:B------:R-:W-:Y:S01]  /*3190*/  LOP3.LUT R4, R4, 0xfffffff8, RZ, 0xc0, !PT ;  /* 0xfffffff804047812 */ /* 0x000fe200078ec0ff */
[----:B------:R-:W-:Y:S01]  /*31a0*/  IMAD.MOV.U32 R209, RZ, RZ, R206 ;  /* 0x000000ffffd17224 */ /* 0x000fe200078e00ce */
[----:B------:R-:W-:Y:S01]  /*31b0*/  LOP3.LUT R2, R2, 0xfffffff0, RZ, 0xc0, !PT ;  /* 0xfffffff002027812 */ /* 0x000fe200078ec0ff */
[----:B------:R-:W-:Y:S01]  /*31c0*/  CS2R R94, SRZ ;  /* 0x00000000005e7805 */ /* 0x000fe2000001ff00 */
[----:B------:R-:W-:Y:S01]  /*31d0*/  IADD3 R0, R0, 0x1, RZ ;  /* 0x0000000100007810 */ /* 0x000fe20007ffe0ff */
[C---:B------:R-:W-:Y:S01]  /*31e0*/  IMAD.IADD R4, R31.reuse, 0x1, -R4 ;  /* 0x000000011f047824 */ /* 0x040fe200078e0a04 */
[----:B------:R-:W-:Y:S01]  /*31f0*/  MOV R192, 0x40 ;  /* 0x0000004000c07802 */ /* 0x000fe20000000f00 */
[----:B------:R-:W-:Y:S01]  /*3200*/  IMAD.IADD R2, R31, 0x1, -R2 ;  /* 0x000000011f027824 */ /* 0x000fe200078e0a02 */
[----:B------:R-:W-:Y:S01]  /*3210*/  IADD3 R246, R227, R0, -R20 ;  /* 0x00000000e3f67210 */ /* 0x000fe20007ffe814 */
[----:B------:R-:W-:Y:S01]  /*3220*/  CS2R R92, SRZ ;  /* 0x00000000005c7805 */ /* 0x000fe2000001ff00 */
[----:B------:R-:W-:Y:S01]  /*3230*/  LOP3.LUT P3, RZ, R4, 0x2, RZ, 0xc0, !PT ;  /* 0x0000000204ff7812 */ /* 0x000fe2000786c0ff */
[----:B------:R-:W-:Y:S01]  /*3240*/  CS2R R98, SRZ ;  /* 0x0000000000627805 */ /* 0x000fe2000001ff00 */
[----:B------:R-:W-:Y:S01]  /*3250*/  SHF.R.S32.HI R3, RZ, 0x1f, R2 ;  /* 0x0000001fff037819 */ /* 0x000fe20000011402 */
[----:B------:R-:W-:Y:S01]  /*3260*/  CS2R R96, SRZ ;  /* 0x0000000000607805 */ /* 0x000fe2000001ff00 */
[----:B------:R-:W-:Y:S01]  /*3270*/  SEL R164, R164, 0xffffffe0, !P3 ;  /* 0xffffffe0a4a47807 */ /* 0x000fe20005800000 */
[----:B------:R-:W-:Y:S01]  /*3280*/  CS2R R90, SRZ ;  /* 0x00000000005a7805 */ /* 0x000fe2000001ff00 */
[----:B------:R-:W-:Y:S01]  /*3290*/  IADD3 R0, R202, 0x2000, RZ ;  /* 0x00002000ca007810 */ /* 0x000fe20007ffe0ff */
[----:B------:R-:W-:Y:S01]  /*32a0*/  CS2R R88, SRZ ;  /* 0x0000000000587805 */ /* 0x000fe2000001ff00 */
[----:B------:R-:W-:Y:S01]  /*32b0*/  LEA.HI R3, R3, R2, RZ, 0x3 ;  /* 0x0000000203037211 */ /* 0x000fe200078f18ff */
[----:B------:R-:W-:-:S04]  /*32c0*/  DEPBAR.LE SB0, 0x1 ;  /* 0x000080400000791a */ /* 0x000fc80000000000 */
[----:B------:R-:W-:Y:S01]  /*32d0*/  BAR.SYNC.DEFER_BLOCKING 0x0 ;  /* 0x0000000000007b1d */ /* 0x000fe20000010000 */
[----:B------:R-:W-:Y:S01]  /*32e0*/  IMAD.IADD R164, R164, 0x1, R188 ;  /* 0x00000001a4a47824 */ /* 0x000fe200078e02bc */
[----:B------:R-:W-:Y:S01]  /*32f0*/  SEL R0, R0, R202, !P0 ;  /* 0x000000ca00007207 */ /* 0x000fe20004000000 */
[----:B------:R-:W-:Y:S01]  /*3300*/  CS2R R86, SRZ ;  /* 0x0000000000567805 */ /* 0x000fe2000001ff00 */
[----:B------:R-:W-:Y:S01]  /*3310*/  LOP3.LUT R3, R3, 0xfffffff8, RZ, 0xc0, !PT ;  /* 0xfffffff803037812 */ /* 0x000fe200078ec0ff */
[----:B------:R-:W-:Y:S01]  /*3320*/  CS2R R84, SRZ ;  /* 0x0000000000547805 */ /* 0x000fe2000001ff00 */
[----:B------:R-:W-:Y:S01]  /*3330*/  IADD3 R244, R20, 0x40, R251 ;  /* 0x0000004014f47810 */ /* 0x000fe20007ffe0fb */
[----:B------:R-:W-:Y:S01]  /*3340*/  IMAD.SHL.U32 R184, R0, 0x2, RZ ;  /* 0x0000000200b87824 */ /* 0x000fe200078e00ff */
[----:B------:R-:W-:Y:S01]  /*3350*/  IADD3 R245, R251, 0x40, RZ ;  /* 0x00000040fbf57810 */ /* 0x000fe20007ffe0ff */
[----:B------:R-:W-:Y:S01]  /*3360*/  IMAD.IADD R2, R2, 0x1, -R3 ;  /* 0x0000000102027824 */ /* 0x000fe200078e0a03 */
[----:B------:R-:W-:Y:S01]  /*3370*/  CS2R R78, SRZ ;  /* 0x00000000004e7805 */ /* 0x000fe2000001ff00 */
[----:B------:R-:W-:Y:S01]  /*3380*/  IMAD.MOV.U32 R0, RZ, RZ, c[0x0][0x22c] ;  /* 0x00008b00ff007624 */ /* 0x000fe200078e00ff */
[----:B------:R-:W-:Y:S01]  /*3390*/  CS2R R76, SRZ ;  /* 0x00000000004c7805 */ /* 0x000fe2000001ff00 */
[----:B------:R-:W-:Y:S01]  /*33a0*/  CS2R R82, SRZ ;  /* 0x0000000000527805 */ /* 0x000fe2000001ff00 */
[----:B------:R-:W-:Y:S01]  /*33b0*/  R2P PR, R2, 0x6 ;  /* 0x0000000602007804 */ /* 0x000fe20000000000 */
[----:B------:R-:W-:Y:S01]  /*33c0*/  IMAD R0, R0, c[0x0][0x1c0], RZ ;  /* 0x0000700000007a24 */ /* 0x000fe200078e02ff */
[----:B------:R-:W-:Y:S01]  /*33d0*/  IADD3 R2, R203, 0x2000, RZ ;  /* 0x00002000cb027810 */ /* 0x000fe20007ffe0ff */
[----:B------:R-:W-:Y:S01]  /*33e0*/  CS2R R80, SRZ ;  /* 0x0000000000507805 */ /* 0x000fe2000001ff00 */
[----:B------:R-:W-:Y:S01]  /*33f0*/  CS2R R74, SRZ ;  /* 0x00000000004a7805 */ /* 0x000fe2000001ff00 */
[----:B------:R-:W-:Y:S01]  /*3400*/  IMAD.SHL.U32 R247, R0, 0x10, RZ ;  /* 0x0000001000f77824 */ /* 0x000fe200078e00ff */
[----:B------:R-:W-:Y:S01]  /*3410*/  SEL R2, R2, R203, !P0 ;  /* 0x000000cb02027207 */ /* 0x000fe20004000000 */
[----:B------:R-:W-:Y:S01]  /*3420*/  IMAD.SHL.U32 R214, R0, 0x8, RZ ;  /* 0x0000000800d67824 */ /* 0x000fe200078e00ff */
[----:B------:R-:W-:Y:S01]  /*3430*/  SEL R201, R201, 0xffffffe0, !P1 ;  /* 0xffffffe0c9c97807 */ /* 0x000fe20004800000 */
[----:B------:R-:W-:Y:S01]  /*3440*/  CS2R R72, SRZ ;  /* 0x0000000000487805 */ /* 0x000fe2000001ff00 */
[----:B------:R2:W1:Y:S01]  /*3450*/  LDSM.16.M88.4 R128, [R164+0x10000] ;  /* 0x01000000a480783b */ /* 0x0004620000000200 */
[C---:B------:R-:W-:Y:S01]  /*3460*/  IADD3 R252, R247.reuse, 0x60, RZ ;  /* 0x00000060f7fc7810 */ /* 0x040fe20007ffe0ff */
[----:B------:R-:W-:Y:S01]  /*3470*/  CS2R R70, SRZ ;  /* 0x0000000000467805 */ /* 0x000fe2000001ff00 */
[----:B------:R-:W-:Y:S01]  /*3480*/  SHF.L.U32 R187, R2, 0x1, RZ ;  /* 0x0000000102bb7819 */ /* 0x000fe200000006ff */
[----:B------:R2:W3:Y:S01]  /*3490*/  LDSM.16.M88.4 R132, [R164+0x10800] ;  /* 0x01080000a484783b */ /* 0x0004e20000000200 */
[C---:B------:R-:W-:Y:S01]  /*34a0*/  IADD3 R3, R247.reuse, 0x20, RZ ;  /* 0x00000020f7037810 */ /* 0x040fe20007ffe0ff */
[----:B------:R-:W-:Y:S01]  /*34b0*/  IMAD.IADD R248, R214, 0x1, R252 ;  /* 0x00000001d6f87824 */ /* 0x000fe200078e02fc */
[----:B------:R-:W-:Y:S01]  /*34c0*/  IADD3 R2, R247, 0x40, RZ ;  /* 0x00000040f7027810 */ /* 0x000fe20007ffe0ff */
[----:B------:R2:W4:Y:S01]  /*34d0*/  LDSM.16.M88.4 R160, [R164+0x12000] ;  /* 0x01200000a4a0783b */ /* 0x0005220000000200 */
[----:B------:R-:W-:Y:S01]  /*34e0*/  SEL R192, R192, 0xffffffc0, !P2 ;  /* 0xffffffc0c0c07807 */ /* 0x000fe20005000000 */
[C---:B------:R-:W-:Y:S01]  /*34f0*/  IMAD.IADD R250, R214.reuse, 0x1, R3 ;  /* 0x00000001d6fa7824 */ /* 0x040fe200078e0203 */
[C---:B------:R-:W-:Y:S01]  /*3500*/  IADD3 R249, R214.reuse, R2, RZ ;  /* 0x00000002d6f97210 */ /* 0x040fe20007ffe0ff */
[----:B------:R2:W1:Y:S01]  /*3510*/  LDSM.16.M88.4 R104, [R189+0x10000] ;  /* 0x01000000bd68783b */ /* 0x0004620000000200 */
[C---:B------:R-:W-:Y:S01]  /*3520*/  IADD3 R2, R214.reuse, R248, RZ ;  /* 0x000000f8d6027210 */ /* 0x040fe20007ffe0ff */
[----:B------:R-:W-:Y:S01]  /*3530*/  IMAD.IADD R4, R214, 0x1, R250 ;  /* 0x00000001d6047824 */ /* 0x000fe200078e02fa */
[----:B------:R-:W-:Y:S01]  /*3540*/  IADD3 R196, R194, R201, RZ ;  /* 0x000000c9c2c47210 */ /* 0x000fe20007ffe0ff */
[----:B------:R2:W1:Y:S01]  /*3550*/  LDSM.16.M88.4 R108, [R189+0x10800] ;  /* 0x01080000bd6c783b */ /* 0x0004620000000200 */
[C---:B------:R-:W-:Y:S01]  /*3560*/  IMAD.IADD R3, R214.reuse, 0x1, R249 ;  /* 0x00000001d6037824 */ /* 0x040fe200078e02f9 */
[----:B------:R-:W-:Y:S01]  /*3570*/  CS2R R68, SRZ ;  /* 0x0000000000447805 */ /* 0x000fe2000001ff00 */
[C---:B------:R-:W-:Y:S01]  /*3580*/  IMAD.IADD R234, R214.reuse, 0x1, R4 ;  /* 0x00000001d6ea7824 */ /* 0x040fe200078e0204 */
[----:B------:R2:W1:Y:S01]  /*3590*/  LDSM.16.M88.4 R112, [R190+0x10000] ;  /* 0x01000000be70783b */ /* 0x0004620000000200 */
[C---:B------:R-:W-:Y:S01]  /*35a0*/  IMAD.IADD R232, R214.reuse, 0x1, R3 ;  /* 0x00000001d6e87824 */ /* 0x040fe200078e0203 */
[----:B------:R-:W-:Y:S01]  /*35b0*/  CS2R R46, SRZ ;  /* 0x00000000002e7805 */ /* 0x000fe2000001ff00 */
[C---:B------:R-:W-:Y:S01]  /*35c0*/  IMAD.IADD R230, R214.reuse, 0x1, R2 ;  /* 0x00000001d6e67824 */ /* 0x040fe200078e0202 */
[----:B------:R2:W1:Y:S01]  /*35d0*/  LDSM.16.M88.4 R116, [R190+0x10800] ;  /* 0x01080000be74783b */ /* 0x0004620000000200 */
[----:B------:R-:W-:Y:S01]  /*35e0*/  IMAD.IADD R195, R201, 0x1, R193 ;  /* 0x00000001c9c37824 */ /* 0x000fe200078e02c1 */
[C---:B------:R-:W-:Y:S01]  /*35f0*/  IADD3 R233, R214.reuse, R234, RZ ;  /* 0x000000ead6e97210 */ /* 0x040fe20007ffe0ff */
[C---:B------:R-:W-:Y:S01]  /*3600*/  IMAD.IADD R231, R214.reuse, 0x1, R232 ;  /* 0x00000001d6e77824 */ /* 0x040fe200078e02e8 */
[----:B------:R2:W1:Y:S01]  /*3610*/  LDSM.16.M88.4 R120, [R188+0x10000] ;  /* 0x01000000bc78783b */ /* 0x0004620000000200 */
[----:B------:R-:W-:Y:S01]  /*3620*/  IMAD.IADD R229, R214, 0x1, R230 ;  /* 0x00000001d6e57824 */ /* 0x000fe200078e02e6 */
[----:B------:R-:W-:Y:S01]  /*3630*/  CS2R R44, SRZ ;  /* 0x00000000002c7805 */ /* 0x000fe2000001ff00 */
[----:B------:R-:W-:Y:S01]  /*3640*/  CS2R R50, SRZ ;  /* 0x0000000000327805 */ /* 0x000fe2000001ff00 */
[----:B------:R2:W1:Y:S01]  /*3650*/  LDSM.16.M88.4 R124, [R188+0x10800] ;  /* 0x01080000bc7c783b */ /* 0x0004620000000200 */
[----:B------:R-:W-:Y:S01]  /*3660*/  CS2R R48, SRZ ;  /* 0x0000000000307805 */ /* 0x000fe2000001ff00 */
        /* <DEDUP_REMOVED lines=16> */
[----:B------:R-:W-:Y:S01]  /*3770*/  IMAD.IADD R244, R244, 0x1, -R227 ;  /* 0x00000001f4f47824 */ /* 0x000fe200078e0ae3 */
[----:B------:R-:W-:Y:S01]  /*3780*/  IADD3 R200, R192, R196, RZ ;  /* 0x000000c4c0c87210 */ /* 0x000fe20007ffe0ff */
[----:B------:R2:W1:Y:S01]  /*3790*/  LDSM.16.M88.4 R152, [R188+0x12000] ;  /* 0x01200000bc98783b */ /* 0x0004620000000200 */
[----:B------:R-:W-:Y:S01]  /*37a0*/  IMAD.IADD R199, R194, 0x1, R192 ;  /* 0x00000001c2c77824 */ /* 0x000fe200078e02c0 */
[----:B------:R-:W-:Y:S01]  /*37b0*/  IADD3 R237, R214, R233, RZ ;  /* 0x000000e9d6ed7210 */ /* 0x000fe20007ffe0ff */
[C---:B------:R-:W-:Y:S01]  /*37c0*/  IMAD.IADD R198, R192.reuse, 0x1, R193 ;  /* 0x00000001c0c67824 */ /* 0x040fe200078e02c1 */
[----:B------:R2:W1:Y:S01]  /*37d0*/  LDSM.16.M88.4 R156, [R188+0x12800] ;  /* 0x01280000bc9c783b */ /* 0x0004620000000200 */
[----:B------:R-:W-:-:S02]  /*37e0*/  IMAD.IADD R197, R192, 0x1, R195 ;  /* 0x00000001c0c57824 */ /* 0x000fc400078e02c3 */
[C---:B------:R-:W-:Y:S01]  /*37f0*/  IMAD.IADD R236, R214.reuse, 0x1, R231 ;  /* 0x00000001d6ec7824 */ /* 0x040fe200078e02e7 */
[----:B------:R-:W1:Y:S01]  /*3800*/  LDSM.16.M88.4 R164, [R164+0x12800] ;  /* 0x01280000a4a4783b */ /* 0x000e620000000200 */
[----:B---34-:R-:W-:-:S03]  /*3810*/  IMAD.IADD R235, R214, 0x1, R229 ;  /* 0x00000001d6eb7824 */ /* 0x018fc600078e02e5 */
.L_x_36:
[----:B------:R-:W0:Y:S01]  /*3820*/  LDGDEPBAR ;  /* 0x00000000000079af */ /* 0x000e220000000000 */
[----:B------:R-:W-:Y:S01]  /*3830*/  IMAD.IADD R0, R187, 0x1, R201 ;  /* 0x00000001bb007824 */ /* 0x000fe200078e02c9 */
[----:B-----5:R-:W-:Y:S01]  /*3840*/  FSETP.NEU.FTZ.AND P0, PT, R215, -INF , PT ;  /* 0xff800000d700780b */ /* 0x020fe20003f1d000 */
[--C-:B------:R-:W-:Y:S01]  /*3850*/  IMAD.IADD R3, R187, 0x1, R192.reuse ;  /* 0x00000001bb037824 */ /* 0x100fe200078e02c0 */
[----:B------:R-:W-:Y:S01]  /*3860*/  ISETP.GT.AND P5, PT, R208, R240, PT ;  /* 0x000000f0d000720c */ /* 0x000fe20003fa4270 */
[----:B------:R-:W-:Y:S02]  /*3870*/  IMAD.IADD R2, R0, 0x1, R192 ;  /* 0x0000000100027824 */ /* 0x000fe400078e02c0 */
[----:B------:R-:W-:Y:S01]  /*3880*/  IMAD.MOV.U32 R172, RZ, RZ, c[0x0][0x22c] ;  /* 0x00008b00ffac7624 */ /* 0x000fe200078e00ff */
[----:B------:R-:W3:Y:S03]  /*3890*/  LDL R168, [R1+0x8] ;  /* 0x0000080001a87983 */ /* 0x000ee60000100800 */
[----:B------:R-:W-:Y:S04]  /*38a0*/  IMAD R172, R172, c[0x0][0x1c0], RZ ;  /* 0x00007000acac7a24 */ /* 0x000fe800078e02ff */
[----:B------:R-:W-:Y:S01]  /*38b0*/  IMAD.U32 R172, R172, -0x40, RZ ;  /* 0xffffffc0acac7824 */ /* 0x000fe200078e00ff */
[----:B------:R-:W-:Y:S04]  /*38c0*/  DEPBAR.LE SB0, 0x0 ;  /* 0x000080000000791a */ /* 0x000fe80000000000 */
[----:B------:R-:W-:Y:S08]  /*38d0*/  BAR.SYNC.DEFER_BLOCKING 0x0 ;  /* 0x0000000000007b1d */ /* 0x000ff00000010000 */
[----:B------:R-:W-:Y:S08]  /*38e0*/  LDSM.16.M88.4 R16, [R187] ;  /* 0x00000000bb10783b */ /* 0x000ff00000000200 */
[----:B------:R-:W4:Y:S08]  /*38f0*/  LDSM.16.M88.4 R8, [R189+0xc000] ;  /* 0x00c00000bd08783b */ /* 0x000f300000000200 */
[----:B------:R-:W2:Y:S08]  /*3900*/  LDSM.16.M88.4 R52, [R189+0xc800] ;  /* 0x00c80000bd34783b */ /* 0x000eb00000000200 */
[----:B------:R-:W-:Y:S08]  /*3910*/  LDSM.16.M88.4 R56, [R0] ;  /* 0x000000000038783b */ /* 0x000ff00000000200 */
[----:B------:R-:W1:Y:S08]  /*3920*/  LDSM.16.M88.4 R60, [R190+0xc000] ;  /* 0x00c00000be3c783b */ /* 0x000e700000000200 */
[----:B------:R-:W1:Y:S01]  /*3930*/  LDSM.16.M88.4 R64, [R190+0xc800] ;  /* 0x00c80000be40783b */ /* 0x000e620000000200 */
[C---:B----4-:R-:W-:Y:S07]  /*3940*/  HMMA.16816.F32.BF16 R4, R16.reuse, R8, RZ ;  /* 0x000000081004723c */ /* 0x050fee00000418ff */
[----:B------:R-:W-:Y:S01]  /*3950*/  LDSM.16.M88.4 R100, [R188+0xc000] ;  /* 0x00c00000bc64783b */ /* 0x000fe20000000200 */
[C---:B------:R-:W-:Y:S08]  /*3960*/  HMMA.16816.F32.BF16 R8, R16.reuse, R10, RZ ;  /* 0x0000000a1008723c */ /* 0x040ff000000418ff */
[C---:B--2---:R-:W-:Y:S08]  /*3970*/  HMMA.16816.F32.BF16 R12, R16.reuse, R52, RZ ;  /* 0x00000034100c723c */ /* 0x044ff000000418ff */
[----:B------:R-:W-:Y:S01]  /*3980*/  HMMA.16816.F32.BF16 R16, R16, R54, RZ ;  /* 0x000000361010723c */ /* 0x000fe200000418ff */
[----:B------:R-:W2:Y:S07]  /*3990*/  LDSM.16.M88.4 R52, [R3] ;  /* 0x000000000334783b */ /* 0x000eae0000000200 */
[C---:B-1----:R-:W-:Y:S08]  /*39a0*/  HMMA.16816.F32.BF16 R4, R56.reuse, R60, R4 ;  /* 0x0000003c3804723c */ /* 0x042ff00000041804 */
[C---:B------:R-:W-:Y:S01]  /*39b0*/  HMMA.16816.F32.BF16 R8, R56.reuse, R62, R8 ;  /* 0x0000003e3808723c */ /* 0x040fe20000041808 */
[----:B------:R-:W1:Y:S07]  /*39c0*/  LDSM.16.M88.4 R60, [R188+0xc800] ;  /* 0x00c80000bc3c783b */ /* 0x000e6e0000000200 */
[C---:B------:R-:W-:Y:S08]  /*39d0*/  HMMA.16816.F32.BF16 R12, R56.reuse, R64, R12 ;  /* 0x00000040380c723c */ /* 0x040ff0000004180c */
[----:B------:R-:W-:Y:S01]  /*39e0*/  HMMA.16816.F32.BF16 R16, R56, R66, R16 ;  /* 0x000000423810723c */ /* 0x000fe20000041810 */
[----:B------:R-:W-:Y:S07]  /*39f0*/  LDSM.16.M88.4 R56, [R2] ;  /* 0x000000000238783b */ /* 0x000fee0000000200 */
[C---:B--2---:R-:W-:Y:S01]  /*3a00*/  HMMA.16816.F32.BF16 R4, R52.reuse, R100, R4 ;  /* 0x000000643404723c */ /* 0x044fe20000041804 */
[----:B------:R-:W2:Y:S07]  /*3a10*/  LDSM.16.M88.4 R64, [R191+0xc000] ;  /* 0x00c00000bf40783b */ /* 0x000eae0000000200 */
[C---:B------:R-:W-:Y:S01]  /*3a20*/  HMMA.16816.F32.BF16 R8, R52.reuse, R102, R8 ;  /* 0x000000663408723c */ /* 0x040fe20000041808 */
[----:B------:R-:W4:Y:S07]  /*3a30*/  LDSM.16.M88.4 R100, [R191+0xc800] ;  /* 0x00c80000bf64783b */ /* 0x000f2e0000000200 */
[C---:B-1----:R-:W-:Y:S08]  /*3a40*/  HMMA.16816.F32.BF16 R12, R52.reuse, R60, R12 ;  /* 0x0000003c340c723c */ /* 0x042ff0000004180c */
[----:B------:R-:W-:Y:S01]  /*3a50*/  HMMA.16816.F32.BF16 R16, R52, R62, R16 ;  /* 0x0000003e3410723c */ /* 0x000fe20000041810 */
[----:B------:R-:W-:Y:S08]  /*3a60*/  LDSM.16.M88.4 R52, [R187+0x2000] ;  /* 0x00200000bb34783b */ /* 0x000ff00000000200 */
[----:B------:R-:W1:Y:S01]  /*3a70*/  LDSM.16.M88.4 R60, [R189+0xe000] ;  /* 0x00e00000bd3c783b */ /* 0x000e620000000200 */
[C---:B--2---:R-:W-:Y:S08]  /*3a80*/  HMMA.16816.F32.BF16 R4, R56.reuse, R64, R4 ;  /* 0x000000403804723c */ /* 0x044ff00000041804 */
[C---:B------:R-:W-:Y:S01]  /*3a90*/  HMMA.16816.F32.BF16 R8, R56.reuse, R66, R8 ;  /* 0x000000423808723c */ /* 0x040fe20000041808 */
[----:B------:R-:W2:Y:S07]  /*3aa0*/  LDSM.16.M88.4 R64, [R189+0xe800] ;  /* 0x00e80000bd40783b */ /* 0x000eae0000000200 */
[C---:B----4-:R-:W-:Y:S08]  /*3ab0*/  HMMA.16816.F32.BF16 R12, R56.reuse, R100, R12 ;  /* 0x00000064380c723c */ /* 0x050ff0000004180c */
[----:B------:R-:W-:Y:S01]  /*3ac0*/  HMMA.16816.F32.BF16 R16, R56, R102, R16 ;  /* 0x000000663810723c */ /* 0x000fe20000041810 */
[----:B------:R4:W-:Y:S07]  /*3ad0*/  LDSM.16.M88.4 R56, [R0+0x2000] ;  /* 0x002000000038783b */ /* 0x0009ee0000000200 */
[C---:B-1----:R-:W-:Y:S01]  /*3ae0*/  HMMA.16816.F32.BF16 R4, R52.reuse, R60, R4 ;  /* 0x0000003c3404723c */ /* 0x042fe20000041804 */
[----:B------:R-:W-:Y:S07]  /*3af0*/  LDSM.16.M88.4 R100, [R190+0xe800] ;  /* 0x00e80000be64783b */ /* 0x000fee0000000200 */
[C---:B------:R-:W-:Y:S01]  /*3b00*/  HMMA.16816.F32.BF16 R8, R52.reuse, R62, R8 ;  /* 0x0000003e3408723c */ /* 0x040fe20000041808 */
[----:B------:R-:W1:Y:S03]  /*3b10*/  LDSM.16.M88.4 R60, [R190+0xe000] ;  /* 0x00e00000be3c783b */ /* 0x000e660000000200 */
[----:B----4-:R-:W-:Y:S04]  /*3b20*/  IMAD.SHL.U32 R0, R208, 0x40, RZ ;  /* 0x00000040d0007824 */ /* 0x010fe800078e00ff */
[C---:B--2---:R-:W-:Y:S03]  /*3b30*/  HMMA.16816.F32.BF16 R12, R52.reuse, R64, R12 ;  /* 0x00000040340c723c */ /* 0x044fe6000004180c */
[----:B------:R-:W-:Y:S05]  /*3b40*/  ISETP.GE.AND P2, PT, R0, R244, PT ;  /* 0x000000f40000720c */ /* 0x000fea0003f46270 */
[----:B------:R-:W-:Y:S01]  /*3b50*/  HMMA.16816.F32.BF16 R16, R52, R66, R16 ;  /* 0x000000423410723c */ /* 0x000fe20000041810 */
[----:B------:R3:W-:Y:S02]  /*3b60*/  LDSM.16.M88.4 R52, [R3+0x2000] ;  /* 0x002000000334783b */ /* 0x0007e40000000200 */
[-C--:B------:R-:W-:Y:S06]  /*3b70*/  ISETP.LT.AND P2, PT, R245, R227.reuse, P2 ;  /* 0x000000e3f500720c */ /* 0x080fec0001741270 */
[----:B------:R-:W2:Y:S07]  /*3b80*/  LDSM.16.M88.4 R64, [R188+0xe000] ;  /* 0x00e00000bc40783b */ /* 0x000eae0000000200 */
[----:B------:R-:W-:Y:S01]  /*3b90*/  @!P2 IMAD.IADD R0, R246, 0x1, R0 ;  /* 0x00000001f600a824 */ /* 0x000fe200078e0200 */
[C---:B-1----:R-:W-:Y:S08]  /*3ba0*/  HMMA.16816.F32.BF16 R4, R56.reuse, R60, R4 ;  /* 0x0000003c3804723c */ /* 0x042ff00000041804 */
[C---:B------:R-:W-:Y:S01]  /*3bb0*/  HMMA.16816.F32.BF16 R8, R56.reuse, R62, R8 ;  /* 0x0000003e3808723c */ /* 0x040fe20000041808 */
[----:B------:R-:W1:Y:S07]  /*3bc0*/  LDSM.16.M88.4 R60, [R188+0xe800] ;  /* 0x00e80000bc3c783b */ /* 0x000e6e0000000200 */
[C---:B------:R-:W-:Y:S04]  /*3bd0*/  HMMA.16816.F32.BF16 R12, R56.reuse, R100, R12 ;  /* 0x00000064380c723c */ /* 0x040fe8000004180c */
[----:B---3--:R-:W-:Y:S04]  /*3be0*/  @!P2 IMAD R3, R243, 0x40, R168 ;  /* 0x00000040f303a824 */ /* 0x008fe800078e02a8 */
[----:B------:R-:W-:Y:S01]  /*3bf0*/  HMMA.16816.F32.BF16 R16, R56, R102, R16 ;  /* 0x000000663810723c */ /* 0x000fe20000041810 */
[----:B------:R3:W-:Y:S07]  /*3c00*/  LDSM.16.M88.4 R56, [R2+0x2000] ;  /* 0x002000000238783b */ /* 0x0007ee0000000200 */
[C---:B--2---:R-:W-:Y:S01]  /*3c10*/  HMMA.16816.F32.BF16 R4, R52.reuse, R64, R4 ;  /* 0x000000403404723c */ /* 0x044fe20000041804 */
[----:B------:R-:W2:Y:S07]  /*3c20*/  LDSM.16.M88.4 R100, [R191+0xe000] ;  /* 0x00e00000bf64783b */ /* 0x000eae0000000200 */
[C---:B------:R-:W-:Y:S04]  /*3c30*/  HMMA.16816.F32.BF16 R8, R52.reuse, R66, R8 ;  /* 0x000000423408723c */ /* 0x040fe80000041808 */
[----:B---3--:R-:W-:Y:S04]  /*3c40*/  FMUL.FTZ R2, R215, 1.4426950216293334961 ;  /* 0x3fb8aa3bd7027820 */ /* 0x008fe80000410000 */
[C---:B-1----:R-:W-:Y:S04]  /*3c50*/  HMMA.16816.F32.BF16 R12, R52.reuse, R60, R12 ;  /* 0x0000003c340c723c */ /* 0x042fe8000004180c */
[----:B------:R-:W-:Y:S03]  /*3c60*/  FSEL R2, R2, RZ, P0 ;  /* 0x000000ff02027208 */ /* 0x000fe60000000000 */
[----:B------:R-:W-:Y:S01]  /*3c70*/  @!P2 IADD3 R61, R3, 0x1, RZ ;  /* 0x00000001033da810 */ /* 0x000fe20007ffe0ff */
[----:B------:R-:W-:Y:S01]  /*3c80*/  HMMA.16816.F32.BF16 R16, R52, R62, R16 ;  /* 0x0000003e3410723c */ /* 0x000fe20000041810 */
[----:B------:R-:W1:Y:S03]  /*3c90*/  LDSM.16.M88.4 R52, [R191+0xe800] ;  /* 0x00e80000bf34783b */ /* 0x000e660000000200 */
[CC--:B------:R-:W-:Y:S02]  /*3ca0*/  @!P2 IMNMX R60, R0.reuse, R227.reuse, PT ;  /* 0x000000e3003ca217 */ /* 0x0c0fe40003800200 */
[----:B------:R-:W-:Y:S02]  /*3cb0*/  @!P2 IADD3 R0, R0, 0x8, RZ ;  /* 0x000000080000a810 */ /* 0x000fe40007ffe0ff */
[-C--:B------:R-:W-:Y:S02]  /*3cc0*/  @!P2 ISETP.GE.AND P0, PT, R61, R60.reuse, PT ;  /* 0x0000003c3d00a20c */ /* 0x080fe40003f06270 */
[----:B------:R-:W-:Y:S01]  /*3cd0*/  @!P2 ISETP.GE.AND P1, PT, R3, R60, PT ;  /* 0x0000003c0300a20c */ /* 0x000fe20003f26270 */
[C---:B--2---:R-:W-:Y:S08]  /*3ce0*/  HMMA.16816.F32.BF16 R4, R56.reuse, R100, R4 ;  /* 0x000000643804723c */ /* 0x044ff00000041804 */
[C---:B------:R-:W-:Y:S11]  /*3cf0*/  HMMA.16816.F32.BF16 R8, R56.reuse, R102, R8 ;  /* 0x000000663808723c */ /* 0x040ff60000041808 */
[----:B------:R-:W-:Y:S05]  /*3d00*/  @!UPT UIADD3 URZ, URZ, URZ, URZ ;  /* 0x0000003f3f3ff290 */ /* 0x000fea000fffe03f */
[----:B------:R-:W-:Y:S01]  /*3d10*/  @!P2 FSEL R4, R4, -INF , !P1 ;  /* 0xff8000000404a808 */ /* 0x000fe20004800000 */
[C---:B-1----:R-:W-:Y:S03]  /*3d20*/  HMMA.16816.F32.BF16 R12, R56.reuse, R52, R12 ;  /* 0x00000034380c723c */ /* 0x042fe6000004180c */
[----:B------:R-:W-:Y:S01]  /*3d30*/  @!P2 FSEL R5, R5, -INF , !P0 ;  /* 0xff8000000505a808 */ /* 0x000fe20004000000 */
[--C-:B------:R-:W-:Y:S01]  /*3d40*/  FFMA.FTZ R4, R4, c[0x0][0x23c], -R2.reuse ;  /* 0x00008f0004047a23 */ /* 0x100fe20000010802 */
[----:B------:R-:W-:Y:S03]  /*3d50*/  FSETP.NEU.FTZ.AND P0, PT, R218, -INF , PT ;  /* 0xff800000da00780b */ /* 0x000fe60003f1d000 */
[----:B------:R-:W-:Y:S01]  /*3d60*/  HMMA.16816.F32.BF16 R16, R56, R54, R16 ;  /* 0x000000363810723c */ /* 0x000fe20000041810 */
[----:B------:R1:W-:Y:S03]  /*3d70*/  MUFU.EX2 R169, R4 ;  /* 0x0000000400a97308 */ /* 0x0003e60000000800 */
[----:B------:R-:W-:Y:S07]  /*3d80*/  FFMA.FTZ R5, R5, c[0x0][0x23c], -R2 ;  /* 0x00008f0005057a23 */ /* 0x000fee0000010802 */
[----:B------:R2:W3:Y:S01]  /*3d90*/  MUFU.EX2 R168, R5 ;  /* 0x0000000500a87308 */ /* 0x0004e20000000800 */
[----:B-1----:R-:W-:Y:S01]  /*3da0*/  @!P2 IMNMX R4, R0, R227, PT ;  /* 0x000000e30004a217 */ /* 0x002fe20003800200 */
[----:B------:R-:W-:Y:S03]  /*3db0*/  FMUL.FTZ R0, R218, 1.4426950216293334961 ;  /* 0x3fb8aa3bda007820 */ /* 0x000fe60000410000 */
[-C--:B------:R-:W-:Y:S02]  /*3dc0*/  @!P2 ISETP.GE.AND P1, PT, R3, R4.reuse, PT ;  /* 0x000000040300a20c */ /* 0x080fe40003f26270 */
[----:B------:R-:W-:Y:S02]  /*3dd0*/  FSEL R0, R0, RZ, P0 ;  /* 0x000000ff00007208 */ /* 0x000fe40000000000 */
[----:B------:R-:W-:Y:S02]  /*3de0*/  @!P2 FSEL R6, R6, -INF , !P1 ;  /* 0xff8000000606a808 */ /* 0x000fe40004800000 */
[----:B------:R-:W-:Y:S02]  /*3df0*/  @!P2 ISETP.GE.AND P0, PT, R61, R4, PT ;  /* 0x000000043d00a20c */ /* 0x000fe40003f06270 */
[----:B--2---:R-:W-:Y:S01]  /*3e00*/  @!P2 IADD3 R5, R3, 0x8, RZ ;  /* 0x000000080305a810 */ /* 0x004fe20007ffe0ff */
[--C-:B------:R-:W-:Y:S01]  /*3e10*/  FFMA.FTZ R6, R6, c[0x0][0x23c], -R0.reuse ;  /* 0x00008f0006067a23 */ /* 0x100fe20000010800 */
[----:B------:R-:W-:Y:S02]  /*3e20*/  @!P2 FSEL R7, R7, -INF , !P0 ;  /* 0xff8000000707a808 */ /* 0x000fe40004000000 */
[-C--:B------:R-:W-:Y:S01]  /*3e30*/  @!P2 ISETP.GE.AND P0, PT, R5, R60.reuse, PT ;  /* 0x0000003c0500a20c */ /* 0x080fe20003f06270 */
[----:B------:R1:W-:Y:S02]  /*3e40*/  MUFU.EX2 R171, R6 ;  /* 0x0000000600ab7308 */ /* 0x0003e40000000800 */
[----:B------:R-:W-:Y:S01]  /*3e50*/  FFMA.FTZ R7, R7, c[0x0][0x23c], -R0 ;  /* 0x00008f0007077a23 */ /* 0x000fe20000010800 */
[----:B------:R-:W-:Y:S05]  /*3e60*/  @!P2 FSEL R8, R8, -INF , !P0 ;  /* 0xff8000000808a808 */ /* 0x000fea0004000000 */
[--C-:B------:R-:W-:Y:S02]  /*3e70*/  FFMA.FTZ R8, R8, c[0x0][0x23c], -R2.reuse ;  /* 0x00008f0008087a23 */ /* 0x100fe40000010802 */
[----:B------:R-:W-:Y:S10]  /*3e80*/  MUFU.EX2 R170, R7 ;  /* 0x0000000700aa7308 */ /* 0x000ff40000000800 */
[----:B------:R-:W-:Y:S01]  /*3e90*/  MUFU.EX2 R101, R8 ;  /* 0x0000000800657308 */ /* 0x000fe20000000800 */
[----:B-1----:R-:W-:Y:S04]  /*3ea0*/  @!P2 IADD3 R6, R3, 0x9, RZ ;  /* 0x000000090306a810 */ /* 0x002fe80007ffe0ff */
[----:B------:R-:W-:Y:S04]  /*3eb0*/  @!P2 ISETP.GE.AND P0, PT, R6, R60, PT ;  /* 0x0000003c0600a20c */ /* 0x000fe80003f06270 */
[----:B------:R-:W-:Y:S02]  /*3ec0*/  @!P2 FSEL R9, R9, -INF , !P0 ;  /* 0xff8000000909a808 */ /* 0x000fe40004000000 */
[-C--:B------:R-:W-:Y:S02]  /*3ed0*/  @!P2 ISETP.GE.AND P0, PT, R5, R4.reuse, PT ;  /* 0x000000040500a20c */ /* 0x080fe40003f06270 */
[----:B------:R-:W-:Y:S01]  /*3ee0*/  @!P2 IADD3 R5, R3, 0x10, RZ ;  /* 0x000000100305a810 */ /* 0x000fe20007ffe0ff */
[----:B------:R-:W-:Y:S01]  /*3ef0*/  FFMA.FTZ R9, R9, c[0x0][0x23c], -R2 ;  /* 0x00008f0009097a23 */ /* 0x000fe20000010802 */
[----:B------:R-:W-:Y:S02]  /*3f00*/  @!P2 FSEL R10, R10, -INF , !P0 ;  /* 0xff8000000a0aa808 */ /* 0x000fe40004000000 */
[----:B------:R-:W-:Y:S01]  /*3f10*/  @!P2 ISETP.GE.AND P0, PT, R6, R4, PT ;  /* 0x000000040600a20c */ /* 0x000fe20003f06270 */
[----:B------:R-:W-:Y:S01]  /*3f20*/  MUFU.EX2 R100, R9 ;  /* 0x0000000900647308 */ /* 0x000fe20000000800 */
[----:B------:R-:W-:Y:S01]  /*3f30*/  @!P2 IADD3 R6, R3, 0x11, RZ ;  /* 0x000000110306a810 */ /* 0x000fe20007ffe0ff */
[--C-:B------:R-:W-:Y:S01]  /*3f40*/  FFMA.FTZ R10, R10, c[0x0][0x23c], -R0.reuse ;  /* 0x00008f000a0a7a23 */ /* 0x100fe20000010800 */
[----:B------:R-:W-:Y:S02]  /*3f50*/  @!P2 FSEL R11, R11, -INF , !P0 ;  /* 0xff8000000b0ba808 */ /* 0x000fe40004000000 */
[-C--:B------:R-:W-:Y:S03]  /*3f60*/  @!P2 ISETP.GE.AND P0, PT, R5, R60.reuse, PT ;  /* 0x0000003c0500a20c */ /* 0x080fe60003f06270 */
[----:B------:R-:W-:Y:S01]  /*3f70*/  FFMA.FTZ R11, R11, c[0x0][0x23c], -R0 ;  /* 0x00008f000b0b7a23 */ /* 0x000fe20000010800 */
[----:B------:R-:W-:Y:S01]  /*3f80*/  @!P2 FSEL R12, R12, -INF , !P0 ;  /* 0xff8000000c0ca808 */ /* 0x000fe20004000000 */
[----:B------:R-:W-:Y:S01]  /*3f90*/  MUFU.EX2 R103, R10 ;  /* 0x0000000a00677308 */ /* 0x000fe20000000800 */
[----:B------:R-:W-:Y:S03]  /*3fa0*/  @!P2 ISETP.GE.AND P0, PT, R6, R60, PT ;  /* 0x0000003c0600a20c */ /* 0x000fe60003f06270 */
[--C-:B------:R-:W-:Y:S01]  /*3fb0*/  FFMA.FTZ R12, R12, c[0x0][0x23c], -R2.reuse ;  /* 0x00008f000c0c7a23 */ /* 0x100fe20000010802 */
[----:B------:R-:W-:Y:S02]  /*3fc0*/  @!P2 FSEL R13, R13, -INF , !P0 ;  /* 0xff8000000d0da808 */ /* 0x000fe40004000000 */
[-C--:B------:R-:W-:Y:S02]  /*3fd0*/  @!P2 ISETP.GE.AND P0, PT, R5, R4.reuse, PT ;  /* 0x000000040500a20c */ /* 0x080fe40003f06270 */
[----:B------:R-:W-:Y:S01]  /*3fe0*/  @!P2 IADD3 R5, R3, 0x18, RZ ;  /* 0x000000180305a810 */ /* 0x000fe20007ffe0ff */
[----:B------:R-:W-:Y:S01]  /*3ff0*/  FFMA.FTZ R13, R13, c[0x0][0x23c], -R2 ;  /* 0x00008f000d0d7a23 */ /* 0x000fe20000010802 */
[----:B------:R-:W-:Y:S01]  /*4000*/  @!P2 FSEL R14, R14, -INF , !P0 ;  /* 0xff8000000e0ea808 */ /* 0x000fe20004000000 */
[----:B------:R-:W1:Y:S01]  /*4010*/  MUFU.EX2 R102, R11 ;  /* 0x0000000b00667308 */ /* 0x000e620000000800 */
[----:B------:R-:W-:Y:S02]  /*4020*/  @!P2 ISETP.GE.AND P0, PT, R6, R4, PT ;  /* 0x000000040600a20c */ /* 0x000fe40003f06270 */
        /* <DEDUP_REMOVED lines=10> */
[-C--:B------:R-:W-:Y:S03]  /*40d0*/  @!P2 ISETP.GE.AND P0, PT, R5, R4.reuse, PT ;  /* 0x000000040500a20c */ /* 0x080fe60003f06270 */
[----:B------:R-:W-:Y:S01]  /*40e0*/  FFMA.FTZ R2, R17, c[0x0][0x23c], -R2 ;  /* 0x00008f0011027a23 */ /* 0x000fe20000010802 */
[----:B------:R-:W-:Y:S01]  /*40f0*/  @!P2 FSEL R18, R18, -INF , !P0 ;  /* 0xff8000001212a808 */ /* 0x000fe20004000000 */
[----:B------:R-:W2:Y:S01]  /*4100*/  MUFU.EX2 R64, R13 ;  /* 0x0000000d00407308 */ /* 0x000ea20000000800 */
[----:B------:R-:W-:Y:S02]  /*4110*/  @!P2 ISETP.GE.AND P0, PT, R3, R4, PT ;  /* 0x000000040300a20c */ /* 0x000fe40003f06270 */
[----:B---3--:R-:W-:Y:S01]  /*4120*/  F2FP.BF16.PACK_AB R3, R168, R169 ;  /* 0x000000a9a803723e */ /* 0x008fe200000010ff */
[--C-:B------:R-:W-:Y:S01]  /*4130*/  FFMA.FTZ R18, R18, c[0x0][0x23c], -R0.reuse ;  /* 0x00008f0012127a23 */ /* 0x100fe20000010800 */
[----:B------:R-:W-:Y:S02]  /*4140*/  @!P2 FSEL R19, R19, -INF , !P0 ;  /* 0xff8000001313a808 */ /* 0x000fe40004000000 */
[----:B-1----:R-:W-:Y:S01]  /*4150*/  F2FP.BF16.PACK_AB R5, R102, R103 ;  /* 0x000000676605723e */ /* 0x002fe200000010ff */
[----:B------:R1:W-:Y:S01]  /*4160*/  STS [R219+0x12000], R3 ;  /* 0x01200003db007388 */ /* 0x0003e20000000800 */
[----:B------:R-:W-:Y:S01]  /*4170*/  IADD3 R56, P0, R239, R224, RZ ;  /* 0x000000e0ef387210 */ /* 0x000fe20007f1e0ff */
[----:B------:R-:W-:Y:S01]  /*4180*/  FFMA.FTZ R0, R19, c[0x0][0x23c], -R0 ;  /* 0x00008f0013007a23 */ /* 0x000fe20000010800 */
[----:B------:R3:W-:Y:S03]  /*4190*/  MUFU.EX2 R60, R2 ;  /* 0x00000002003c7308 */ /* 0x0007e60000000800 */
[----:B------:R-:W-:Y:S01]  /*41a0*/  IMAD.X R57, R238, 0x1, R223, P0 ;  /* 0x00000001ee397824 */ /* 0x000fe200000e06df */
[C---:B------:R-:W-:Y:S04]  /*41b0*/  LEA R204, P0, R172.reuse, R204, 0x2 ;  /* 0x000000ccaccc7211 */ /* 0x040fe800078010ff */
[----:B------:R-:W-:Y:S02]  /*41c0*/  LEA.HI.X.SX32 R205, R172, R205, 0x2, P0 ;  /* 0x000000cdaccd7211 */ /* 0x000fe400000f16ff */
[----:B------:R4:W-:Y:S01]  /*41d0*/  MUFU.EX2 R62, R0 ;  /* 0x00000000003e7308 */ /* 0x0009e20000000800 */
[----:B--2---:R-:W-:Y:S09]  /*41e0*/  F2FP.BF16.PACK_AB R4, R64, R67 ;  /* 0x000000434004723e */ /* 0x004ff200000010ff */
[----:B------:R-:W-:Y:S01]  /*41f0*/  MUFU.EX2 R66, R14 ;  /* 0x0000000e00427308 */ /* 0x000fe20000000800 */
[----:B---3--:R-:W-:Y:S05]  /*4200*/  F2FP.BF16.PACK_AB R2, R170, R171 ;  /* 0x000000abaa02723e */ /* 0x008fea00000010ff */
[----:B------:R2:W-:Y:S04]  /*4210*/  STS [R219+0x12400], R2 ;  /* 0x01240002db007388 */ /* 0x0005e80000000800 */
[----:B------:R-:W1:Y:S01]  /*4220*/  MUFU.EX2 R65, R15 ;  /* 0x0000000f00417308 */ /* 0x000e620000000800 */
[----:B------:R-:W-:Y:S01]  /*4230*/  STS [R222+0x12400], R5 ;  /* 0x01240005de007388 */ /* 0x000fe20000000800 */
[----:B----4-:R-:W-:Y:S05]  /*4240*/  F2FP.BF16.PACK_AB R0, R100, R101 ;  /* 0x000000656400723e */ /* 0x010fea00000010ff */
[----:B------:R3:W-:Y:S03]  /*4250*/  STS [R222+0x12000], R0 ;  /* 0x01200000de007388 */ /* 0x0007e60000000800 */
[----:B------:R-:W2:Y:S01]  /*4260*/  MUFU.EX2 R61, R16 ;  /* 0x00000010003d7308 */ /* 0x000ea20000000800 */
[----:B------:R-:W-:Y:S09]  /*4270*/  STS [R220+0x12000], R4 ;  /* 0x01200004dc007388 */ /* 0x000ff20000000800 */
[----:B------:R-:W3:Y:S01]  /*4280*/  MUFU.EX2 R63, R18 ;  /* 0x00000012003f7308 */ /* 0x000ee20000000800 */
[----:B-1----:R-:W-:Y:S05]  /*4290*/  F2FP.BF16.PACK_AB R3, R65, R66 ;  /* 0x000000424103723e */ /* 0x002fea00000010ff */
[----:B------:R-:W-:Y:S01]  /*42a0*/  STS [R220+0x12400], R3 ;  /* 0x01240003dc007388 */ /* 0x000fe20000000800 */
[----:B--2---:R-:W-:Y:S05]  /*42b0*/  F2FP.BF16.PACK_AB R2, R60, R61 ;  /* 0x0000003d3c02723e */ /* 0x004fea00000010ff */
[----:B------:R1:W-:Y:S01]  /*42c0*/  STS [R221+0x12000], R2 ;  /* 0x01200002dd007388 */ /* 0x0003e20000000800 */
[----:B---3--:R-:W-:Y:S05]  /*42d0*/  F2FP.BF16.PACK_AB R0, R62, R63 ;  /* 0x0000003f3e00723e */ /* 0x008fea00000010ff */
[----:B------:R2:W-:Y:S04]  /*42e0*/  STS [R221+0x12400], R0 ;  /* 0x01240000dd007388 */ /* 0x0005e80000000800 */
[----:B------:R-:W3:Y:S08]  /*42f0*/  LDSM.16.M88.4 R16, [R193+0x8000] ;  /* 0x00800000c110783b */ /* 0x000ef00000000200 */
[----:B------:R-:W3:Y:S08]  /*4300*/  LDSM.16.M88.4 R52, [R195+0x8000] ;  /* 0x00800000c334783b */ /* 0x000ef00000000200 */
[----:B-1----:R-:W4:Y:S04]  /*4310*/  LDG.E R2, [R56.64] ;  /* 0x0000000638027981 */ /* 0x002f28000c1e1900 */
[----:B--2---:R-:W2:Y:S01]  /*4320*/  LDG.E R0, [R56.64+0x20] ;  /* 0x0000200638007981 */ /* 0x004ea2000c1e1900 */
[C---:B---3--:R-:W-:Y:S08]  /*4330*/  HMMA.16816.F32.BF16 R4, R16.reuse, R104, RZ ;  /* 0x000000681004723c */ /* 0x048ff000000418ff */
[C---:B------:R-:W-:Y:S08]  /*4340*/  HMMA.16816.F32.BF16 R8, R16.reuse, R106, RZ ;  /* 0x0000006a1008723c */ /* 0x040ff000000418ff */
[C---:B------:R-:W-:Y:S08]  /*4350*/  HMMA.16816.F32.BF16 R12, R16.reuse, R108, RZ ;  /* 0x0000006c100c723c */ /* 0x040ff000000418ff */
[----:B------:R-:W-:Y:S08]  /*4360*/  HMMA.16816.F32.BF16 R16, R16, R110, RZ ;  /* 0x0000006e1010723c */ /* 0x000ff000000418ff */
[C---:B------:R-:W-:Y:S08]  /*4370*/  HMMA.16816.F32.BF16 R4, R52.reuse, R112, R4 ;  /* 0x000000703404723c */ /* 0x040ff00000041804 */
[C---:B------:R-:W-:Y:S08]  /*4380*/  HMMA.16816.F32.BF16 R8, R52.reuse, R114, R8 ;  /* 0x000000723408723c */ /* 0x040ff00000041808 */
[C---:B------:R-:W-:Y:S08]  /*4390*/  HMMA.16816.F32.BF16 R12, R52.reuse, R116, R12 ;  /* 0x00000074340c723c */ /* 0x040ff0000004180c */
[----:B------:R-:W-:Y:S01]  /*43a0*/  HMMA.16816.F32.BF16 R16, R52, R118, R16 ;  /* 0x000000763410723c */ /* 0x000fe20000041810 */
[----:B------:R-:W1:Y:S07]  /*43b0*/  LDSM.16.M88.4 R52, [R198+0x8000] ;  /* 0x00800000c634783b */ /* 0x000e6e0000000200 */
[C---:B-1----:R-:W-:Y:S08]  /*43c0*/  HMMA.16816.F32.BF16 R4, R52.reuse, R120, R4 ;  /* 0x000000783404723c */ /* 0x042ff00000041804 */
        /* <DEDUP_REMOVED lines=27> */
[C---:B----4-:R-:W-:Y:S01]  /*4580*/  FADD.FTZ R4, -R2.reuse, R4 ;  /* 0x0000000402047221 */ /* 0x050fe20000010100 */
[----:B------:R-:W-:Y:S03]  /*4590*/  HMMA.16816.F32.BF16 R16, R52, R166, R16 ;  /* 0x000000a63410723c */ /* 0x000fe60000041810 */
[----:B------:R-:W-:Y:S02]  /*45a0*/  FADD.FTZ R5, -R2, R5 ;  /* 0x0000000502057221 */ /* 0x000fe40000010100 */
[----:B--2---:R-:W-:Y:S02]  /*45b0*/  FADD.FTZ R6, -R0, R6 ;  /* 0x0000000600067221 */ /* 0x004fe40000010100 */
[C---:B------:R-:W-:Y:S02]  /*45c0*/  FADD.FTZ R8, -R2.reuse, R8 ;  /* 0x0000000802087221 */ /* 0x040fe40000010100 */
[----:B------:R-:W-:Y:S03]  /*45d0*/  FADD.FTZ R9, -R2, R9 ;  /* 0x0000000902097221 */ /* 0x000fe60000010100 */
[----:B------:R-:W-:Y:S02]  /*45e0*/  FMUL.FTZ R59, R101, R8 ;  /* 0x00000008653b7220 */ /* 0x000fe40000410000 */
[----:B------:R-:W-:Y:S02]  /*45f0*/  FMUL.FTZ R58, R100, R9 ;  /* 0x00000009643a7220 */ /* 0x000fe40000410000 */
[C---:B------:R-:W-:Y:S02]  /*4600*/  FADD.FTZ R12, -R2.reuse, R12 ;  /* 0x0000000c020c7221 */ /* 0x040fe40000010100 */
[----:B------:R-:W-:Y:S02]  /*4610*/  FADD.FTZ R13, -R2, R13 ;  /* 0x0000000d020d7221 */ /* 0x000fe40000010100 */
[----:B------:R-:W-:Y:S02]  /*4620*/  FMUL.FTZ R53, R67, R12 ;  /* 0x0000000c43357220 */ /* 0x000fe40000410000 */
[----:B------:R-:W-:Y:S02]  /*4630*/  FMUL.FTZ R52, R64, R13 ;  /* 0x0000000d40347220 */ /* 0x000fe40000410000 */
[C---:B------:R-:W-:Y:S02]  /*4640*/  FADD.FTZ R16, -R2.reuse, R16 ;  /* 0x0000001002107221 */ /* 0x040fe40000010100 */
[----:B------:R-:W-:Y:S02]  /*4650*/  FADD.FTZ R17, -R2, R17 ;  /* 0x0000001102117221 */ /* 0x000fe40000010100 */
[----:B------:R-:W-:Y:S02]  /*4660*/  FMUL.FTZ R57, R61, R16 ;  /* 0x000000103d397220 */ /* 0x000fe40000410000 */
[----:B------:R-:W-:Y:S02]  /*4670*/  FMUL.FTZ R56, R60, R17 ;  /* 0x000000113c387220 */ /* 0x000fe40000410000 */
[C---:B------:R-:W-:Y:S02]  /*4680*/  FADD.FTZ R7, -R0.reuse, R7 ;  /* 0x0000000700077221 */ /* 0x040fe40000010100 */
[C---:B------:R-:W-:Y:S02]  /*4690*/  FADD.FTZ R17, -R0.reuse, R10 ;  /* 0x0000000a00117221 */ /* 0x040fe40000010100 */
[C---:B------:R-:W-:Y:S02]  /*46a0*/  FADD.FTZ R16, -R0.reuse, R11 ;  /* 0x0000000b00107221 */ /* 0x040fe40000010100 */
[C---:B------:R-:W-:Y:S02]  /*46b0*/  FADD.FTZ R9, -R0.reuse, R14 ;  /* 0x0000000e00097221 */ /* 0x040fe40000010100 */
[C---:B------:R-:W-:Y:S02]  /*46c0*/  FADD.FTZ R8, -R0.reuse, R15 ;  /* 0x0000000f00087221 */ /* 0x040fe40000010100 */
[C---:B------:R-:W-:Y:S02]  /*46d0*/  FADD.FTZ R13, -R0.reuse, R18 ;  /* 0x00000012000d7221 */ /* 0x040fe40000010100 */
[----:B------:R-:W-:Y:S02]  /*46e0*/  FADD.FTZ R12, -R0, R19 ;  /* 0x00000013000c7221 */ /* 0x000fe40000010100 */
[----:B------:R-:W-:Y:S02]  /*46f0*/  FMUL.FTZ R55, R169, R4 ;  /* 0x00000004a9377220 */ /* 0x000fe40000410000 */
        /* <DEDUP_REMOVED lines=8> */
[----:B------:R-:W-:Y:S01]  /*4780*/  FMUL.FTZ R12, R62, R12 ;  /* 0x0000000c3e0c7220 */ /* 0x000fe20000410000 */
[----:B------:R-:W-:-:S05]  /*4790*/  @!P5 BRA `(.L_x_34) ;  /* 0x000003800000d947 */ /* 0x000fca0003800000 */
[----:B------:R-:W-:Y:S01]  /*47a0*/  ISETP.GE.AND P2, PT, R216, c[0x0][0x220], PT ;  /* 0x00008800d8007a0c */ /* 0x000fe20003f46270 */
[----:B------:R-:W-:Y:S01]  /*47b0*/  IMAD.MOV.U32 R7, RZ, RZ, c[0x0][0x190] ;  /* 0x00006400ff077624 */ /* 0x000fe200078e00ff */
[----:B------:R-:W-:Y:S01]  /*47c0*/  ISETP.GE.AND P1, PT, R228, c[0x0][0x220], PT ;  /* 0x00008800e4007a0c */ /* 0x000fe20003f26270 */
[----:B------:R-:W-:Y:S01]  /*47d0*/  IMAD.MOV.U32 R14, RZ, RZ, c[0x0][0x194] ;  /* 0x00006500ff0e7624 */ /* 0x000fe200078e00ff */
[----:B------:R-:W-:Y:S01]  /*47e0*/  LOP3.LUT R0, R208, 0x1, RZ, 0xc0, !PT ;  /* 0x00000001d0007812 */ /* 0x000fe200078ec0ff */
[----:B------:R-:W-:Y:S03]  /*47f0*/  IMAD.U32 R3, R7, -0x40, RZ ;  /* 0xffffffc007037824 */ /* 0x000fe600078e00ff */
[----:B------:R-:W-:Y:S01]  /*4800*/  ISETP.NE.U32.AND P4, PT, R0, 0x1, PT ;  /* 0x000000010000780c */ /* 0x000fe20003f85070 */
[----:B------:R-:W-:Y:S01]  /*4810*/  IMAD.MOV.U32 R0, RZ, RZ, -0x4000 ;  /* 0xffffc000ff007424 */ /* 0x000fe200078e00ff */
[----:B------:R-:W-:Y:S02]  /*4820*/  LEA R2, P0, R3, R212, 0x1 ;  /* 0x000000d403027211 */ /* 0x000fe400078008ff */
[----:B------:R-:W-:Y:S02]  /*4830*/  SHF.R.S32.HI R6, RZ, 0x1f, R3 ;  /* 0x0000001fff067819 */ /* 0x000fe40000011403 */
[----:B------:R-:W-:Y:S02]  /*4840*/  SEL R0, R0, 0x4000, !P4 ;  /* 0x0000400000007807 */ /* 0x000fe40006000000 */
[----:B------:R-:W-:Y:S02]  /*4850*/  LEA R5, P3, R7, R3, 0x5 ;  /* 0x0000000307057211 */ /* 0x000fe400078628ff */
[-C--:B------:R-:W-:Y:S01]  /*4860*/  LEA.HI.X.SX32 R3, R3, R213.reuse, 0x1, P0 ;  /* 0x000000d503037211 */ /* 0x080fe200000f0eff */
[----:B------:R-:W-:Y:S01]  /*4870*/  IMAD.IADD R206, R206, 0x1, R0 ;  /* 0x00000001cece7824 */ /* 0x000fe200078e0200 */
[----:B------:R-:W-:Y:S01]  /*4880*/  LEA.HI.X R6, R7, R6, R14, 0x5, P3 ;  /* 0x0000000607067211 */ /* 0x000fe200018f2c0e */
[--C-:B------:R-:W-:Y:S01]  /*4890*/  IMAD.IADD R209, R209, 0x1, R0.reuse ;  /* 0x00000001d1d17824 */ /* 0x100fe200078e0200 */
[----:B------:R-:W-:Y:S01]  /*48a0*/  @!P1 LEA R4, P3, R5, R212, 0x1 ;  /* 0x000000d405049211 */ /* 0x000fe200078608ff */
[----:B------:R-:W-:Y:S01]  /*48b0*/  IMAD.IADD R187, R187, 0x1, R0 ;  /* 0x00000001bbbb7824 */ /* 0x000fe200078e0200 */
[----:B------:R1:W-:Y:S01]  /*48c0*/  @P2 STS [R206], RZ ;  /* 0x000000ffce002388 */ /* 0x0003e20000000800 */
[----:B------:R-:W-:Y:S01]  /*48d0*/  IMAD.MOV.U32 R212, RZ, RZ, R2 ;  /* 0x000000ffffd47224 */ /* 0x000fe200078e0002 */
[----:B------:R-:W-:Y:S01]  /*48e0*/  @!P1 LEA.HI.X R5, R5, R213, R6, 0x1, P3 ;  /* 0x000000d505059211 */ /* 0x000fe200018f0c06 */
[----:B------:R-:W-:Y:S01]  /*48f0*/  IMAD.MOV.U32 R213, RZ, RZ, R3 ;  /* 0x000000ffffd57224 */ /* 0x000fe200078e0003 */
[----:B------:R1:W-:Y:S01]  /*4900*/  @P2 STS [R206+0x4], RZ ;  /* 0x000004ffce002388 */ /* 0x0003e20000000800 */
[C---:B------:R-:W-:Y:S03]  /*4910*/  @!P2 LEA R6, P0, R7.reuse, R2, 0x6 ;  /* 0x000000020706a211 */ /* 0x040fe600078030ff */
[----:B------:R1:W-:Y:S01]  /*4920*/  @P2 STS [R206+0x8], RZ ;  /* 0x000008ffce002388 */ /* 0x0003e20000000800 */
[----:B------:R-:W-:Y:S03]  /*4930*/  @!P2 LEA.HI.X R7, R7, R3, R14, 0x6, P0 ;  /* 0x000000030707a211 */ /* 0x000fe600000f340e */
        /* <DEDUP_REMOVED lines=8> */
[----:B------:R1:W-:Y:S04]  /*49c0*/  @P1 STS [R206+0x200c], RZ ;  /* 0x00200cffce001388 */ /* 0x0003e80000000800 */
[----:B------:R-:W-:Y:S01]  /*49d0*/  @!PT LDS RZ, [RZ] ;  /* 0x00000000fffff984 */ /* 0x000fe20000000800 */
[----:B------:R-:W-:Y:S01]  /*49e0*/  @!PT LDS RZ, [RZ] ;  /* 0x00000000fffff984 */ /* 0x000fe20000000800 */
[----:B------:R-:W-:Y:S01]  /*49f0*/  @!PT LDS RZ, [RZ] ;  /* 0x00000000fffff984 */ /* 0x000fe20000000800 */
[----:B------:R1:W-:Y:S04]  /*4a00*/  @!P1 LDGSTS.E.BYPASS.LTC128B.128 [R209+0x2000], [R2.64+0x80] ;  /* 0x0200008002d19fae */ /* 0x0003e8000b901d46 */
[----:B------:R1:W-:Y:S04]  /*4a10*/  @P2 STS [R206+0x1000], RZ ;  /* 0x001000ffce002388 */ /* 0x0003e80000000800 */
[----:B------:R1:W-:Y:S04]  /*4a20*/  @P2 STS [R206+0x1004], RZ ;  /* 0x001004ffce002388 */ /* 0x0003e80000000800 */
[----:B------:R1:W-:Y:S04]  /*4a30*/  @P2 STS [R206+0x1008], RZ ;  /* 0x001008ffce002388 */ /* 0x0003e80000000800 */
[----:B------:R1:W-:Y:S04]  /*4a40*/  @P2 STS [R206+0x100c], RZ ;  /* 0x00100cffce002388 */ /* 0x0003e80000000800 */
[----:B------:R-:W-:Y:S01]  /*4a50*/  @!PT LDS RZ, [RZ] ;  /* 0x00000000fffff984 */ /* 0x000fe20000000800 */
[----:B------:R-:W-:Y:S01]  /*4a60*/  @!PT LDS RZ, [RZ] ;  /* 0x00000000fffff984 */ /* 0x000fe20000000800 */
[----:B------:R-:W-:Y:S01]  /*4a70*/  @!PT LDS RZ, [RZ] ;  /* 0x00000000fffff984 */ /* 0x000fe20000000800 */
[----:B------:R1:W-:Y:S04]  /*4a80*/  @!P2 LDGSTS.E.BYPASS.LTC128B.128 [R209+0x1000], [R6.64] ;  /* 0x0100000006d1afae */ /* 0x0003e8000b901d46 */
        /* <DEDUP_REMOVED lines=8> */
[----:B------:R-:W0:Y:S02]  /*4b10*/  LDGDEPBAR ;  /* 0x00000000000079af */ /* 0x000e240000000000 */
.L_x_34:
[----:B-1----:R-:W-:Y:S02]  /*4b20*/  F2FP.BF16.PACK_AB R6, R54, R55 ;  /* 0x000000373606723e */ /* 0x002fe400000010ff */
[----:B------:R-:W-:Y:S02]  /*4b30*/  F2FP.BF16.PACK_AB R5, R10, R11 ;  /* 0x0000000b0a05723e */ /* 0x000fe400000010ff */
[----:B------:R-:W-:Y:S01]  /*4b40*/  F2FP.BF16.PACK_AB R4, R58, R59 ;  /* 0x0000003b3a04723e */ /* 0x000fe200000010ff */
[----:B------:R-:W-:Y:S01]  /*4b50*/  STS [R219+0x10000], R6 ;  /* 0x01000006db007388 */ /* 0x000fe20000000800 */
[----:B------:R-:W-:Y:S02]  /*4b60*/  F2FP.BF16.PACK_AB R3, R16, R17 ;  /* 0x000000111003723e */ /* 0x000fe400000010ff */
[----:B------:R-:W-:Y:S01]  /*4b70*/  F2FP.BF16.PACK_AB R2, R52, R53 ;  /* 0x000000353402723e */ /* 0x000fe200000010ff */
[----:B------:R-:W-:Y:S01]  /*4b80*/  STS [R219+0x10400], R5 ;  /* 0x01040005db007388 */ /* 0x000fe20000000800 */
[----:B------:R-:W-:Y:S02]  /*4b90*/  F2FP.BF16.PACK_AB R0, R8, R9 ;  /* 0x000000090800723e */ /* 0x000fe400000010ff */
[----:B------:R-:W-:Y:S01]  /*4ba0*/  F2FP.BF16.PACK_AB R8, R56, R57 ;  /* 0x000000393808723e */ /* 0x000fe200000010ff */
[----:B------:R-:W-:Y:S01]  /*4bb0*/  STS [R222+0x10000], R4 ;  /* 0x01000004de007388 */ /* 0x000fe20000000800 */
[----:B------:R-:W-:Y:S03]  /*4bc0*/  F2FP.BF16.PACK_AB R7, R12, R13 ;  /* 0x0000000d0c07723e */ /* 0x000fe600000010ff */
[----:B------:R-:W-:Y:S04]  /*4bd0*/  STS [R222+0x10400], R3 ;  /* 0x01040003de007388 */ /* 0x000fe80000000800 */
[----:B------:R-:W-:Y:S04]  /*4be0*/  STS [R220+0x10000], R2 ;  /* 0x01000002dc007388 */ /* 0x000fe80000000800 */
[----:B------:R1:W-:Y:S04]  /*4bf0*/  STS [R220+0x10400], R0 ;  /* 0x01040000dc007388 */ /* 0x0003e80000000800 */
[----:B------:R-:W-:Y:S04]  /*4c00*/  STS [R221+0x10000], R8 ;  /* 0x01000008dd007388 */ /* 0x000fe80000000800 */
[----:B------:R-:W-:Y:S04]  /*4c10*/  STS [R221+0x10400], R7 ;  /* 0x01040007dd007388 */ /* 0x000fe80000000800 */
[----:B------:R-:W-:Y:S01]  /*4c20*/  BAR.SYNC.DEFER_BLOCKING 0x0 ;  /* 0x0000000000007b1d */ /* 0x000fe20000010000 */
[----:B-1----:R-:W-:Y:S05]  /*4c30*/  IMAD.SHL.U32 R0, R202, 0x2, RZ ;  /* 0x00000002ca007824 */ /* 0x002fea00078e00ff */
[----:B------:R-:W-:Y:S04]  /*4c40*/  LDSM.16.MT88.4 R4, [R186+0x12000] ;  /* 0x01200000ba04783b */ /* 0x000fe80000004200 */
[----:B------:R-:W1:Y:S04]  /*4c50*/  LDSM.16.MT88.4 R8, [R0+0x8000] ;  /* 0x008000000008783b */ /* 0x000e680000004200 */
[----:B------:R-:W2:Y:S04]  /*4c60*/  LDSM.16.MT88.4 R12, [R185+0x12000] ;  /* 0x01200000b90c783b */ /* 0x000ea80000004200 */
[----:B------:R-:W3:Y:S04]  /*4c70*/  LDSM.16.MT88.4 R16, [R0+0xa000] ;  /* 0x00a000000010783b */ /* 0x000ee80000004200 */
[----:B------:R-:W-:Y:S04]  /*4c80*/  LDSM.16.MT88.4 R52, [R186+0x12800] ;  /* 0x01280000ba34783b */ /* 0x000fe80000004200 */
[----:B------:R-:W4:Y:S04]  /*4c90*/  LDSM.16.MT88.4 R56, [R0+0x8800] ;  /* 0x008800000038783b */ /* 0x000f280000004200 */
[----:B------:R-:W5:Y:S04]  /*4ca0*/  LDSM.16.MT88.4 R60, [R185+0x12800] ;  /* 0x01280000b93c783b */ /* 0x000f680000004200 */
[----:B------:R-:W3:Y:S01]  /*4cb0*/  LDSM.16.MT88.4 R64, [R0+0xa800] ;  /* 0x00a800000040783b */ /* 0x000ee20000004200 */
[-C--:B-1----:R-:W-:Y:S08]  /*4cc0*/  HMMA.16816.F32.BF16 R20, R4, R8.reuse, R20 ;  /* 0x000000080414723c */ /* 0x082ff00000041814 */
[C---:B--2---:R-:W-:Y:S08]  /*4cd0*/  HMMA.16816.F32.BF16 R24, R12.reuse, R8, R24 ;  /* 0x000000080c18723c */ /* 0x044ff00000041818 */
[-C--:B------:R-:W-:Y:S08]  /*4ce0*/  HMMA.16816.F32.BF16 R28, R12, R10.reuse, R28 ;  /* 0x0000000a0c1c723c */ /* 0x080ff0000004181c */
[C---:B------:R-:W-:Y:S01]  /*4cf0*/  HMMA.16816.F32.BF16 R32, R4.reuse, R10, R32 ;  /* 0x0000000a0420723c */ /* 0x040fe20000041820 */
[----:B------:R-:W-:Y:S07]  /*4d00*/  LDSM.16.MT88.4 R8, [R0+0x9000] ;  /* 0x009000000008783b */ /* 0x000fee0000004200 */
[-C--:B---3--:R-:W-:Y:S08]  /*4d10*/  HMMA.16816.F32.BF16 R36, R4, R16.reuse, R36 ;  /* 0x000000100424723c */ /* 0x088ff00000041824 */
[C---:B------:R-:W-:Y:S08]  /*4d20*/  HMMA.16816.F32.BF16 R40, R12.reuse, R16, R40 ;  /* 0x000000100c28723c */ /* 0x040ff00000041828 */
[-C--:B------:R-:W-:Y:S01]  /*4d30*/  HMMA.16816.F32.BF16 R44, R12, R18.reuse, R44 ;  /* 0x000000120c2c723c */ /* 0x080fe2000004182c */
[----:B------:R-:W-:Y:S07]  /*4d40*/  LDSM.16.MT88.4 R12, [R185+0x13000] ;  /* 0x01300000b90c783b */ /* 0x000fee0000004200 */
[----:B------:R-:W-:Y:S01]  /*4d50*/  HMMA.16816.F32.BF16 R48, R4, R18, R48 ;  /* 0x000000120430723c */ /* 0x000fe20000041830 */
[----:B------:R-:W1:Y:S04]  /*4d60*/  LDSM.16.MT88.4 R4, [R186+0x13000] ;  /* 0x01300000ba04783b */ /* 0x000e680000004200 */
[----:B------:R-:W2:Y:S03]  /*4d70*/  LDSM.16.MT88.4 R16, [R0+0xb000] ;  /* 0x00b000000010783b */ /* 0x000ea60000004200 */
[-C--:B----4-:R-:W-:Y:S08]  /*4d80*/  HMMA.16816.F32.BF16 R20, R52, R56.reuse, R20 ;  /* 0x000000383414723c */ /* 0x090ff00000041814 */
[C---:B-----5:R-:W-:Y:S08]  /*4d90*/  HMMA.16816.F32.BF16 R24, R60.reuse, R56, R24 ;  /* 0x000000383c18723c */ /* 0x060ff00000041818 */
[-C--:B------:R-:W-:Y:S08]  /*4da0*/  HMMA.16816.F32.BF16 R28, R60, R58.reuse, R28 ;  /* 0x0000003a3c1c723c */ /* 0x080ff0000004181c */
[C---:B------:R-:W-:Y:S01]  /*4db0*/  HMMA.16816.F32.BF16 R32, R52.reuse, R58, R32 ;  /* 0x0000003a3420723c */ /* 0x040fe20000041820 */
[----:B------:R-:W-:Y:S07]  /*4dc0*/  LDSM.16.MT88.4 R56, [R0+0x9800] ;  /* 0x009800000038783b */ /* 0x000fee0000004200 */
[-C--:B------:R-:W-:Y:S08]  /*4dd0*/  HMMA.16816.F32.BF16 R36, R52, R64.reuse, R36 ;  /* 0x000000403424723c */ /* 0x080ff00000041824 */
[C---:B------:R-:W-:Y:S08]  /*4de0*/  HMMA.16816.F32.BF16 R40, R60.reuse, R64, R40 ;  /* 0x000000403c28723c */ /* 0x040ff00000041828 */
[-C--:B------:R-:W-:Y:S01]  /*4df0*/  HMMA.16816.F32.BF16 R44, R60, R66.reuse, R44 ;  /* 0x000000423c2c723c */ /* 0x080fe2000004182c */
[----:B------:R-:W-:Y:S07]  /*4e00*/  LDSM.16.MT88.4 R60, [R185+0x13800] ;  /* 0x01380000b93c783b */ /* 0x000fee0000004200 */
[----:B------:R-:W-:Y:S01]  /*4e10*/  HMMA.16816.F32.BF16 R48, R52, R66, R48 ;  /* 0x000000423430723c */ /* 0x000fe20000041830 */
[----:B------:R-:W3:Y:S04]  /*4e20*/  LDSM.16.MT88.4 R52, [R186+0x13800] ;  /* 0x01380000ba34783b */ /* 0x000ee80000004200 */
[----:B------:R-:W4:Y:S03]  /*4e30*/  LDSM.16.MT88.4 R64, [R0+0xb800] ;  /* 0x00b800000040783b */ /* 0x000f260000004200 */
[-C--:B-1----:R-:W-:Y:S01]  /*4e40*/  HMMA.16816.F32.BF16 R20, R4, R8.reuse, R20 ;  /* 0x000000080414723c */ /* 0x082fe20000041814 */
[----:B------:R-:W-:Y:S07]  /*4e50*/  BAR.SYNC.DEFER_BLOCKING 0x0 ;  /* 0x0000000000007b1d */ /* 0x000fee0000010000 */
[C---:B------:R-:W-:Y:S08]  /*4e60*/  HMMA.16816.F32.BF16 R24, R12.reuse, R8, R24 ;  /* 0x000000080c18723c */ /* 0x040ff00000041818 */
[-C--:B------:R-:W-:Y:S08]  /*4e70*/  HMMA.16816.F32.BF16 R28, R12, R10.reuse, R28 ;  /* 0x0000000a0c1c723c */ /* 0x080ff0000004181c */
[C---:B------:R-:W-:Y:S08]  /*4e80*/  HMMA.16816.F32.BF16 R32, R4.reuse, R10, R32 ;  /* 0x0000000a0420723c */ /* 0x040ff00000041820 */
[-C--:B--2---:R-:W-:Y:S08]  /*4e90*/  HMMA.16816.F32.BF16 R36, R4, R16.reuse, R36 ;  /* 0x000000100424723c */ /* 0x084ff00000041824 */
[C---:B------:R-:W-:Y:S08]  /*4ea0*/  HMMA.16816.F32.BF16 R40, R12.reuse, R16, R40 ;  /* 0x000000100c28723c */ /* 0x040ff00000041828 */
[-C--:B------:R-:W-:Y:S08]  /*4eb0*/  HMMA.16816.F32.BF16 R44, R12, R18.reuse, R44 ;  /* 0x000000120c2c723c */ /* 0x080ff0000004182c */
[----:B------:R-:W-:Y:S08]  /*4ec0*/  HMMA.16816.F32.BF16 R48, R4, R18, R48 ;  /* 0x000000120430723c */ /* 0x000ff00000041830 */
[-C--:B---3--:R-:W-:Y:S08]  /*4ed0*/  HMMA.16816.F32.BF16 R20, R52, R56.reuse, R20 ;  /* 0x000000383414723c */ /* 0x088ff00000041814 */
[C---:B------:R-:W-:Y:S08]  /*4ee0*/  HMMA.16816.F32.BF16 R24, R60.reuse, R56, R24 ;  /* 0x000000383c18723c */ /* 0x040ff00000041818 */
[-C--:B------:R-:W-:Y:S08]  /*4ef0*/  HMMA.16816.F32.BF16 R28, R60, R58.reuse, R28 ;  /* 0x0000003a3c1c723c */ /* 0x080ff0000004181c */
[C---:B------:R-:W-:Y:S08]  /*4f00*/  HMMA.16816.F32.BF16 R32, R52.reuse, R58, R32 ;  /* 0x0000003a3420723c */ /* 0x040ff00000041820 */
[-C--:B----4-:R-:W-:Y:S08]  /*4f10*/  HMMA.16816.F32.BF16 R36, R52, R64.reuse, R36 ;  /* 0x000000403424723c */ /* 0x090ff00000041824 */
[C---:B------:R-:W-:Y:S08]  /*4f20*/  HMMA.16816.F32.BF16 R40, R60.reuse, R64, R40 ;  /* 0x000000403c28723c */ /* 0x040ff00000041828 */
[-C--:B------:R-:W-:Y:S08]  /*4f30*/  HMMA.16816.F32.BF16 R44, R60, R66.reuse, R44 ;  /* 0x000000423c2c723c */ /* 0x080ff0000004182c */
[----:B------:R-:W-:Y:S01]  /*4f40*/  HMMA.16816.F32.BF16 R48, R52, R66, R48 ;  /* 0x000000423430723c */ /* 0x000fe20000041830 */
[----:B------:R-:W-:-:S07]  /*4f50*/  @!P5 BRA `(.L_x_35) ;  /* 0x000002600000d947 */ /* 0x000fce0003800000 */
[----:B------:R-:W-:Y:S01]  /*4f60*/  ISETP.GE.AND P1, PT, R228, c[0x0][0x220], PT ;  /* 0x00008800e4007a0c */ /* 0x000fe20003f26270 */
[----:B------:R-:W-:Y:S01]  /*4f70*/  IMAD.MOV.U32 R9, RZ, RZ, c[0x0][0x370] ;  /* 0x0000dc00ff097624 */ /* 0x000fe200078e00ff */
[----:B------:R-:W-:Y:S03]  /*4f80*/  ISETP.GE.AND P2, PT, R216, c[0x0][0x220], PT ;  /* 0x00008800d8007a0c */ /* 0x000fe60003f46270 */
[----:B------:R-:W-:Y:S05]  /*4f90*/  IMAD.U32 R3, R9, -0x40, RZ ;  /* 0xffffffc009037824 */ /* 0x000fea00078e00ff */
[----:B------:R-:W-:Y:S02]  /*4fa0*/  LEA R2, P0, R3, R210, 0x1 ;  /* 0x000000d203027211 */ /* 0x000fe400078008ff */
[----:B------:R-:W-:Y:S01]  /*4fb0*/  SHF.R.S32.HI R4, RZ, 0x1f, R3 ;  /* 0x0000001fff047819 */ /* 0x000fe20000011403 */
[----:B------:R-:W-:Y:S01]  /*4fc0*/  @!P1 IMAD.MOV.U32 R7, RZ, RZ, c[0x0][0x374] ;  /* 0x0000dd00ff079624 */ /* 0x000fe200078e00ff */
[----:B------:R-:W-:Y:S01]  /*4fd0*/  @!P1 LEA R5, P3, R9, R3, 0x5 ;  /* 0x0000000309059211 */ /* 0x000fe200078628ff */
[----:B------:R1:W-:Y:S01]  /*4fe0*/  @P2 STS.128 [R207+0x8000], RZ ;  /* 0x008000ffcf002388 */ /* 0x0003e20000000c00 */
[-C--:B------:R-:W-:Y:S01]  /*4ff0*/  LEA.HI.X.SX32 R3, R3, R211.reuse, 0x1, P0 ;  /* 0x000000d303037211 */ /* 0x080fe200000f0eff */
[----:B------:R-:W-:Y:S01]  /*5000*/  @!P2 IMAD.MOV.U32 R8, RZ, RZ, c[0x0][0x374] ;  /* 0x0000dd00ff08a624 */ /* 0x000fe200078e00ff */
[----:B------:R-:W-:Y:S02]  /*5010*/  @!P1 LEA.HI.X R7, R9, R4, R7, 0x5, P3 ;  /* 0x0000000409079211 */ /* 0x000fe400018f2c07 */
[----:B------:R-:W-:Y:S01]  /*5020*/  @!P1 LEA R4, P0, R5, R210, 0x1 ;  /* 0x000000d205049211 */ /* 0x000fe200078008ff */
[----:B------:R-:W-:Y:S01]  /*5030*/  @!PT LDS RZ, [RZ] ;  /* 0x00000000fffff984 */ /* 0x000fe20000000800 */
[----:B------:R-:W-:Y:S01]  /*5040*/  @!PT LDS RZ, [RZ] ;  /* 0x00000000fffff984 */ /* 0x000fe20000000800 */
[----:B------:R-:W-:Y:S01]  /*5050*/  @!PT LDS RZ, [RZ] ;  /* 0x00000000fffff984 */ /* 0x000fe20000000800 */
[----:B------:R1:W-:Y:S01]  /*5060*/  @!P2 LDGSTS.E.BYPASS.LTC128B.128 [R207+0x8000], [R2.64] ;  /* 0x0800000002cfafae */ /* 0x0003e2000b901d46 */
[----:B------:R-:W-:Y:S01]  /*5070*/  @!P2 LEA R6, P3, R9, R2, 0x6 ;  /* 0x000000020906a211 */ /* 0x000fe200078630ff */
[----:B------:R-:W-:Y:S01]  /*5080*/  IMAD.MOV.U32 R210, RZ, RZ, R2 ;  /* 0x000000ffffd27224 */ /* 0x000fe200078e0002 */
[----:B------:R-:W-:Y:S01]  /*5090*/  @!P1 LEA.HI.X R5, R5, R211, R7, 0x1, P0 ;  /* 0x000000d305059211 */ /* 0x000fe200000f0c07 */
[----:B------:R1:W-:Y:S01]  /*50a0*/  @P1 STS.128 [R207+0xa000], RZ ;  /* 0x00a000ffcf001388 */ /* 0x0003e20000000c00 */
[----:B------:R-:W-:Y:S01]  /*50b0*/  @!P2 LEA.HI.X R7, R9, R3, R8, 0x6, P3 ;  /* 0x000000030907a211 */ /* 0x000fe200018f3408 */
[----:B------:R-:W-:Y:S02]  /*50c0*/  IMAD.MOV.U32 R211, RZ, RZ, R3 ;  /* 0x000000ffffd37224 */ /* 0x000fe400078e0003 */
[----:B------:R-:W-:Y:S01]  /*50d0*/  @!PT LDS RZ, [RZ] ;  /* 0x00000000fffff984 */ /* 0x000fe20000000800 */
[----:B------:R-:W-:Y:S01]  /*50e0*/  @!PT LDS RZ, [RZ] ;  /* 0x00000000fffff984 */ /* 0x000fe20000000800 */
[----:B------:R-:W-:Y:S01]  /*50f0*/  @!PT LDS RZ, [RZ] ;  /* 0x00000000fffff984 */ /* 0x000fe20000000800 */
[----:B------:R1:W-:Y:S04]  /*5100*/  @!P1 LDGSTS.E.BYPASS.LTC128B.128 [R207+0xa000], [R2.64+0x80] ;  /* 0x0a00008002cf9fae */ /* 0x0003e8000b901d46 */
[----:B------:R1:W-:Y:S04]  /*5110*/  @P2 STS.128 [R207+0x9000], RZ ;  /* 0x009000ffcf002388 */ /* 0x0003e80000000c00 */
[----:B------:R-:W-:Y:S01]  /*5120*/  @!PT LDS RZ, [RZ] ;  /* 0x00000000fffff984 */ /* 0x000fe20000000800 */
[----:B------:R-:W-:Y:S01]  /*5130*/  @!PT LDS RZ, [RZ] ;  /* 0x00000000fffff984 */ /* 0x000fe20000000800 */
[----:B------:R-:W-:Y:S01]  /*5140*/  @!PT LDS RZ, [RZ] ;  /* 0x00000000fffff984 */ /* 0x000fe20000000800 */
[----:B------:R1:W-:Y:S04]  /*5150*/  @!P2 LDGSTS.E.BYPASS.LTC128B.128 [R207+0x9000], [R6.64] ;  /* 0x0900000006cfafae */ /* 0x0003e8000b901d46 */
[----:B------:R1:W-:Y:S04]  /*5160*/  @P1 STS.128 [R207+0xb000], RZ ;  /* 0x00b000ffcf001388 */ /* 0x0003e80000000c00 */
[----:B------:R-:W-:Y:S01]  /*5170*/  @!PT LDS RZ, [RZ] ;  /* 0x00000000fffff984 */ /* 0x000fe20000000800 */
[----:B------:R-:W-:Y:S01]  /*5180*/  @!PT LDS RZ, [RZ] ;  /* 0x00000000fffff984 */ /* 0x000fe20000000800 */
[----:B------:R-:W-:Y:S01]  /*5190*/  @!PT LDS RZ, [RZ] ;  /* 0x00000000fffff984 */ /* 0x000fe20000000800 */
[----:B------:R1:W-:Y:S04]  /*51a0*/  @!P1 LDGSTS.E.BYPASS.LTC128B.128 [R207+0xb000], [R4.64+0x80] ;  /* 0x0b00008004cf9fae */ /* 0x0003e8000b901d46 */
[----:B------:R-:W0:Y:S02]  /*51b0*/  LDGDEPBAR ;  /* 0x00000000000079af */ /* 0x000e240000000000 */
.L_x_35:
[----:B------:R-:W-:Y:S01]  /*51c0*/  LDSM.16.M88.4 R64, [R194] ;  /* 0x00000000c240783b */ /* 0x000fe20000000200 */
[CC--:B-1----:R-:W-:Y:S03]  /*51d0*/  LEA R2, P1, R214.reuse, R204.reuse, 0x2 ;  /* 0x000000ccd6027211 */ /* 0x0c2fe600078210ff */
[----:B------:R-:W1:Y:S01]  /*51e0*/  LDSM.16.MT88.4 R16, [R0+0xc000] ;  /* 0x00c000000010783b */ /* 0x000e620000004200 */
[-C--:B------:R-:W-:Y:S03]  /*51f0*/  LEA.HI.X.SX32 R3, R214, R205.reuse, 0x2, P1 ;  /* 0x000000cdd6037211 */ /* 0x080fe600008f16ff */
[----:B------:R-:W2:Y:S04]  /*5200*/  LDSM.16.M88.4 R60, [R194+0x1000] ;  /* 0x00100000c23c783b */ /* 0x000ea80000000200 */
[----:B------:R-:W3:Y:S04]  /*5210*/  LDSM.16.MT88.4 R100, [R0+0xe000] ;  /* 0x00e000000064783b */ /* 0x000ee80000004200 */
[----:B------:R-:W-:Y:S04]  /*5220*/  LDSM.16.M88.4 R168, [R196] ;  /* 0x00000000c4a8783b */ /* 0x000fe80000000200 */
[----:B------:R-:W4:Y:S04]  /*5230*/  LDSM.16.MT88.4 R172, [R0+0xc800] ;  /* 0x00c8000000ac783b */ /* 0x000f280000004200 */
[----:B------:R-:W3:Y:S04]  /*5240*/  LDSM.16.M88.4 R176, [R196+0x1000] ;  /* 0x00100000c4b0783b */ /* 0x000ee80000000200 */
[----:B------:R-:W3:Y:S01]  /*5250*/  LDSM.16.MT88.4 R180, [R0+0xe800] ;  /* 0x00e8000000b4783b */ /* 0x000ee20000004200 */
[-C--:B-1----:R-:W-:Y:S08]  /*5260*/  HMMA.16816.F32.BF16 R4, R64, R16.reuse, RZ ;  /* 0x000000104004723c */ /* 0x082ff000000418ff */
[C---:B--2---:R-:W-:Y:S08]  /*5270*/  HMMA.16816.F32.BF16 R8, R60.reuse, R16, RZ ;  /* 0x000000103c08723c */ /* 0x044ff000000418ff */
[-C--:B------:R-:W-:Y:S08]  /*5280*/  HMMA.16816.F32.BF16 R12, R60, R18.reuse, RZ ;  /* 0x000000123c0c723c */ /* 0x080ff000000418ff */
[C---:B------:R-:W-:Y:S08]  /*5290*/  HMMA.16816.F32.BF16 R16, R64.reuse, R18, RZ ;  /* 0x000000124010723c */ /* 0x040ff000000418ff */
[-C--:B---3--:R-:W-:Y:S08]  /*52a0*/  HMMA.16816.F32.BF16 R52, R64, R100.reuse, RZ ;  /* 0x000000644034723c */ /* 0x088ff000000418ff */
[C---:B------:R-:W-:Y:S08]  /*52b0*/  HMMA.16816.F32.BF16 R56, R60.reuse, R100, RZ ;  /* 0x000000643c38723c */ /* 0x040ff000000418ff */
[-C--:B------:R-:W-:Y:S08]  /*52c0*/  HMMA.16816.F32.BF16 R60, R60, R102.reuse, RZ ;  /* 0x000000663c3c723c */ /* 0x080ff000000418ff */
[----:B------:R-:W-:Y:S01]  /*52d0*/  HMMA.16816.F32.BF16 R64, R64, R102, RZ ;  /* 0x000000664040723c */ /* 0x000fe200000418ff */
[----:B------:R-:W-:Y:S07]  /*52e0*/  LDSM.16.M88.4 R100, [R199] ;  /* 0x00000000c764783b */ /* 0x000fee0000000200 */
[-C--:B----4-:R-:W-:Y:S08]  /*52f0*/  HMMA.16816.F32.BF16 R4, R168, R172.reuse, R4 ;  /* 0x000000aca804723c */ /* 0x090ff00000041804 */
[C---:B------:R-:W-:Y:S08]  /*5300*/  HMMA.16816.F32.BF16 R8, R176.reuse, R172, R8 ;  /* 0x000000acb008723c */ /* 0x040ff00000041808 */
[-C--:B------:R-:W-:Y:S08]  /*5310*/  HMMA.16816.F32.BF16 R12, R176, R174.reuse, R12 ;  /* 0x000000aeb00c723c */ /* 0x080ff0000004180c */
[C---:B------:R-:W-:Y:S01]  /*5320*/  HMMA.16816.F32.BF16 R16, R168.reuse, R174, R16 ;  /* 0x000000aea810723c */ /* 0x040fe20000041810 */
[----:B------:R-:W1:Y:S07]  /*5330*/  LDSM.16.MT88.4 R172, [R0+0xd000] ;  /* 0x00d0000000ac783b */ /* 0x000e6e0000004200 */
[-C--:B------:R-:W-:Y:S08]  /*5340*/  HMMA.16816.F32.BF16 R52, R168, R180.reuse, R52 ;  /* 0x000000b4a834723c */ /* 0x080ff00000041834 */
[C---:B------:R-:W-:Y:S08]  /*5350*/  HMMA.16816.F32.BF16 R56, R176.reuse, R180, R56 ;  /* 0x000000b4b038723c */ /* 0x040ff00000041838 */
[-C--:B------:R-:W-:Y:S01]  /*5360*/  HMMA.16816.F32.BF16 R60, R176, R182.reuse, R60 ;  /* 0x000000b6b03c723c */ /* 0x080fe2000004183c */
[----:B------:R-:W2:Y:S07]  /*5370*/  LDSM.16.M88.4 R176, [R199+0x1000] ;  /* 0x00100000c7b0783b */ /* 0x000eae0000000200 */
[----:B------:R-:W-:Y:S01]  /*5380*/  HMMA.16816.F32.BF16 R64, R168, R182, R64 ;  /* 0x000000b6a840723c */ /* 0x000fe20000041840 */
[----:B------:R-:W3:Y:S04]  /*5390*/  LDSM.16.MT88.4 R168, [R0+0xf000] ;  /* 0x00f0000000a8783b */ /* 0x000ee80000004200 */
[----:B------:R-:W-:Y:S03]  /*53a0*/  LDSM.16.M88.4 R180, [R200+0x1000] ;  /* 0x00100000c8b4783b */ /* 0x000fe60000000200 */
[-C--:B-1----:R-:W-:Y:S08]  /*53b0*/  HMMA.16816.F32.BF16 R4, R100, R172.reuse, R4 ;  /* 0x000000ac6404723c */ /* 0x082ff00000041804 */
[C---:B--2---:R-:W-:Y:S08]  /*53c0*/  HMMA.16816.F32.BF16 R8, R176.reuse, R172, R8 ;  /* 0x000000acb008723c */ /* 0x044ff00000041808 */
[-C--:B------:R-:W-:Y:S08]  /*53d0*/  HMMA.16816.F32.BF16 R12, R176, R174.reuse, R12 ;  /* 0x000000aeb00c723c */ /* 0x080ff0000004180c */
[C---:B------:R-:W-:Y:S01]  /*53e0*/  HMMA.16816.F32.BF16 R16, R100.reuse, R174, R16 ;  /* 0x000000ae6410723c */ /* 0x040fe20000041810 */
[----:B------:R-:W-:Y:S07]  /*53f0*/  LDSM.16.M88.4 R172, [R200] ;  /* 0x00000000c8ac783b */ /* 0x000fee0000000200 */
[-C--:B---3--:R-:W-:Y:S08]  /*5400*/  HMMA.16816.F32.BF16 R52, R100, R168.reuse, R52 ;  /* 0x000000a86434723c */ /* 0x088ff00000041834 */
[C---:B------:R-:W-:Y:S08]  /*5410*/  HMMA.16816.F32.BF16 R56, R176.reuse, R168, R56 ;  /* 0x000000a8b038723c */ /* 0x040ff00000041838 */
[-C--:B------:R-:W-:Y:S01]  /*5420*/  HMMA.16816.F32.BF16 R60, R176, R170.reuse, R60 ;  /* 0x000000aab03c723c */ /* 0x080fe2000004183c */
[----:B------:R-:W1:Y:S07]  /*5430*/  LDSM.16.MT88.4 R176, [R0+0xd800] ;  /* 0x00d8000000b0783b */ /* 0x000e6e0000004200 */
[----:B------:R-:W-:Y:S01]  /*5440*/  HMMA.16816.F32.BF16 R64, R100, R170, R64 ;  /* 0x000000aa6440723c */ /* 0x000fe20000041840 */
[----:B------:R2:W3:Y:S06]  /*5450*/  LDSM.16.MT88.4 R100, [R0+0xf800] ;  /* 0x00f800000064783b */ /* 0x0004ec0000004200 */
[----:B------:R-:W-:Y:S02]  /*5460*/  IMAD.MOV.U32 R171, RZ, RZ, c[0x0][0x22c] ;  /* 0x00008b00ffab7624 */ /* 0x000fe400078e00ff */
[----:B------:R-:W-:Y:S03]  /*5470*/  IMAD.MOV.U32 R170, RZ, RZ, c[0x0][0x22c] ;  /* 0x00008b00ffaa7624 */ /* 0x000fe600078e00ff */
[----:B------:R-:W-:Y:S02]  /*5480*/  IMAD R171, R171, c[0x0][0x1c0], RZ ;  /* 0x00007000abab7a24 */ /* 0x000fe400078e02ff */
[----:B------:R-:W-:Y:S02]  /*5490*/  IMAD R170, R170, c[0x0][0x1c0], RZ ;  /* 0x00007000aaaa7a24 */ /* 0x000fe400078e02ff */
[----:B------:R-:W-:Y:S02]  /*54a0*/  IMAD R171, R171, 0x18, RZ ;  /* 0x00000018abab7824 */ /* 0x000fe400078e02ff */
[----:B------:R-:W-:Y:S03]  /*54b0*/  IMAD R170, R170, 0x30, RZ ;  /* 0x00000030aaaa7824 */ /* 0x000fe600078e02ff */
[C---:B------:R-:W-:Y:S01]  /*54c0*/  LEA R168, P1, R171.reuse, R204, 0x2 ;  /* 0x000000ccaba87211 */ /* 0x040fe200078210ff */
[----:B--2---:R-:W-:Y:S03]  /*54d0*/  IMAD.MOV.U32 R0, RZ, RZ, c[0x0][0x22c] ;  /* 0x00008b00ff007624 */ /* 0x004fe600078e00ff */
[-C--:B------:R-:W-:Y:S01]  /*54e0*/  LEA.HI.X.SX32 R169, R171, R205.reuse, 0x2, P1 ;  /* 0x000000cdaba97211 */ /* 0x080fe200008f16ff */
[----:B------:R-:W-:Y:S02]  /*54f0*/  IMAD.MOV.U32 R171, RZ, RZ, c[0x0][0x22c] ;  /* 0x00008b00ffab7624 */ /* 0x000fe400078e00ff */
[----:B------:R-:W-:Y:S02]  /*5500*/  IMAD R0, R0, c[0x0][0x1c0], RZ ;  /* 0x0000700000007a24 */ /* 0x000fe400078e02ff */
[----:B------:R-:W-:Y:S02]  /*5510*/  IMAD R171, R171, c[0x0][0x1c0], RZ ;  /* 0x00007000abab7a24 */ /* 0x000fe400078e02ff */
[----:B------:R-:W-:Y:S01]  /*5520*/  IMAD R0, R0, 0x28, RZ ;  /* 0x0000002800007824 */ /* 0x000fe200078e02ff */
[-C--:B-1----:R-:W-:Y:S05]  /*5530*/  HMMA.16816.F32.BF16 R4, R172, R176.reuse, R4 ;  /* 0x000000b0ac04723c */ /* 0x082fea0000041804 */
[----:B------:R-:W-:Y:S03]  /*5540*/  IMAD R171, R171, 0x38, RZ ;  /* 0x00000038abab7824 */ /* 0x000fe600078e02ff */
[C---:B------:R-:W-:Y:S07]  /*5550*/  HMMA.16816.F32.BF16 R8, R180.reuse, R176, R8 ;  /* 0x000000b0b408723c */ /* 0x040fee0000041808 */
[----:B------:R-:W-:Y:S01]  /*5560*/  IMAD.MOV.U32 R177, RZ, RZ, c[0x0][0x22c] ;  /* 0x00008b00ffb17624 */ /* 0x000fe200078e00ff */
[-C--:B------:R-:W-:Y:S04]  /*5570*/  HMMA.16816.F32.BF16 R12, R180, R178.reuse, R12 ;  /* 0x000000b2b40c723c */ /* 0x080fe8000004180c */
[----:B------:R-:W-:Y:S04]  /*5580*/  IMAD R177, R177, c[0x0][0x1c0], RZ ;  /* 0x00007000b1b17a24 */ /* 0x000fe800078e02ff */
[C---:B------:R-:W-:Y:S04]  /*5590*/  HMMA.16816.F32.BF16 R16, R172.reuse, R178, R16 ;  /* 0x000000b2ac10723c */ /* 0x040fe80000041810 */
[----:B------:R-:W-:Y:S04]  /*55a0*/  IMAD.SHL.U32 R177, R177, 0x20, RZ ;  /* 0x00000020b1b17824 */ /* 0x000fe800078e00ff */
[-C--:B---3--:R-:W-:Y:S08]  /*55b0*/  HMMA.16816.F32.BF16 R52, R172, R100.reuse, R52 ;  /* 0x00000064ac34723c */ /* 0x088ff00000041834 */
[C---:B------:R-:W-:Y:S07]  /*55c0*/  HMMA.16816.F32.BF16 R56, R180.reuse, R100, R56 ;  /* 0x00000064b438723c */ /* 0x040fee0000041838 */
[----:B------:R-:W-:Y:S01]  /*55d0*/  @P5 IADD3 R100, P0, R239, R226, RZ ;  /* 0x000000e2ef645210 */ /* 0x000fe20007f1e0ff */
[-C--:B------:R-:W-:Y:S04]  /*55e0*/  HMMA.16816.F32.BF16 R60, R180, R102.reuse, R60 ;  /* 0x00000066b43c723c */ /* 0x080fe8000004183c */
[----:B------:R-:W-:Y:S04]  /*55f0*/  @P5 IMAD.X R101, R238, 0x1, R225, P0 ;  /* 0x00000001ee655824 */ /* 0x000fe800000e06e1 */
[----:B------:R-:W-:Y:S01]  /*5600*/  HMMA.16816.F32.BF16 R64, R172, R102, R64 ;  /* 0x00000066ac40723c */ /* 0x000fe20000041840 */
[----:B------:R1:W5:Y:S04]  /*5610*/  @P5 LDG.E R215, [R100.64+-0x100] ;  /* 0xffff000664d75981 */ /* 0x000368000c1e1900 */
[----:B------:R1:W5:Y:S04]  /*5620*/  @P5 LDG.E R218, [R100.64+-0xe0] ;  /* 0xffff200664da5981 */ /* 0x000368000c1e1900 */
[----:B------:R2:W-:Y:S04]  /*5630*/  RED.E.ADD.F32.FTZ.RN.STRONG.GPU [R204.64], R4 ;  /* 0x00000004cc00798e */ /* 0x0005e8000c10e786 */
[----:B------:R3:W-:Y:S01]  /*5640*/  RED.E.ADD.F32.FTZ.RN.STRONG.GPU [R2.64], R5 ;  /* 0x000000050200798e */ /* 0x0007e2000c10e786 */
[CC--:B-1----:R-:W-:Y:S04]  /*5650*/  LEA R100, P0, R247.reuse, R204.reuse, 0x2 ;  /* 0x000000ccf7647211 */ /* 0x0c2fe800078010ff */
[-C--:B------:R-:W-:Y:S02]  /*5660*/  LEA.HI.X.SX32 R101, R247, R205.reuse, 0x2, P0 ;  /* 0x000000cdf7657211 */ /* 0x080fe400000f16ff */
[CC--:B------:R-:W-:Y:S02]  /*5670*/  LEA R102, P0, R177.reuse, R204.reuse, 0x2 ;  /* 0x000000ccb1667211 */ /* 0x0c0fe400078010ff */
[CC--:B--2---:R-:W-:Y:S01]  /*5680*/  LEA R4, P1, R170.reuse, R204.reuse, 0x2 ;  /* 0x000000ccaa047211 */ /* 0x0c4fe200078210ff */
[----:B------:R1:W-:Y:S01]  /*5690*/  RED.E.ADD.F32.FTZ.RN.STRONG.GPU [R100.64], R6 ;  /* 0x000000066400798e */ /* 0x0003e2000c10e786 */
[-C--:B------:R-:W-:Y:S02]  /*56a0*/  LEA.HI.X.SX32 R103, R177, R205.reuse, 0x2, P0 ;  /* 0x000000cdb1677211 */ /* 0x080fe400000f16ff */
[-C--:B---3--:R-:W-:Y:S01]  /*56b0*/  LEA.HI.X.SX32 R5, R170, R205.reuse, 0x2, P1 ;  /* 0x000000cdaa057211 */ /* 0x088fe200008f16ff */
[----:B------:R2:W-:Y:S01]  /*56c0*/  RED.E.ADD.F32.FTZ.RN.STRONG.GPU [R168.64], R7 ;  /* 0x00000007a800798e */ /* 0x0005e2000c10e786 */
[----:B------:R-:W-:Y:S03]  /*56d0*/  IADD3 R170, R247, 0x20, RZ ;  /* 0x00000020f7aa7810 */ /* 0x000fe60007ffe0ff */
[----:B------:R3:W-:Y:S01]  /*56e0*/  RED.E.ADD.F32.FTZ.RN.STRONG.GPU [R102.64], R8 ;  /* 0x000000086600798e */ /* 0x0007e2000c10e786 */
[CC--:B-1----:R-:W-:Y:S02]  /*56f0*/  LEA R100, P2, R0.reuse, R204.reuse, 0x2 ;  /* 0x000000cc00647211 */ /* 0x0c2fe400078410ff */
[CC--:B------:R-:W-:Y:S02]  /*5700*/  LEA R6, P0, R171.reuse, R204.reuse, 0x2 ;  /* 0x000000ccab067211 */ /* 0x0c0fe400078010ff */
[-C--:B------:R-:W-:Y:S01]  /*5710*/  LEA.HI.X.SX32 R101, R0, R205.reuse, 0x2, P2 ;  /* 0x000000cd00657211 */ /* 0x080fe200010f16ff */
[C---:B------:R-:W-:Y:S01]  /*5720*/  IMAD.IADD R0, R214.reuse, 0x1, R249 ;  /* 0x00000001d6007824 */ /* 0x040fe200078e02f9 */
[-C--:B--2---:R-:W-:Y:S01]  /*5730*/  LEA.HI.X.SX32 R7, R171, R205.reuse, 0x2, P0 ;  /* 0x000000cdab077211 */ /* 0x084fe200000f16ff */
[----:B------:R-:W-:Y:S01]  /*5740*/  IMAD.IADD R171, R214, 0x1, R250 ;  /* 0x00000001d6ab7824 */ /* 0x000fe200078e02fa */
[CC--:B---3--:R-:W-:Y:S01]  /*5750*/  LEA R8, P2, R234.reuse, R204.reuse, 0x2 ;  /* 0x000000ccea087211 */ /* 0x0c8fe200078410ff */
[----:B------:R1:W-:Y:S04]  /*5760*/  RED.E.ADD.F32.FTZ.RN.STRONG.GPU [R100.64], R9 ;  /* 0x000000096400798e */ /* 0x0003e8000c10e786 */
[----:B------:R2:W-:Y:S04]  /*5770*/  RED.E.ADD.F32.FTZ.RN.STRONG.GPU [R4.64], R10 ;  /* 0x0000000a0400798e */ /* 0x0005e8000c10e786 */
[----:B------:R3:W-:Y:S04]  /*5780*/  RED.E.ADD.F32.FTZ.RN.STRONG.GPU [R6.64], R11 ;  /* 0x0000000b0600798e */ /* 0x0007e8000c10e786 */
[----:B------:R-:W-:Y:S04]  /*5790*/  RED.E.ADD.F32.FTZ.RN.STRONG.GPU [R204.64+0x80], R16 ;  /* 0x00008010cc00798e */ /* 0x000fe8000c10e786 */
[----:B------:R-:W-:Y:S04]  /*57a0*/  RED.E.ADD.F32.FTZ.RN.STRONG.GPU [R2.64+0x80], R17 ;  /* 0x000080110200798e */ /* 0x000fe8000c10e786 */
[----:B------:R-:W-:Y:S01]  /*57b0*/  LDSM.16.MT88.4 R100, [R184+0x2800] ;  /* 0x00280000b864783b */ /* 0x000fe20000004200 */
[-C--:B-1----:R-:W-:Y:S02]  /*57c0*/  LEA.HI.X.SX32 R9, R234, R205.reuse, 0x2, P2 ;  /* 0x000000cdea097211 */ /* 0x082fe400010f16ff */
[CC--:B--2---:R-:W-:Y:S04]  /*57d0*/  LEA R4, P0, R170.reuse, R204.reuse, 0x2 ;  /* 0x000000ccaa047211 */ /* 0x0c4fe800078010ff */
[-C--:B------:R-:W-:Y:S02]  /*57e0*/  LEA.HI.X.SX32 R5, R170, R205.reuse, 0x2, P0 ;  /* 0x000000cdaa057211 */ /* 0x080fe400000f16ff */
[CC--:B---3--:R-:W-:Y:S02]  /*57f0*/  LEA R6, P1, R250.reuse, R204.reuse, 0x2 ;  /* 0x000000ccfa067211 */ /* 0x0c8fe400078210ff */
[CC--:B------:R-:W-:Y:S01]  /*5800*/  LEA R10, P0, R171.reuse, R204.reuse, 0x2 ;  /* 0x000000ccab0a7211 */ /* 0x0c0fe200078010ff */
[----:B------:R1:W-:Y:S01]  /*5810*/  RED.E.ADD.F32.FTZ.RN.STRONG.GPU [R4.64], R18 ;  /* 0x000000120400798e */ /* 0x0003e2000c10e786 */
[-C--:B------:R-:W-:Y:S02]  /*5820*/  LEA.HI.X.SX32 R7, R250, R205.reuse, 0x2, P1 ;  /* 0x000000cdfa077211 */ /* 0x080fe400008f16ff */
[-C--:B------:R-:W-:Y:S02]  /*5830*/  LEA.HI.X.SX32 R11, R171, R205.reuse, 0x2, P0 ;  /* 0x000000cdab0b7211 */ /* 0x080fe400000f16ff */
[----:B------:R-:W-:Y:S01]  /*5840*/  IADD3 R170, R247, 0x40, RZ ;  /* 0x00000040f7aa7810 */ /* 0x000fe20007ffe0ff */
[----:B------:R2:W-:Y:S04]  /*5850*/  RED.E.ADD.F32.FTZ.RN.STRONG.GPU [R6.64], R19 ;  /* 0x000000130600798e */ /* 0x0005e8000c10e786 */
[----:B------:R-:W-:Y:S04]  /*5860*/  RED.E.ADD.F32.FTZ.RN.STRONG.GPU [R10.64], R12 ;  /* 0x0000000c0a00798e */ /* 0x000fe8000c10e786 */
[----:B------:R3:W-:Y:S04]  /*5870*/  RED.E.ADD.F32.FTZ.RN.STRONG.GPU [R8.64], R13 ;  /* 0x0000000d0800798e */ /* 0x0007e8000c10e786 */
[----:B------:R-:W-:Y:S01]  /*5880*/  LDSM.16.MT88.4 R16, [R184+0x2000] ;  /* 0x00200000b810783b */ /* 0x000fe20000004200 */
[CC--:B-1----:R-:W-:Y:S04]  /*5890*/  LEA R4, P1, R233.reuse, R204.reuse, 0x2 ;  /* 0x000000cce9047211 */ /* 0x0c2fe800078210ff */
[-C--:B------:R-:W-:Y:S02]  /*58a0*/  LEA.HI.X.SX32 R5, R233, R205.reuse, 0x2, P1 ;  /* 0x000000cde9057211 */ /* 0x080fe400008f16ff */
[CC--:B--2---:R-:W-:Y:S03]  /*58b0*/  LEA R6, P0, R237.reuse, R204.reuse, 0x2 ;  /* 0x000000cced067211 */ /* 0x0c4fe600078010ff */
[----:B------:R1:W-:Y:S01]  /*58c0*/  RED.E.ADD.F32.FTZ.RN.STRONG.GPU [R4.64], R14 ;  /* 0x0000000e0400798e */ /* 0x0003e2000c10e786 */
[-C--:B------:R-:W-:Y:S02]  /*58d0*/  LEA.HI.X.SX32 R7, R237, R205.reuse, 0x2, P0 ;  /* 0x000000cded077211 */ /* 0x080fe400000f16ff */
[CC--:B---3--:R-:W-:Y:S03]  /*58e0*/  LEA R8, P2, R232.reuse, R204.reuse, 0x2 ;  /* 0x000000cce8087211 */ /* 0x0c8fe600078410ff */
[----:B------:R2:W-:Y:S01]  /*58f0*/  RED.E.ADD.F32.FTZ.RN.STRONG.GPU [R6.64], R15 ;  /* 0x0000000f0600798e */ /* 0x0005e2000c10e786 */
[-C--:B------:R-:W-:Y:S03]  /*5900*/  LEA.HI.X.SX32 R9, R232, R205.reuse, 0x2, P2 ;  /* 0x000000cde8097211 */ /* 0x080fe600010f16ff */
[----:B------:R-:W-:Y:S04]  /*5910*/  RED.E.ADD.F32.FTZ.RN.STRONG.GPU [R204.64+0x100], R52 ;  /* 0x00010034cc00798e */ /* 0x000fe8000c10e786 */
[----:B------:R-:W-:Y:S04]  /*5920*/  RED.E.ADD.F32.FTZ.RN.STRONG.GPU [R2.64+0x100], R53 ;  /* 0x000100350200798e */ /* 0x000fe8000c10e786 */
[----:B------:R-:W-:Y:S01]  /*5930*/  LDSM.16.MT88.4 R12, [R185+0x10000] ;  /* 0x01000000b90c783b */ /* 0x000fe20000004200 */
[CC--:B-1----:R-:W-:Y:S04]  /*5940*/  LEA R4, P0, R170.reuse, R204.reuse, 0x2 ;  /* 0x000000ccaa047211 */ /* 0x0c2fe800078010ff */
[-C--:B------:R-:W-:Y:S02]  /*5950*/  LEA.HI.X.SX32 R5, R170, R205.reuse, 0x2, P0 ;  /* 0x000000cdaa057211 */ /* 0x080fe400000f16ff */
[CC--:B--2---:R-:W-:Y:S02]  /*5960*/  LEA R6, P1, R249.reuse, R204.reuse, 0x2 ;  /* 0x000000ccf9067211 */ /* 0x0c4fe400078210ff */
[CC--:B------:R-:W-:Y:S01]  /*5970*/  LEA R10, P0, R0.reuse, R204.reuse, 0x2 ;  /* 0x000000cc000a7211 */ /* 0x0c0fe200078010ff */
[----:B------:R1:W-:Y:S01]  /*5980*/  RED.E.ADD.F32.FTZ.RN.STRONG.GPU [R4.64], R54 ;  /* 0x000000360400798e */ /* 0x0003e2000c10e786 */
[-C--:B------:R-:W-:Y:S02]  /*5990*/  LEA.HI.X.SX32 R7, R249, R205.reuse, 0x2, P1 ;  /* 0x000000cdf9077211 */ /* 0x080fe400008f16ff */
[-C--:B------:R-:W-:Y:S01]  /*59a0*/  LEA.HI.X.SX32 R11, R0, R205.reuse, 0x2, P0 ;  /* 0x000000cd000b7211 */ /* 0x080fe200000f16ff */
[----:B------:R-:W-:Y:S02]  /*59b0*/  IMAD.IADD R0, R214, 0x1, R248 ;  /* 0x00000001d6007824 */ /* 0x000fe400078e02f8 */
[----:B------:R2:W-:Y:S04]  /*59c0*/  RED.E.ADD.F32.FTZ.RN.STRONG.GPU [R6.64], R55 ;  /* 0x000000370600798e */ /* 0x0005e8000c10e786 */
[----:B------:R3:W-:Y:S04]  /*59d0*/  RED.E.ADD.F32.FTZ.RN.STRONG.GPU [R10.64], R56 ;  /* 0x000000380a00798e */ /* 0x0007e8000c10e786 */
[----:B------:R4:W-:Y:S04]  /*59e0*/  RED.E.ADD.F32.FTZ.RN.STRONG.GPU [R8.64], R57 ;  /* 0x000000390800798e */ /* 0x0009e8000c10e786 */
[----:B------:R-:W-:Y:S01]  /*59f0*/  LDSM.16.MT88.4 R52, [R186+0x10800] ;  /* 0x01080000ba34783b */ /* 0x000fe20000004200 */
[CC--:B-1----:R-:W-:Y:S04]  /*5a00*/  LEA R4, P1, R231.reuse, R204.reuse, 0x2 ;  /* 0x000000cce7047211 */ /* 0x0c2fe800078210ff */
[-C--:B------:R-:W-:Y:S02]  /*5a10*/  LEA.HI.X.SX32 R5, R231, R205.reuse, 0x2, P1 ;  /* 0x000000cde7057211 */ /* 0x080fe400008f16ff */
[CC--:B--2---:R-:W-:Y:S03]  /*5a20*/  LEA R6, P0, R236.reuse, R204.reuse, 0x2 ;  /* 0x000000ccec067211 */ /* 0x0c4fe600078010ff */
[----:B------:R1:W-:Y:S01]  /*5a30*/  RED.E.ADD.F32.FTZ.RN.STRONG.GPU [R4.64], R58 ;  /* 0x0000003a0400798e */ /* 0x0003e2000c10e786 */
[-C--:B------:R-:W-:Y:S02]  /*5a40*/  LEA.HI.X.SX32 R7, R236, R205.reuse, 0x2, P0 ;  /* 0x000000cdec077211 */ /* 0x080fe400000f16ff */
[-C--:B---3--:R-:W-:Y:S02]  /*5a50*/  LEA R10, P0, R248, R204.reuse, 0x2 ;  /* 0x000000ccf80a7211 */ /* 0x088fe400078010ff */
[-C--:B----4-:R-:W-:Y:S01]  /*5a60*/  LEA R8, P3, R0, R204.reuse, 0x2 ;  /* 0x000000cc00087211 */ /* 0x090fe200078610ff */
[----:B------:R2:W-:Y:S01]  /*5a70*/  RED.E.ADD.F32.FTZ.RN.STRONG.GPU [R6.64], R59 ;  /* 0x0000003b0600798e */ /* 0x0005e2000c10e786 */
[-C--:B------:R-:W-:Y:S02]  /*5a80*/  LEA.HI.X.SX32 R11, R248, R205.reuse, 0x2, P0 ;  /* 0x000000cdf80b7211 */ /* 0x080fe400000f16ff */
[-C--:B------:R-:W-:Y:S01]  /*5a90*/  LEA.HI.X.SX32 R9, R0, R205.reuse, 0x2, P3 ;  /* 0x000000cd00097211 */ /* 0x080fe200018f16ff */
[----:B------:R-:W-:Y:S01]  /*5aa0*/  RED.E.ADD.F32.FTZ.RN.STRONG.GPU [R204.64+0x180], R64 ;  /* 0x00018040cc00798e */ /* 0x000fe2000c10e786 */
[----:B------:R-:W-:Y:S03]  /*5ab0*/  LOP3.LUT R0, R208, 0x1, RZ, 0xc0, !PT ;  /* 0x00000001d0007812 */ /* 0x000fe600078ec0ff */
[----:B------:R3:W-:Y:S04]  /*5ac0*/  RED.E.ADD.F32.FTZ.RN.STRONG.GPU [R2.64+0x180], R65 ;  /* 0x000180410200798e */ /* 0x0007e8000c10e786 */
[----:B------:R-:W-:Y:S01]  /*5ad0*/  LDSM.16.MT88.4 R56, [R184+0x800] ;  /* 0x00080000b838783b */ /* 0x000fe20000004200 */
[CC--:B-1----:R-:W-:Y:S04]  /*5ae0*/  LEA R4, P1, R252.reuse, R204.reuse, 0x2 ;  /* 0x000000ccfc047211 */ /* 0x0c2fe800078210ff */
[-C--:B------:R-:W-:Y:S02]  /*5af0*/  LEA.HI.X.SX32 R5, R252, R205.reuse, 0x2, P1 ;  /* 0x000000cdfc057211 */ /* 0x080fe400008f16ff */
[CC--:B--2---:R-:W-:Y:S03]  /*5b00*/  LEA R6, P2, R230.reuse, R204.reuse, 0x2 ;  /* 0x000000cce6067211 */ /* 0x0c4fe600078410ff */
[----:B------:R1:W-:Y:S01]  /*5b10*/  RED.E.ADD.F32.FTZ.RN.STRONG.GPU [R4.64], R66 ;  /* 0x000000420400798e */ /* 0x0003e2000c10e786 */
[-C--:B------:R-:W-:Y:S03]  /*5b20*/  LEA.HI.X.SX32 R7, R230, R205.reuse, 0x2, P2 ;  /* 0x000000cde6077211 */ /* 0x080fe600010f16ff */
[----:B------:R-:W-:Y:S01]  /*5b30*/  RED.E.ADD.F32.FTZ.RN.STRONG.GPU [R10.64], R67 ;  /* 0x000000430a00798e */ /* 0x000fe2000c10e786 */
[CC--:B---3--:R-:W-:Y:S03]  /*5b40*/  LEA R2, P0, R235.reuse, R204.reuse, 0x2 ;  /* 0x000000cceb027211 */ /* 0x0c8fe600078010ff */
[----:B------:R-:W-:Y:S01]  /*5b50*/  RED.E.ADD.F32.FTZ.RN.STRONG.GPU [R8.64], R60 ;  /* 0x0000003c0800798e */ /* 0x000fe2000c10e786 */
[-C--:B------:R-:W-:Y:S02]  /*5b60*/  LEA.HI.X.SX32 R3, R235, R205.reuse, 0x2, P0 ;  /* 0x000000cdeb037211 */ /* 0x080fe400000f16ff */
[----:B------:R-:W-:Y:S01]  /*5b70*/  ISETP.NE.U32.AND P0, PT, R0, 0x1, PT ;  /* 0x000000010000780c */ /* 0x000fe20003f05070 */
[----:B------:R-:W-:Y:S01]  /*5b80*/  RED.E.ADD.F32.FTZ.RN.STRONG.GPU [R6.64], R61 ;  /* 0x0000003d0600798e */ /* 0x000fe2000c10e786 */
[----:B------:R-:W-:Y:S03]  /*5b90*/  @P5 IADD3 R0, P2, R226, -0x100, RZ ;  /* 0xffffff00e2005810 */ /* 0x000fe60007f5e0ff */
[----:B------:R-:W-:Y:S02]  /*5ba0*/  LDSM.16.MT88.4 R8, [R184] ;  /* 0x00000000b808783b */ /* 0x000fe40000004200 */
[----:B------:R-:W-:Y:S01]  /*5bb0*/  @P5 IMAD.MOV.U32 R226, RZ, RZ, R0 ;  /* 0x000000ffffe25224 */ /* 0x000fe200078e0000 */
[C---:B------:R-:W-:Y:S01]  /*5bc0*/  IADD3 R0, R184.reuse, -0x4000, RZ ;  /* 0xffffc000b8007810 */ /* 0x040fe20007ffe0ff */
[----:B------:R-:W-:Y:S04]  /*5bd0*/  LDSM.16.MT88.4 R64, [R185+0x10800] ;  /* 0x01080000b940783b */ /* 0x000fe80000004200 */
[----:B------:R-:W-:Y:S02]  /*5be0*/  @P0 IADD3 R0, R184, 0x4000, RZ ;  /* 0x00004000b8000810 */ /* 0x000fe40007ffe0ff */
[C---:B-1----:R-:W-:Y:S04]  /*5bf0*/  LEA R4, P1, R229.reuse, R204, 0x2 ;  /* 0x000000cce5047211 */ /* 0x042fe800078210ff */
[----:B------:R-:W-:Y:S02]  /*5c00*/  LEA.HI.X.SX32 R5, R229, R205, 0x2, P1 ;  /* 0x000000cde5057211 */ /* 0x000fe400008f16ff */
[----:B------:R-:W-:Y:S03]  /*5c10*/  @P5 IADD3 R224, P1, R224, -0x100, RZ ;  /* 0xffffff00e0e05810 */ /* 0x000fe60007f3e0ff */
[----:B------:R-:W-:Y:S01]  /*5c20*/  RED.E.ADD.F32.FTZ.RN.STRONG.GPU [R4.64], R62 ;  /* 0x0000003e0400798e */ /* 0x000fe2000c10e786 */
[----:B------:R-:W-:Y:S03]  /*5c30*/  @P5 IADD3.X R223, R223, -0x1, RZ, P1, !PT ;  /* 0xffffffffdfdf5810 */ /* 0x000fe60000ffe4ff */
[----:B------:R-:W1:Y:S04]  /*5c40*/  LDSM.16.MT88.4 R4, [R186+0x10000] ;  /* 0x01000000ba04783b */ /* 0x000e680000004200 */
[----:B------:R2:W-:Y:S04]  /*5c50*/  RED.E.ADD.F32.FTZ.RN.STRONG.GPU [R2.64], R63 ;  /* 0x0000003f0200798e */ /* 0x0005e8000c10e786 */
[----:B------:R-:W-:Y:S01]  /*5c60*/  LDSM.16.MT88.4 R60, [R185+0x11000] ;  /* 0x01100000b93c783b */ /* 0x000fe20000004200 */
[----:B--2---:R-:W-:Y:S02]  /*5c70*/  @P5 IADD3.X R2, R225, -0x1, RZ, P2, !PT ;  /* 0xffffffffe1025810 */ /* 0x004fe400017fe4ff */
[C---:B------:R-:W-:Y:S02]  /*5c80*/  ISETP.GT.AND P2, PT, R208.reuse, R240, PT ;  /* 0x000000f0d000720c */ /* 0x040fe40003f44270 */
[----:B------:R-:W-:Y:S01]  /*5c90*/  IADD3 R3, R208, -0x1, RZ ;  /* 0xffffffffd0037810 */ /* 0x000fe20007ffe0ff */
[----:B------:R-:W-:Y:S01]  /*5ca0*/  @P5 IMAD.MOV.U32 R225, RZ, RZ, R2 ;  /* 0x000000ffffe15224 */ /* 0x000fe200078e0002 */
[-C--:B-1----:R-:W-:Y:S05]  /*5cb0*/  HMMA.16816.F32.BF16 R68, R4, R8.reuse, R68 ;  /* 0x000000080444723c */ /* 0x082fea0000041844 */
[----:B------:R-:W-:Y:S03]  /*5cc0*/  IMAD.MOV.U32 R208, RZ, RZ, R3 ;  /* 0x000000ffffd07224 */ /* 0x000fe600078e0003 */
[C---:B------:R-:W-:Y:S08]  /*5cd0*/  HMMA.16816.F32.BF16 R72, R12.reuse, R8, R72 ;  /* 0x000000080c48723c */ /* 0x040ff00000041848 */
[-C--:B------:R-:W-:Y:S08]  /*5ce0*/  HMMA.16816.F32.BF16 R76, R12, R10.reuse, R76 ;  /* 0x0000000a0c4c723c */ /* 0x080ff0000004184c */
[C---:B------:R-:W-:Y:S01]  /*5cf0*/  HMMA.16816.F32.BF16 R80, R4.reuse, R10, R80 ;  /* 0x0000000a0450723c */ /* 0x040fe20000041850 */
[----:B------:R-:W-:Y:S07]  /*5d00*/  LDSM.16.MT88.4 R8, [R186+0x11000] ;  /* 0x01100000ba08783b */ /* 0x000fee0000004200 */
[-C--:B------:R-:W-:Y:S08]  /*5d10*/  HMMA.16816.F32.BF16 R84, R4, R16.reuse, R84 ;  /* 0x000000100454723c */ /* 0x080ff00000041854 */
[C---:B------:R-:W-:Y:S08]  /*5d20*/  HMMA.16816.F32.BF16 R88, R12.reuse, R16, R88 ;  /* 0x000000100c58723c */ /* 0x040ff00000041858 */
[-C--:B------:R-:W-:Y:S01]  /*5d30*/  HMMA.16816.F32.BF16 R92, R12, R18.reuse, R92 ;  /* 0x000000120c5c723c */ /* 0x080fe2000004185c */
[----:B------:R-:W1:Y:S07]  /*5d40*/  LDSM.16.MT88.4 R12, [R184+0x1000] ;  /* 0x00100000b80c783b */ /* 0x000e6e0000004200 */
[----:B------:R-:W-:Y:S01]  /*5d50*/  HMMA.16816.F32.BF16 R96, R4, R18, R96 ;  /* 0x000000120460723c */ /* 0x000fe20000041860 */
[----:B------:R-:W2:Y:S04]  /*5d60*/  LDSM.16.MT88.4 R4, [R184+0x3000] ;  /* 0x00300000b804783b */ /* 0x000ea80000004200 */
[----:B------:R-:W-:Y:S03]  /*5d70*/  LDSM.16.MT88.4 R16, [R186+0x11800] ;  /* 0x01180000ba10783b */ /* 0x000fe60000004200 */
[-C--:B------:R-:W-:Y:S08]  /*5d80*/  HMMA.16816.F32.BF16 R68, R52, R56.reuse, R68 ;  /* 0x000000383444723c */ /* 0x080ff00000041844 */
[C---:B------:R-:W-:Y:S08]  /*5d90*/  HMMA.16816.F32.BF16 R72, R64.reuse, R56, R72 ;  /* 0x000000384048723c */ /* 0x040ff00000041848 */
[-C--:B------:R-:W-:Y:S08]  /*5da0*/  HMMA.16816.F32.BF16 R76, R64, R58.reuse, R76 ;  /* 0x0000003a404c723c */ /* 0x080ff0000004184c */
[C---:B------:R-:W-:Y:S01]  /*5db0*/  HMMA.16816.F32.BF16 R80, R52.reuse, R58, R80 ;  /* 0x0000003a3450723c */ /* 0x040fe20000041850 */
[----:B------:R-:W3:Y:S07]  /*5dc0*/  LDSM.16.MT88.4 R56, [R184+0x1800] ;  /* 0x00180000b838783b */ /* 0x000eee0000004200 */
[-C--:B------:R-:W-:Y:S08]  /*5dd0*/  HMMA.16816.F32.BF16 R84, R52, R100.reuse, R84 ;  /* 0x000000643454723c */ /* 0x080ff00000041854 */
[C---:B------:R-:W-:Y:S08]  /*5de0*/  HMMA.16816.F32.BF16 R88, R64.reuse, R100, R88 ;  /* 0x000000644058723c */ /* 0x040ff00000041858 */
[-C--:B------:R-:W-:Y:S01]  /*5df0*/  HMMA.16816.F32.BF16 R92, R64, R102.reuse, R92 ;  /* 0x00000066405c723c */ /* 0x080fe2000004185c */
[----:B------:R-:W4:Y:S07]  /*5e00*/  LDSM.16.MT88.4 R64, [R185+0x11800] ;  /* 0x01180000b940783b */ /* 0x000f2e0000004200 */
[----:B------:R-:W-:Y:S01]  /*5e10*/  HMMA.16816.F32.BF16 R96, R52, R102, R96 ;  /* 0x000000663460723c */ /* 0x000fe20000041860 */
[----:B------:R2:W3:Y:S07]  /*5e20*/  LDSM.16.MT88.4 R52, [R184+0x3800] ;  /* 0x00380000b834783b */ /* 0x0004ee0000004200 */
[-C--:B-1----:R-:W-:Y:S08]  /*5e30*/  HMMA.16816.F32.BF16 R68, R8, R12.reuse, R68 ;  /* 0x0000000c0844723c */ /* 0x082ff00000041844 */
[C---:B------:R-:W-:Y:S08]  /*5e40*/  HMMA.16816.F32.BF16 R72, R60.reuse, R12, R72 ;  /* 0x0000000c3c48723c */ /* 0x040ff00000041848 */
[-C--:B------:R-:W-:Y:S04]  /*5e50*/  HMMA.16816.F32.BF16 R76, R60, R14.reuse, R76 ;  /* 0x0000000e3c4c723c */ /* 0x080fe8000004184c */
[----:B--2---:R-:W-:Y:S04]  /*5e60*/  IMAD.MOV.U32 R184, RZ, RZ, R0 ;  /* 0x000000ffffb87224 */ /* 0x004fe800078e0000 */
[C---:B------:R-:W-:Y:S08]  /*5e70*/  HMMA.16816.F32.BF16 R80, R8.reuse, R14, R80 ;  /* 0x0000000e0850723c */ /* 0x040ff00000041850 */
[-C--:B------:R-:W-:Y:S08]  /*5e80*/  HMMA.16816.F32.BF16 R84, R8, R4.reuse, R84 ;  /* 0x000000040854723c */ /* 0x080ff00000041854 */
[C---:B------:R-:W-:Y:S08]  /*5e90*/  HMMA.16816.F32.BF16 R88, R60.reuse, R4, R88 ;  /* 0x000000043c58723c */ /* 0x040ff00000041858 */
[-C--:B------:R-:W-:Y:S08]  /*5ea0*/  HMMA.16816.F32.BF16 R92, R60, R6.reuse, R92 ;  /* 0x000000063c5c723c */ /* 0x080ff0000004185c */
[----:B------:R-:W-:Y:S08]  /*5eb0*/  HMMA.16816.F32.BF16 R96, R8, R6, R96 ;  /* 0x000000060860723c */ /* 0x000ff00000041860 */
[-C--:B---3--:R-:W-:Y:S08]  /*5ec0*/  HMMA.16816.F32.BF16 R68, R16, R56.reuse, R68 ;  /* 0x000000381044723c */ /* 0x088ff00000041844 */
[C---:B----4-:R-:W-:Y:S08]  /*5ed0*/  HMMA.16816.F32.BF16 R72, R64.reuse, R56, R72 ;  /* 0x000000384048723c */ /* 0x050ff00000041848 */
[-C--:B------:R-:W-:Y:S08]  /*5ee0*/  HMMA.16816.F32.BF16 R76, R64, R58.reuse, R76 ;  /* 0x0000003a404c723c */ /* 0x080ff0000004184c */
[C---:B------:R-:W-:Y:S08]  /*5ef0*/  HMMA.16816.F32.BF16 R80, R16.reuse, R58, R80 ;  /* 0x0000003a1050723c */ /* 0x040ff00000041850 */
[-C--:B------:R-:W-:Y:S08]  /*5f00*/  HMMA.16816.F32.BF16 R84, R16, R52.reuse, R84 ;  /* 0x000000341054723c */ /* 0x080ff00000041854 */
[C---:B------:R-:W-:Y:S08]  /*5f10*/  HMMA.16816.F32.BF16 R88, R64.reuse, R52, R88 ;  /* 0x000000344058723c */ /* 0x040ff00000041858 */
[-C--:B------:R-:W-:Y:S08]  /*5f20*/  HMMA.16816.F32.BF16 R92, R64, R54.reuse, R92 ;  /* 0x00000036405c723c */ /* 0x080ff0000004185c */
[----:B------:R-:W-:Y:S01]  /*5f30*/  HMMA.16816.F32.BF16 R96, R16, R54, R96 ;  /* 0x000000361060723c */ /* 0x000fe20000041860 */
[----:B------:R-:W-:-:S07]  /*5f40*/  @P2 BRA `(.L_x_36) ;  /* 0xffffd8d000002947 */ /* 0x000fce000383ffff */
[----:B------:R-:W2:Y:S04]  /*5f50*/  LDL R170, [R1] ;  /* 0x0000000001aa7983 */ /* 0x000ea80000100800 */
[----:B------:R-:W3:Y:S04]  /*5f60*/  LDL R168, [R1+0x4] ;  /* 0x0000040001a87983 */ /* 0x000ee80000100800 */
[----:B------:R-:W4:Y:S01]  /*5f70*/  LDL R169, [R1+0xc] ;  /* 0x00000c0001a97983 */ /* 0x000f220000100800 */
[----:B------:R-:W-:Y:S01]  /*5f80*/  FMUL.FTZ R68, R68, c[0x0][0x2e0] ;  /* 0x0000b80044447a20 */ /* 0x000fe20000410000 */
[----:B------:R-:W-:Y:S01]  /*5f90*/  F2FP.BF16.PACK_AB R20, R21, R20 ;  /* 0x000000141514723e */ /* 0x000fe200000010ff */
[----:B------:R-:W-:Y:S01]  /*5fa0*/  FMUL.FTZ R16, R69, c[0x0][0x2e0] ;  /* 0x0000b80045107a20 */ /* 0x000fe20000410000 */
[----:B------:R-:W-:Y:S01]  /*5fb0*/  F2FP.BF16.PACK_AB R22, R23, R22 ;  /* 0x000000161716723e */ /* 0x000fe200000010ff */
[----:B------:R-:W-:Y:S01]  /*5fc0*/  FMUL.FTZ R70, R70, c[0x0][0x2e0] ;  /* 0x0000b80046467a20 */ /* 0x000fe20000410000 */
[----:B------:R-:W-:Y:S01]  /*5fd0*/  F2FP.BF16.PACK_AB R32, R33, R32 ;  /* 0x000000202120723e */ /* 0x000fe200000010ff */
[----:B------:R-:W-:Y:S01]  /*5fe0*/  FMUL.FTZ R15, R71, c[0x0][0x2e0] ;  /* 0x0000b800470f7a20 */ /* 0x000fe20000410000 */
[----:B------:R-:W-:Y:S01]  /*5ff0*/  F2FP.BF16.PACK_AB R16, R16, R68 ;  /* 0x000000441010723e */ /* 0x000fe200000010ff */
[----:B------:R-:W-:Y:S01]  /*6000*/  BAR.SYNC.DEFER_BLOCKING 0x0 ;  /* 0x0000000000007b1d */ /* 0x000fe20000010000 */
        /* <DEDUP_REMOVED lines=52> */
[----:B------:R-:W-:-:S02]  /*6350*/  FMUL.FTZ R94, R94, c[0x0][0x2e0] ;  /* 0x0000b8005e5e7a20 */ /* 0x000fc40000410000 */
[----:B------:R-:W-:Y:S01]  /*6360*/  FMUL.FTZ R0, R95, c[0x0][0x2e0] ;  /* 0x0000b8005f007a20 */ /* 0x000fe20000410000 */
[----:B------:R-:W-:-:S04]  /*6370*/  F2FP.BF16.PACK_AB R2, R2, R92 ;  /* 0x0000005c0202723e */ /* 0x000fc800000010ff */
[----:B------:R-:W-:Y:S01]  /*6380*/  F2FP.BF16.PACK_AB R0, R0, R94 ;  /* 0x0000005e0000723e */ /* 0x000fe200000010ff */
[----:B--2---:R-:W-:Y:S04]  /*6390*/  STS [R170], R16 ;  /* 0x00000010aa007388 */ /* 0x004fe80000000800 */
[----:B------:R-:W-:Y:S04]  /*63a0*/  STS [R170+0x400], R15 ;  /* 0x0004000faa007388 */ /* 0x000fe80000000800 */
[----:B---3--:R-:W-:Y:S01]  /*63b0*/  STS [R168], R12 ;  /* 0x0000000ca8007388 */ /* 0x008fe20000000800 */
[----:B----4-:R-:W-:-:S03]  /*63c0*/  ISETP.NE.AND P0, PT, R169, -0x1, PT ;  /* 0xffffffffa900780c */ /* 0x010fc60003f05270 */
[----:B------:R-:W-:Y:S04]  /*63d0*/  STS [R168+0x400], R11 ;  /* 0x0004000ba8007388 */ /* 0x000fe80000000800 */
        /* <DEDUP_REMOVED lines=11> */
[----:B------:R1:W-:Y:S04]  /*6490*/  STS [R168+0x3400], R0 ;  /* 0x00340000a8007388 */ /* 0x0003e80000000800 */
[----:B------:R-:W-:Y:S04]  /*64a0*/  STS [R170+0x4000], R20 ;  /* 0x00400014aa007388 */ /* 0x000fe80000000800 */
[----:B------:R-:W-:Y:S04]  /*64b0*/  STS [R170+0x4400], R22 ;  /* 0x00440016aa007388 */ /* 0x000fe80000000800 */
[----:B------:R-:W-:Y:S04]  /*64c0*/  STS [R168+0x4000], R32 ;  /* 0x00400020a8007388 */ /* 0x000fe80000000800 */
[----:B------:R-:W-:Y:S04]  /*64d0*/  STS [R168+0x4400], R34 ;  /* 0x00440022a8007388 */ /* 0x000fe80000000800 */
[----:B------:R-:W-:Y:S04]  /*64e0*/  STS [R170+0x5000], R24 ;  /* 0x00500018aa007388 */ /* 0x000fe80000000800 */
[----:B------:R-:W-:Y:S01]  /*64f0*/  STS [R170+0x5400], R26 ;  /* 0x0054001aaa007388 */ /* 0x000fe20000000800 */
[----:B-1----:R-:W-:-:S03]  /*6500*/  @P0 IADD3 R0, R242, R169, RZ ;  /* 0x000000a9f2000210 */ /* 0x002fc60007ffe0ff */
[----:B------:R-:W-:Y:S02]  /*6510*/  STS [R168+0x5000], R28 ;  /* 0x0050001ca8007388 */ /* 0x000fe40000000800 */
[C---:B------:R-:W-:Y:S02]  /*6520*/  @P0 IMAD.WIDE.U32 R2, R0.reuse, c[0x0][0x3a0], RZ ;  /* 0x0000e80000020a25 */ /* 0x040fe400078e00ff */
[----:B------:R-:W-:Y:S02]  /*6530*/  STS [R168+0x5400], R30 ;  /* 0x0054001ea8007388 */ /* 0x000fe40000000800 */
[----:B------:R-:W-:Y:S01]  /*6540*/  @P0 IMAD R7, R0, c[0x0][0x3a4], R3 ;  /* 0x0000e90000070a24 */ /* 0x000fe200078e0203 */
[----:B------:R-:W-:Y:S01]  /*6550*/  @P0 MOV R6, R2 ;  /* 0x0000000200060202 */ /* 0x000fe20000000f00 */
        /* <DEDUP_REMOVED lines=8> */
[----:B-1----:R-:W1:Y:S02]  /*65e0*/  S2R R168, SR_CTAID.Y ;  /* 0x0000000000a87919 */ /* 0x002e640000002600 */
[----:B-1----:R-:W-:Y:S01]  /*65f0*/  SHF.R.S32.HI R5, RZ, 0x1f, R168 ;  /* 0x0000001fff057819 */ /* 0x002fe200000114a8 */
        /* <DEDUP_REMOVED lines=11> */
.L_x_37:
        /* <DEDUP_REMOVED lines=15> */
.L_x_38:
[----:B------:R-:W-:Y:S01]  /*67a0*/  BAR.SYNC.DEFER_BLOCKING 0x0 ;  /* 0x0000000000007b1d */ /* 0x000fe20000010000 */
[----:B------:R-:W-:Y:S01]  /*67b0*/  SHF.R.S32.HI R20, RZ, 0x1f, R251 ;  /* 0x0000001fff147819 */ /* 0x000fe200000114fb */
[----:B------:R-:W-:Y:S01]  /*67c0*/  IMAD R11, R243, -0x40, R227 ;  /* 0xffffffc0f30b7824 */ /* 0x000fe200078e02e3 */
[----:B------:R-:W-:Y:S02]  /*67d0*/  SHF.R.S32.HI R3, RZ, 0x1f, R216 ;  /* 0x0000001fff037819 */ /* 0x000fe400000114d8 */
[----:B------:R-:W-:Y:S01]  /*67e0*/  MOV R2, R216 ;  /* 0x000000d800027202 */ /* 0x000fe20000000f00 */
[----:B------:R-:W1:Y:S01]  /*67f0*/  S2R R49, SR_CTAID.Z ;  /* 0x0000000000317919 */ /* 0x000e620000002700 */
[----:B------:R-:W-:Y:S01]  /*6800*/  IMAD R0, R20, c[0x0][0x3a0], RZ ;  /* 0x0000e80014007a24 */ /* 0x000fe200078e02ff */
[----:B------:R-:W-:Y:S01]  /*6810*/  ISETP.GE.AND P3, PT, R241, R11, PT ;  /* 0x0000000bf100720c */ /* 0x000fe20003f66270 */
[----:B------:R-:W-:Y:S01]  /*6820*/  BSSY B0, `(.L_x_39) ;  /* 0x0000020000007945 */ /* 0x000fe20003800000 */
[----:B------:R-:W-:Y:S01]  /*6830*/  IMAD.WIDE.U32 R4, R251, c[0x0][0x3a0], R2 ;  /* 0x0000e800fb047a25 */ /* 0x000fe200078e0002 */
[----:B------:R-:W-:-:S03]  /*6840*/  SHF.R.S32.HI R23, RZ, 0x1f, R241 ;  /* 0x0000001fff177819 */ /* 0x000fc600000114f1 */
[----:B------:R-:W-:Y:S01]  /*6850*/  IMAD R0, R251, c[0x0][0x3a4], R0 ;  /* 0x0000e900fb007a24 */ /* 0x000fe200078e0200 */
[----:B------:R-:W-:-:S04]  /*6860*/  IADD3 R4, P0, R6, R4, RZ ;  /* 0x0000000406047210 */ /* 0x000fc80007f1e0ff */
[----:B------:R-:W-:Y:S01]  /*6870*/  IADD3.X R5, R7, R5, R0, P0, !PT ;  /* 0x0000000507057210 */ /* 0x000fe200007fe400 */
[----:B------:R2:W3:Y:S04]  /*6880*/  LDS.128 R28, [R207+0xd000] ;  /* 0x00d00000cf1c7984 */ /* 0x0004e80000000c00 */
[----:B------:R2:W4:Y:S01]  /*6890*/  LDS.128 R24, [R207+0xf000] ;  /* 0x00f00000cf187984 */ /* 0x0005220000000c00 */
[----:B-1----:R-:W-:Y:S01]  /*68a0*/  SHF.R.S32.HI R48, RZ, 0x1f, R49 ;  /* 0x0000001fff307819 */ /* 0x002fe20000011431 */
[----:B------:R-:W-:Y:S02]  /*68b0*/  IMAD.WIDE.U32 R4, R49, c[0x0][0x3b8], R4 ;  /* 0x0000ee0031047a25 */ /* 0x000fe400078e0004 */
[----:B------:R2:W1:Y:S02]  /*68c0*/  LDS.128 R36, [R207+0x10000] ;  /* 0x01000000cf247984 */ /* 0x0004640000000c00 */
[----:B------:R-:W-:-:S02]  /*68d0*/  IMAD R0, R48, c[0x0][0x3b8], RZ ;  /* 0x0000ee0030007a24 */ /* 0x000fc400078e02ff */
[----:B------:R2:W1:Y:S02]  /*68e0*/  LDS.128 R44, [R207+0x11000] ;  /* 0x01100000cf2c7984 */ /* 0x0004640000000c00 */
[----:B------:R-:W-:Y:S02]  /*68f0*/  IMAD R0, R49, c[0x0][0x3bc], R0 ;  /* 0x0000ef0031007a24 */ /* 0x000fe400078e0200 */
[----:B------:R2:W1:Y:S04]  /*6900*/  LDS.128 R32, [R207+0x12000] ;  /* 0x01200000cf207984 */ /* 0x0004680000000c00 */
[----:B------:R2:W1:Y:S01]  /*6910*/  LDS.128 R40, [R207+0x13000] ;  /* 0x01300000cf287984 */ /* 0x0004620000000c00 */
[----:B------:R-:W-:Y:S01]  /*6920*/  IADD3 R10, R0, R5, RZ ;  /* 0x00000005000a7210 */ /* 0x000fe20007ffe0ff */
[----:B------:R-:W-:Y:S05]  /*6930*/  @P3 BRA `(.L_x_40) ;  /* 0x000000e000003947 */ /* 0x000fea0003800000 */
[----:B------:R-:W-:Y:S01]  /*6940*/  ISETP.GE.AND P1, PT, R216, c[0x0][0x220], PT ;  /* 0x00008800d8007a0c */ /* 0x000fe20003f26270 */
[----:B------:R-:W2:Y:S01]  /*6950*/  LDS.128 R16, [R207+0xe000] ;  /* 0x00e00000cf107984 */ /* 0x000ea20000000c00 */
[----:B------:R-:W-:Y:S01]  /*6960*/  MOV R7, R10 ;  /* 0x0000000a00077202 */ /* 0x000fe20000000f00 */
[----:B------:R-:W-:Y:S01]  /*6970*/  IMAD R0, R23, c[0x0][0x3a0], RZ ;  /* 0x0000e80017007a24 */ /* 0x000fe200078e02ff */
[----:B------:R-:W-:Y:S01]  /*6980*/  ISETP.GE.AND P0, PT, R228, c[0x0][0x220], PT ;  /* 0x00008800e4007a0c */ /* 0x000fe20003f06270 */
[----:B------:R-:W-:-:S02]  /*6990*/  IMAD.MOV.U32 R6, RZ, RZ, R4 ;  /* 0x000000ffff067224 */ /* 0x000fc400078e0004 */
[C---:B------:R-:W-:Y:S02]  /*69a0*/  IMAD R0, R241.reuse, c[0x0][0x3a4], R0 ;  /* 0x0000e900f1007a24 */ /* 0x040fe400078e0200 */
[----:B------:R-:W-:-:S04]  /*69b0*/  IMAD.WIDE.U32 R8, R241, c[0x0][0x3a0], R6 ;  /* 0x0000e800f1087a25 */ /* 0x000fc800078e0006 */
[----:B------:R-:W4:Y:S01]  /*69c0*/  @!P1 LDS.128 R12, [R207+0xc000] ;  /* 0x00c00000cf0c9984 */ /* 0x000f220000000c00 */
[----:B------:R-:W-:Y:S01]  /*69d0*/  IMAD.IADD R0, R0, 0x1, R9 ;  /* 0x0000000100007824 */ /* 0x000fe200078e0209 */
[----:B------:R-:W-:-:S04]  /*69e0*/  LEA R6, P2, R8, c[0x0][0x340], 0x1 ;  /* 0x0000d00008067a11 */ /* 0x000fc800078408ff */
[----:B------:R-:W-:-:S05]  /*69f0*/  LEA.HI.X R7, R8, c[0x0][0x344], R0, 0x1, P2 ;  /* 0x0000d10008077a11 */ /* 0x000fca00010f0c00 */
[----:B--2---:R2:W-:Y:S04]  /*6a00*/  @!P0 STG.E.128 [R6.64+0x80], R16 ;  /* 0x0000801006008986 */ /* 0x0045e8000c101d06 */
[----:B----4-:R2:W-:Y:S02]  /*6a10*/  @!P1 STG.E.128 [R6.64], R12 ;  /* 0x0000000c06009986 */ /* 0x0105e4000c101d06 */
.L_x_40:
[----:B------:R-:W-:Y:S05]  /*6a20*/  BSYNC B0 ;  /* 0x0000000000007941 */ /* 0x000fea0003800000 */
.L_x_39:
        /* <DEDUP_REMOVED lines=8> */
[----:B--2---:R-:W-:Y:S01]  /*6ab0*/  IMAD R6, R5, c[0x0][0x3a0], RZ ;  /* 0x0000e80005067a24 */ /* 0x004fe200078e02ff */
[----:B------:R-:W-:-:S05]  /*6ac0*/  MOV R5, R10 ;  /* 0x0000000a00057202 */ /* 0x000fca0000000f00 */
[----:B------:R-:W-:-:S04]  /*6ad0*/  IMAD.WIDE.U32 R8, R0, c[0x0][0x3a0], R4 ;  /* 0x0000e80000087a25 */ /* 0x000fc800078e0004 */
[----:B------:R-:W-:Y:S01]  /*6ae0*/  IMAD R0, R0, c[0x0][0x3a4], R6 ;  /* 0x0000e90000007a24 */ /* 0x000fe200078e0206 */
[----:B------:R-:W-:-:S03]  /*6af0*/  LEA R4, P4, R8, c[0x0][0x340], 0x1 ;  /* 0x0000d00008047a11 */ /* 0x000fc600078808ff */
[----:B------:R-:W-:-:S05]  /*6b00*/  IMAD.IADD R0, R0, 0x1, R9 ;  /* 0x0000000100007824 */ /* 0x000fca00078e0209 */
[----:B------:R-:W-:-:S05]  /*6b10*/  LEA.HI.X R5, R8, c[0x0][0x344], R0, 0x1, P4 ;  /* 0x0000d10008057a11 */ /* 0x000fca00020f0c00 */
[----:B---3--:R2:W-:Y:S04]  /*6b20*/  @!P1 STG.E.128 [R4.64], R28 ;  /* 0x0000001c04009986 */ /* 0x0085e8000c101d06 */
[----:B----4-:R2:W-:Y:S02]  /*6b30*/  @!P0 STG.E.128 [R4.64+0x80], R24 ;  /* 0x0000801804008986 */ /* 0x0105e4000c101d06 */
.L_x_42:
[----:B------:R-:W-:Y:S05]  /*6b40*/  BSYNC B0 ;  /* 0x0000000000007941 */ /* 0x000fea0003800000 */
.L_x_41:
[----:B------:R-:W-:Y:S01]  /*6b50*/  IMAD.WIDE.U32 R2, R251, c[0x0][0x3a8], R2 ;  /* 0x0000ea00fb027a25 */ /* 0x000fe200078e0002 */
[----:B------:R-:W-:Y:S03]  /*6b60*/  BSSY B0, `(.L_x_43) ;  /* 0x0000016000007945 */ /* 0x000fe60003800000 */
[----:B------:R-:W-:Y:S01]  /*6b70*/  IMAD R0, R20, c[0x0][0x3a8], RZ ;  /* 0x0000ea0014007a24 */ /* 0x000fe200078e02ff */
[----:B------:R-:W-:Y:S01]  /*6b80*/  IADD3 R2, P0, R21, R2, RZ ;  /* 0x0000000215027210 */ /* 0x000fe20007f1e0ff */
[----:B--2---:R-:W-:-:S02]  /*6b90*/  IMAD R4, R48, c[0x0][0x3c0], RZ ;  /* 0x0000f00030047a24 */ /* 0x004fc400078e02ff */
[----:B------:R-:W-:-:S05]  /*6ba0*/  IMAD R0, R251, c[0x0][0x3ac], R0 ;  /* 0x0000eb00fb007a24 */ /* 0x000fca00078e0200 */
        /* <DEDUP_REMOVED lines=15> */
[----:B-1----:R1:W-:Y:S04]  /*6ca0*/  @!P1 STG.E.128 [R4.64], R36 ;  /* 0x0000002404009986 */ /* 0x0023e8000c101d06 */
[----:B------:R1:W-:Y:S02]  /*6cb0*/  @!P0 STG.E.128 [R4.64+0x80], R32 ;  /* 0x0000802004008986 */ /* 0x0003e4000c101d06 */
.L_x_44:
[----:B------:R-:W-:Y:S05]  /*6cc0*/  BSYNC B0 ;  /* 0x0000000000007941 */ /* 0x000fea0003800000 */
.L_x_43:
        /* <DEDUP_REMOVED lines=12> */
[----:B------:R1:W-:Y:S04]  /*6d90*/  @!P1 STG.E.128 [R2.64], R44 ;  /* 0x0000002c02009986 */ /* 0x0003e8000c101d06 */
[----:B------:R1:W-:Y:S02]  /*6da0*/  @!P0 STG.E.128 [R2.64+0x80], R40 ;  /* 0x0000802802008986 */ /* 0x0003e4000c101d06 */
.L_x_15:
[----:B------:R-:W-:Y:S05]  /*6db0*/  BSYNC B1 ;  /* 0x0000000000017941 */ /* 0x000fea0003800000 */
.L_x_1:
[----:B------:R-:W-:Y:S01]  /*6dc0*/  ULDC UR5, c[0x0][0x218] ;  /* 0x0000860000057ab9 */ /* 0x000fe20000000800 */
[----:B------:R-:W-:Y:S01]  /*6dd0*/  IADD3 R243, R243, c[0x0][0xc], RZ ;  /* 0x00000300f3f37a10 */ /* 0x000fe20007ffe0ff */
[----:B------:R-:W-:-:S04]  /*6de0*/  UIADD3 UR5, UR5, 0x3f, URZ ;  /* 0x0000003f05057890 */ /* 0x000fc8000fffe03f */
[----:B------:R-:W-:-:S04]  /*6df0*/  USHF.R.S32.HI UR4, URZ, 0x1f, UR5 ;  /* 0x0000001f3f047899 */ /* 0x000fc80008011405 */
[----:B------:R-:W-:-:S04]  /*6e00*/  ULEA.HI UR4, UR4, UR5, URZ, 0x6 ;  /* 0x0000000504047291 */ /* 0x000fc8000f8f303f */
[----:B------:R-:W-:-:S06]  /*6e10*/  USHF.R.S32.HI UR4, URZ, 0x6, UR4 ;  /* 0x000000063f047899 */ /* 0x000fcc0008011404 */
[----:B------:R-:W-:-:S13]  /*6e20*/  ISETP.GE.AND P0, PT, R243, UR4, PT ;  /* 0x00000004f3007c0c */ /* 0x000fda000bf06270 */
[----:B------:R-:W-:Y:S01]  /*6e30*/  @P0 CALL.REL.NOINC `(.L_x_45) ;  /* 0x0000001000000944 */ /* 0x000fe20003c00000 */
[----:B------:R-:W-:Y:S05]  /*6e40*/  BRA `(.L_x_46) ;  /* 0xffff9a2000007947 */ /* 0x000fea000383ffff */
.L_x_45:
[----:B------:R-:W-:Y:S05]  /*6e50*/  EXIT ;  /* 0x000000000000794d */ /* 0x000fea0003800000 */
.L_x_47:
[----:B------:R-:W-:-:S00]  /*6e60*/  BRA `(.L_x_47) ;  /* 0xfffffff000007947 */ /* 0x000fc0000383ffff */
[----:B------:R-:W-:-:S00]  /*6e70*/  NOP ;  /* 0x0000000000007918 */ /* 0x000fc00000000000 */
        /* <DEDUP_REMOVED lines=8> */
.L_x_1062:


//--------------------- .text._ZN5flash44flash_bwd_dq_dk_dv_loop_seqk_parallel_kernelI23Flash_bwd_kernel_traitsILi128ELi64ELi64ELi8ELi4ELi2ELi2ELb1ELb0EN7cutlass10bfloat16_tE19Flash_kernel_traitsILi128ELi64ELi64ELi8ES3_EELb0ELb1ELb0ELb0ELb1ELb1ELb0EEEvNS_16Flash_bwd_paramsE --------------------------
	.section	.text._ZN5flash44flash_bwd_dq_dk_dv_loop_seqk_parallel_kernelI23Flash_bwd_kernel_traitsILi128ELi64ELi64ELi8ELi4ELi2ELi2ELb1ELb0EN7cutlass10bfloat16_tE19Flash_kernel_traitsILi128ELi64ELi64ELi8ES3_EELb0ELb1ELb0ELb0ELb1ELb1ELb0EEEvNS_16Flash_bwd_paramsE,"ax",@progbits
	.sectioninfo	@"SHI_REGISTERS=255"
	.align	128
        .global         _ZN5flash44flash_bwd_dq_dk_dv_loop_seqk_parallel_kernelI23Flash_bwd_kernel_traitsILi128ELi64ELi64ELi8ELi4ELi2ELi2ELb1ELb0EN7cutlass10bfloat16_tE19Flash_kernel_traitsILi128ELi64ELi64ELi8ES3_EELb0ELb1ELb0ELb0ELb1ELb1ELb0EEEvNS_16Flash_bwd_paramsE
        .type           _ZN5flash44flash_bwd_dq_dk_dv_loop_seqk_parallel_kernelI23Flash_bwd_kernel_traitsILi128ELi64ELi64ELi8ELi4ELi2ELi2ELb1ELb0EN7cutlass10bfloat16_tE19Flash_kernel_traitsILi128ELi64ELi64ELi8ES3_EELb0ELb1ELb0ELb0ELb1ELb1ELb0EEEvNS_16Flash_bwd_paramsE,@function
        .size           _ZN5flash44flash_bwd_dq_dk_dv_loop_seqk_parallel_kernelI23Flash_bwd_kernel_traitsILi128ELi64ELi64ELi8ELi4ELi2ELi2ELb1ELb0EN7cutlass10bfloat16_tE19Flash_kernel_traitsILi128ELi64ELi64ELi8ES3_EELb0ELb1ELb0ELb0ELb1ELb1ELb0EEEvNS_16Flash_bwd_paramsE,(.L_x_1063 - _ZN5flash44flash_bwd_dq_dk_dv_loop_seqk_parallel_kernelI23Flash_bwd_kernel_traitsILi128ELi64ELi64ELi8ELi4ELi2ELi2ELb1ELb0EN7cutlass10bfloat16_tE19Flash_kernel_traitsILi128ELi64ELi64ELi8ES3_EELb0ELb1ELb0ELb0ELb1ELb1ELb0EEEvNS_16Flash_bwd_paramsE)
        .other          _ZN5flash44flash_bwd_dq_dk_dv_loop_seqk_parallel_kernelI23Flash_bwd_kernel_traitsILi128ELi64ELi64ELi8ELi4ELi2ELi2ELb1ELb0EN7cutlass10bfloat16_tE19Flash_kernel_traitsILi128ELi64ELi64ELi8ES3_EELb0ELb1ELb0ELb0ELb1ELb1ELb0EEEvNS_16Flash_bwd_paramsE,@"STO_CUDA_ENTRY STV_DEFAULT"
_ZN5flash44flash_bwd_dq_dk_dv_loop_seqk_parallel_kernelI23Flash_bwd_kernel_traitsILi128ELi64ELi64ELi8ELi4ELi2ELi2ELb1ELb0EN7cutlass10bfloat16_tE19Flash_kernel_traitsILi128ELi64ELi64ELi8ES3_EELb0ELb1ELb0ELb0ELb1ELb1ELb0EEEvNS_16Flash_bwd_paramsE:
.text._ZN5flash44flash_bwd_dq_dk_dv_loop_seqk_parallel_kernelI23Flash_bwd_kernel_traitsILi128ELi64ELi64ELi8ELi4ELi2ELi2ELb1ELb0EN7cutlass10bfloat16_tE19Flash_kernel_traitsILi128ELi64ELi64ELi8ES3_EELb0ELb1ELb0ELb0ELb1ELb1ELb0EEEvNS_16Flash_bwd_paramsE:
        /* <DEDUP_REMOVED lines=11> */
[----:B------:R-:W-:Y:S01]  /*00b0*/  IMAD.MOV.U32 R217, RZ, RZ, -0x10 ;  /* 0xfffffff0ffd97424 */ /* 0x000fe200078e00ff */
[----:B------:R-:W-:Y:S01]  /*00c0*/  ULDC.64 UR16, c[0x0][0x118] ;  /* 0x0000460000107ab9 */ /* 0x000fe20000000a00 */
[----:B------:R-:W-:Y:S01]  /*00d0*/  IMAD.MOV.U32 R246, RZ, RZ, 0x1 ;  /* 0x00000001fff67424 */ /* 0x000fe200078e00ff */
[----:B-1----:R-:W-:Y:S01]  /*00e0*/  SHF.R.S32.HI R13, RZ, 0x1f, R12 ;  /* 0x0000001fff0d7819 */ /* 0x002fe2000001140c */
[----:B------:R-:W-:-:S03]  /*00f0*/  IMAD.SHL.U32 R247, R12, 0x2, RZ ;  /* 0x000000020cf77824 */ /* 0x000fc600078e00ff */
[CC--:B------:R-:W-:Y:S02]  /*0100*/  LEA.HI R6, R13.reuse, R12.reuse, RZ, 0x4 ;  /* 0x0000000c0d067211 */ /* 0x0c0fe400078f20ff */
[CC--:B------:R-:W-:Y:S02]  /*0110*/  LEA.HI R16, R13.reuse, R12.reuse, RZ, 0x3 ;  /* 0x0000000c0d107211 */ /* 0x0c0fe400078f18ff */
[----:B------:R-:W-:Y:S02]  /*0120*/  SHF.R.S32.HI R5, RZ, 0x4, R6 ;  /* 0x00000004ff057819 */ /* 0x000fe40000011406 */
[----:B------:R-:W-:Y:S02]  /*0130*/  LOP3.LUT R0, R16, 0xfffffff8, RZ, 0xc0, !PT ;  /* 0xfffffff810007812 */ /* 0x000fe400078ec0ff */
[----:B------:R-:W-:Y:S02]  /*0140*/  SHF.R.S32.HI R252, RZ, 0x3, R16 ;  /* 0x00000003fffc7819 */ /* 0x000fe40000011410 */
[----:B------:R-:W-:Y:S01]  /*0150*/  LEA.HI R15, R13, R12, RZ, 0x2 ;  /* 0x0000000c0d0f7211 */ /* 0x000fe200078f10ff */
[----:B------:R-:W-:Y:S01]  /*0160*/  IMAD.IADD R0, R12, 0x1, -R0 ;  /* 0x000000010c007824 */ /* 0x000fe200078e0a00 */
[----:B------:R-:W-:Y:S01]  /*0170*/  LEA.HI R4, R6, R5, RZ, 0x1 ;  /* 0x0000000506047211 */ /* 0x000fe200078f08ff */
[----:B------:R-:W-:Y:S01]  /*0180*/  IMAD.SHL.U32 R2, R252, 0x40, RZ ;  /* 0x00000040fc027824 */ /* 0x000fe200078e00ff */
[--C-:B------:R-:W-:Y:S01]  /*0190*/  SHF.R.S32.HI R8, RZ, 0x2, R15.reuse ;  /* 0x00000002ff087819 */ /* 0x100fe2000001140f */
[----:B------:R-:W-:Y:S01]  /*01a0*/  IMAD.SHL.U32 R18, R0, 0x8, RZ ;  /* 0x0000000800127824 */ /* 0x000fe200078e00ff */
[----:B------:R-:W-:-:S02]  /*01b0*/  SHF.R.S32.HI R3, RZ, 0x1f, R15 ;  /* 0x0000001fff037819 */ /* 0x000fc4000001140f */
[----:B------:R-:W-:Y:S02]  /*01c0*/  LOP3.LUT R4, R4, 0xfffffffe, RZ, 0xc0, !PT ;  /* 0xfffffffe04047812 */ /* 0x000fe400078ec0ff */
[----:B------:R-:W-:Y:S02]  /*01d0*/  LEA.HI R14, R13, R12, RZ, 0x5 ;  /* 0x0000000c0d0e7211 */ /* 0x000fe400078f28ff */
[----:B------:R-:W-:Y:S01]  /*01e0*/  LEA.HI R3, R3, R8, RZ, 0x3 ;  /* 0x0000000803037211 */ /* 0x000fe200078f18ff */
[----:B------:R-:W-:Y:S01]  /*01f0*/  IMAD.IADD R10, R5, 0x1, -R4 ;  /* 0x00000001050a7824 */ /* 0x000fe200078e0a04 */
[----:B------:R-:W-:Y:S02]  /*0200*/  LOP3.LUT R2, R2, 0x1c0, RZ, 0xc0, !PT ;  /* 0x000001c002027812 */ /* 0x000fe400078ec0ff */
[----:B------:R-:W-:Y:S01]  /*0210*/  SHF.R.S32.HI R21, RZ, 0x5, R14 ;  /* 0x00000005ff157819 */ /* 0x000fe2000001140e */
[----:B------:R-:W-:Y:S01]  /*0220*/  IMAD.SHL.U32 R186, R10, 0x200, RZ ;  /* 0x000002000aba7824 */ /* 0x000fe200078e00ff */
[----:B------:R-:W-:-:S02]  /*0230*/  LOP3.LUT R4, R3, 0xfffffff8, RZ, 0xc0, !PT ;  /* 0xfffffff803047812 */ /* 0x000fc400078ec0ff */
[----:B------:R-:W-:Y:S02]  /*0240*/  LOP3.LUT R5, R2, 0x38, R18, 0xf8, !PT ;  /* 0x0000003802057812 */ /* 0x000fe400078ef812 */
[----:B------:R-:W-:Y:S01]  /*0250*/  SHF.R.U32.HI R3, RZ, 0x3, R2 ;  /* 0x00000003ff037819 */ /* 0x000fe20000011602 */
[----:B------:R-:W-:Y:S01]  /*0260*/  IMAD.IADD R8, R8, 0x1, -R4 ;  /* 0x0000000108087824 */ /* 0x000fe200078e0a04 */
[----:B------:R-:W-:Y:S02]  /*0270*/  LOP3.LUT R2, R6, 0xfffffff0, RZ, 0xc0, !PT ;  /* 0xfffffff006027812 */ /* 0x000fe400078ec0ff */
[----:B------:R-:W-:Y:S02]  /*0280*/  LEA.HI R6, R14, R21, RZ, 0x1 ;  /* 0x000000150e067211 */ /* 0x000fe400078f08ff */
[----:B------:R-:W-:Y:S01]  /*0290*/  LOP3.LUT R9, R5, R3, RZ, 0x3c, !PT ;  /* 0x0000000305097212 */ /* 0x000fe200078e3cff */
[----:B------:R-:W-:Y:S01]  /*02a0*/  IMAD.IADD R3, R12, 0x1, -R2 ;  /* 0x000000010c037824 */ /* 0x000fe200078e0a02 */
[----:B------:R-:W-:-:S02]  /*02b0*/  LOP3.LUT R2, R6, 0xfffffffe, RZ, 0xc0, !PT ;  /* 0xfffffffe06027812 */ /* 0x000fc400078ec0ff */
[C---:B------:R-:W-:Y:S02]  /*02c0*/  LOP3.LUT P4, RZ, R0.reuse, 0x2, RZ, 0xc0, !PT ;  /* 0x0000000200ff7812 */ /* 0x040fe4000788c0ff */
[C---:B------:R-:W-:Y:S01]  /*02d0*/  LOP3.LUT P3, RZ, R0.reuse, 0x4, RZ, 0xc0, !PT ;  /* 0x0000000400ff7812 */ /* 0x040fe2000786c0ff */
[----:B------:R-:W-:Y:S01]  /*02e0*/  IMAD.SHL.U32 R0, R0, 0x40, RZ ;  /* 0x0000004000007824 */ /* 0x000fe200078e00ff */
[----:B------:R-:W-:Y:S01]  /*02f0*/  SHF.R.S32.HI R4, RZ, 0x1f, R3 ;  /* 0x0000001fff047819 */ /* 0x000fe20000011403 */
[----:B------:R-:W-:Y:S01]  /*0300*/  IMAD.IADD R194, R21, 0x1, -R2 ;  /* 0x0000000115c27824 */ /* 0x000fe200078e0a02 */
[----:B------:R-:W-:Y:S02]  /*0310*/  LEA.HI R5, R13, R12, RZ, 0x7 ;  /* 0x0000000c0d057211 */ /* 0x000fe400078f38ff */
[----:B------:R-:W-:Y:S01]  /*0320*/  LOP3.LUT R0, R0, 0x1c0, RZ, 0xc0, !PT ;  /* 0x000001c000007812 */ /* 0x000fe200078ec0ff */
[----:B------:R-:W-:Y:S01]  /*0330*/  IMAD.SHL.U32 R2, R194, 0x10, RZ ;  /* 0x00000010c2027824 */ /* 0x000fe200078e00ff */
[----:B------:R-:W-:-:S02]  /*0340*/  LEA.HI R11, R4, R3, RZ, 0x3 ;  /* 0x00000003040b7211 */ /* 0x000fc400078f18ff */
[C---:B------:R-:W-:Y:S02]  /*0350*/  LOP3.LUT R188, R0.reuse, 0x8, R16, 0xf8, !PT ;  /* 0x0000000800bc7812 */ /* 0x040fe400078ef810 */
[----:B------:R-:W-:Y:S02]  /*0360*/  LOP3.LUT R4, R0, 0x10, R2, 0xf8, !PT ;  /* 0x0000001000047812 */ /* 0x000fe400078ef802 */
[----:B------:R-:W-:Y:S02]  /*0370*/  SHF.R.S32.HI R7, RZ, 0x7, R5 ;  /* 0x00000007ff077819 */ /* 0x000fe40000011405 */
[----:B------:R-:W-:Y:S02]  /*0380*/  SHF.R.U32.HI R0, RZ, 0x3, R0 ;  /* 0x00000003ff007819 */ /* 0x000fe40000011600 */
[----:B------:R-:W-:Y:S01]  /*0390*/  LOP3.LUT R4, R4, 0x8, R16, 0xf8, !PT ;  /* 0x0000000804047812 */ /* 0x000fe200078ef810 */
[----:B------:R-:W-:Y:S01]  /*03a0*/  IMAD R2, R7, 0x800, R186 ;  /* 0x0000080007027824 */ /* 0x000fe200078e02ba */
[----:B------:R-:W-:-:S02]  /*03b0*/  LOP3.LUT R188, R188, R0, RZ, 0x3c, !PT ;  /* 0x00000000bcbc7212 */ /* 0x000fc400078e3cff */
[----:B------:R-:W-:Y:S02]  /*03c0*/  LOP3.LUT R6, R11, 0xfffffff8, RZ, 0xc0, !PT ;  /* 0xfffffff80b067812 */ /* 0x000fe400078ec0ff */
[----:B------:R-:W-:Y:S01]  /*03d0*/  LOP3.LUT R186, R186, R4, R0, 0xf6, !PT ;  /* 0x00000004baba7212 */ /* 0x000fe200078ef600 */
[----:B------:R-:W-:Y:S01]  /*03e0*/  IMAD.IADD R188, R2, 0x1, R188 ;  /* 0x0000000102bc7824 */ /* 0x000fe200078e02bc */
[----:B------:R-:W-:Y:S01]  /*03f0*/  LEA.HI R0, R13, R12, RZ, 0x6 ;  /* 0x0000000c0d007211 */ /* 0x000fe200078f30ff */
[----:B------:R-:W-:Y:S01]  /*0400*/  IMAD.IADD R20, R3, 0x1, -R6 ;  /* 0x0000000103147824 */ /* 0x000fe200078e0a06 */
[----:B------:R-:W-:Y:S01]  /*0410*/  LOP3.LUT R5, R8, 0x1, RZ, 0xc0, !PT ;  /* 0x0000000108057812 */ /* 0x000fe200078ec0ff */
[----:B------:R-:W-:Y:S01]  /*0420*/  IMAD.SHL.U32 R188, R188, 0x2, RZ ;  /* 0x00000002bcbc7824 */ /* 0x000fe200078e00ff */
[----:B------:R-:W-:Y:S02]  /*0430*/  LOP3.LUT R4, R14, 0xffffffe0, RZ, 0xc0, !PT ;  /* 0xffffffe00e047812 */ /* 0x000fe400078ec0ff */
[----:B------:R-:W-:Y:S01]  /*0440*/  LOP3.LUT R2, R15, 0x7ffffffc, RZ, 0xc0, !PT ;  /* 0x7ffffffc0f027812 */ /* 0x000fe200078ec0ff */
[----:B------:R-:W-:Y:S01]  /*0450*/  STL [R1+0x18], R20 ;  /* 0x0000181401007387 */ /* 0x000fe20000100800 */
[----:B------:R-:W-:Y:S01]  /*0460*/  SHF.R.S32.HI R0, RZ, 0x6, R0 ;  /* 0x00000006ff007819 */ /* 0x000fe20000011400 */
[----:B------:R-:W-:Y:S01]  /*0470*/  IMAD.IADD R17, R12, 0x1, -R4 ;  /* 0x000000010c117824 */ /* 0x000fe200078e0a04 */
[----:B------:R-:W-:-:S02]  /*0480*/  SHF.R.S32.HI R3, RZ, 0x1f, R14 ;  /* 0x0000001fff037819 */ /* 0x000fc4000001140e */
[----:B------:R-:W-:Y:S01]  /*0490*/  ISETP.NE.U32.AND P0, PT, R5, 0x1, PT ;  /* 0x000000010500780c */ /* 0x000fe20003f05070 */
[----:B------:R-:W-:Y:S01]  /*04a0*/  IMAD.IADD R5, R12, 0x1, -R2 ;  /* 0x000000010c057824 */ /* 0x000fe200078e0a02 */
[----:B------:R-:W-:Y:S01]  /*04b0*/  LEA.HI R4, R3, R21, RZ, 0x2 ;  /* 0x0000001503047211 */ /* 0x000fe200078f10ff */
[----:B------:R-:W-:Y:S01]  /*04c0*/  IMAD R6, R0, 0x200, R9 ;  /* 0x0000020000067824 */ /* 0x000fe200078e0209 */
[----:B------:R-:W-:Y:S01]  /*04d0*/  R2P PR, R8, 0x6 ;  /* 0x0000000608007804 */ /* 0x000fe20000000000 */
[----:B------:R-:W-:Y:S01]  /*04e0*/  IMAD.SHL.U32 R2, R0, 0x8, RZ ;  /* 0x0000000800027824 */ /* 0x000fe200078e00ff */
[----:B------:R-:W-:Y:S01]  /*04f0*/  LOP3.LUT R4, R4, 0xfffffffc, RZ, 0xc0, !PT ;  /* 0xfffffffc04047812 */ /* 0x000fe200078ec0ff */
[----:B------:R-:W-:Y:S01]  /*0500*/  IMAD.SHL.U32 R0, R8, 0x40, RZ ;  /* 0x0000004008007824 */ /* 0x000fe200078e00ff */
[----:B------:R-:W-:Y:S01]  /*0510*/  STL [R1+0x14], R17 ;  /* 0x0000141101007387 */ /* 0x000fe20000100800 */
[----:B------:R-:W-:Y:S01]  /*0520*/  IMAD.SHL.U32 R3, R7, 0x20, RZ ;  /* 0x0000002007037824 */ /* 0x000fe200078e00ff */
[----:B------:R-:W-:Y:S01]  /*0530*/  LOP3.LUT R2, R2, 0x18, RZ, 0xc0, !PT ;  /* 0x0000001802027812 */ /* 0x000fe200078ec0ff */
[----:B------:R-:W-:Y:S01]  /*0540*/  IMAD.SHL.U32 R8, R5, 0x2, RZ ;  /* 0x0000000205087824 */ /* 0x000fe200078e00ff */
[----:B------:R-:W-:Y:S01]  /*0550*/  LOP3.LUT R0, R0, 0x1c0, RZ, 0xc0, !PT ;  /* 0x000001c000007812 */ /* 0x000fe200078ec0ff */
[----:B------:R-:W-:Y:S01]  /*0560*/  IMAD.IADD R204, R21, 0x1, -R4 ;  /* 0x0000000115cc7824 */ /* 0x000fe200078e0a04 */
[----:B------:R1:W-:Y:S01]  /*0570*/  STL [R1+0xc], R6 ;  /* 0x00000c0601007387 */ /* 0x0003e20000100800 */
[----:B------:R-:W-:Y:S01]  /*0580*/  LOP3.LUT R247, R3, 0x6, R247, 0xf8, !PT ;  /* 0x0000000603f77812 */ /* 0x000fe200078ef8f7 */
[----:B------:R-:W-:Y:S01]  /*0590*/  IMAD.SHL.U32 R5, R10, 0x20, RZ ;  /* 0x000000200a057824 */ /* 0x000fe200078e00ff */
[----:B------:R-:W-:Y:S01]  /*05a0*/  LOP3.LUT R4, R0, 0x20, R3, 0xf8, !PT ;  /* 0x0000002000047812 */ /* 0x000fe200078ef803 */
[----:B------:R-:W-:Y:S01]  /*05b0*/  IMAD R7, R204, 0x400, R8 ;  /* 0x00000400cc077824 */ /* 0x000fe200078e0208 */
[----:B------:R-:W-:-:S02]  /*05c0*/  SHF.R.U32.HI R3, RZ, 0x3, R0 ;  /* 0x00000003ff037819 */ /* 0x000fc40000011600 */
[----:B------:R-:W-:Y:S02]  /*05d0*/  LOP3.LUT R5, R2, 0x20, R5, 0xf8, !PT ;  /* 0x0000002002057812 */ /* 0x000fe400078ef805 */
[----:B------:R-:W-:Y:S02]  /*05e0*/  LOP3.LUT R4, R4, R3, RZ, 0x3c, !PT ;  /* 0x0000000304047212 */ /* 0x000fe400078e3cff */
[----:B------:R-:W-:Y:S01]  /*05f0*/  LOP3.LUT R9, R3, R0, R2, 0x1e, !PT ;  /* 0x0000000003097212 */ /* 0x000fe200078e1e02 */
[----:B------:R-:W-:Y:S01]  /*0600*/  IMAD.SHL.U32 R0, R10, 0x8, RZ ;  /* 0x000000080a007824 */ /* 0x000fe200078e00ff */
[----:B------:R-:W-:Y:S01]  /*0610*/  SHF.R.S32.HI R19, RZ, 0x1f, R18 ;  /* 0x0000001fff137819 */ /* 0x000fe20000011412 */
[----:B------:R-:W-:Y:S01]  /*0620*/  IMAD.IADD R216, R7, 0x1, R4 ;  /* 0x0000000107d87824 */ /* 0x000fe200078e0204 */
[----:B------:R-:W-:-:S03]  /*0630*/  SEL R217, R217, 0x10, !P0 ;  /* 0x00000010d9d97807 */ /* 0x000fc60004000000 */
[----:B------:R-:W-:-:S04]  /*0640*/  IMAD.SHL.U32 R216, R216, 0x2, RZ ;  /* 0x00000002d8d87824 */ /* 0x000fc800078e00ff */
[C---:B------:R-:W-:Y:S01]  /*0650*/  IMAD.IADD R218, R216.reuse, 0x1, R217 ;  /* 0x00000001d8da7824 */ /* 0x040fe200078e02d9 */
[----:B------:R-:W-:Y:S01]  /*0660*/  IADD3 R215, R216, 0x20, RZ ;  /* 0x00000020d8d77810 */ /* 0x000fe20007ffe0ff */
[----:B-1----:R-:W-:Y:S01]  /*0670*/  IMAD.SHL.U32 R6, R20, 0x40, RZ ;  /* 0x0000004014067824 */ /* 0x002fe200078e00ff */
[----:B------:R-:W-:-:S04]  /*0680*/  @P1 IADD3 R215, R216, -0x20, RZ ;  /* 0xffffffe0d8d71810 */ /* 0x000fc80007ffe0ff */
[----:B------:R-:W-:Y:S01]  /*0690*/  LOP3.LUT R2, R6, 0x1c0, RZ, 0xc0, !PT ;  /* 0x000001c006027812 */ /* 0x000fe200078ec0ff */
[----:B------:R-:W-:Y:S01]  /*06a0*/  IMAD.IADD R217, R217, 0x1, R215 ;  /* 0x00000001d9d97824 */ /* 0x000fe200078e02d7 */
[----:B------:R-:W-:Y:S02]  /*06b0*/  SHF.R.S32.HI R6, RZ, 0x1f, R17 ;  /* 0x0000001fff067819 */ /* 0x000fe40000011411 */
[----:B------:R-:W-:Y:S02]  /*06c0*/  SHF.R.U32.HI R3, RZ, 0x3, R2 ;  /* 0x00000003ff037819 */ /* 0x000fe40000011602 */
[----:B------:R-:W-:Y:S01]  /*06d0*/  LEA.HI R4, R6, R17, RZ, 0x2 ;  /* 0x0000001106047211 */ /* 0x000fe200078f10ff */
[----:B------:R-:W-:Y:S01]  /*06e0*/  IMAD.SHL.U32 R6, R11, 0x40, RZ ;  /* 0x000000400b067824 */ /* 0x000fe200078e00ff */
[----:B------:R-:W-:Y:S02]  /*06f0*/  LOP3.LUT R7, R2, 0x8, R0, 0xf8, !PT ;  /* 0x0000000802077812 */ /* 0x000fe400078ef800 */
[----:B------:R-:W-:-:S02]  /*0700*/  LOP3.LUT R2, R3, R5, R2, 0x1e, !PT ;  /* 0x0000000503027212 */ /* 0x000fc400078e1e02 */
[----:B------:R-:W-:Y:S01]  /*0710*/  SHF.R.S32.HI R5, RZ, 0x2, R4 ;  /* 0x00000002ff057819 */ /* 0x000fe20000011404 */
[----:B------:R-:W-:Y:S01]  /*0720*/  IMAD R4, R194, 0x400, R8 ;  /* 0x00000400c2047824 */ /* 0x000fe200078e0208 */
[----:B------:R-:W-:Y:S02]  /*0730*/  LOP3.LUT R0, R6, 0xfffffe00, RZ, 0xc0, !PT ;  /* 0xfffffe0006007812 */ /* 0x000fe400078ec0ff */
[----:B------:R-:W-:Y:S01]  /*0740*/  LOP3.LUT R3, R7, R3, RZ, 0x3c, !PT ;  /* 0x0000000307037212 */ /* 0x000fe200078e3cff */
[----:B------:R-:W-:Y:S01]  /*0750*/  IMAD R10, R204, 0x10, R5 ;  /* 0x00000010cc0a7824 */ /* 0x000fe200078e0205 */
[----:B------:R-:W-:Y:S01]  /*0760*/  LOP3.LUT R202, R2, R0, RZ, 0xfc, !PT ;  /* 0x0000000002ca7212 */ /* 0x000fe200078efcff */
[--C-:B------:R-:W-:Y:S02]  /*0770*/  IMAD R204, R204, 0x400, R0.reuse ;  /* 0x00000400cccc7824 */ /* 0x100fe400078e0200 */
[----:B------:R-:W-:Y:S01]  /*0780*/  IMAD R194, R194, 0x400, R0 ;  /* 0x00000400c2c27824 */ /* 0x000fe200078e0200 */
[----:B------:R1:W-:Y:S01]  /*0790*/  STL [R1+0x10], R10 ;  /* 0x0000100a01007387 */ /* 0x0003e20000100800 */
[----:B------:R-:W-:Y:S01]  /*07a0*/  IMAD.MOV.U32 R0, RZ, RZ, 0x40 ;  /* 0x00000040ff007424 */ /* 0x000fe200078e00ff */
[----:B------:R-:W-:Y:S01]  /*07b0*/  IADD3 R246, R10, -c[0x0][0x214], R246 ;  /* 0x800085000af67a10 */ /* 0x000fe20007ffe0f6 */
[----:B------:R-:W-:Y:S01]  /*07c0*/  IMAD.IADD R4, R4, 0x1, R9 ;  /* 0x0000000104047824 */ /* 0x000fe200078e0209 */
[----:B------:R1:W-:Y:S01]  /*07d0*/  STL.64 [R1], R18 ;  /* 0x0000001201007387 */ /* 0x0003e20000100a00 */
[----:B------:R-:W-:Y:S01]  /*07e0*/  IMAD.MOV.U32 R2, RZ, RZ, 0x20 ;  /* 0x00000020ff027424 */ /* 0x000fe200078e00ff */
[----:B------:R-:W-:Y:S01]  /*07f0*/  SEL R0, R0, 0xffffffc0, !P3 ;  /* 0xffffffc000007807 */ /* 0x000fe20005800000 */
[----:B------:R-:W-:Y:S01]  /*0800*/  IMAD.IADD R194, R3, 0x1, R194 ;  /* 0x0000000103c27824 */ /* 0x000fe200078e02c2 */
[----:B------:R-:W-:Y:S01]  /*0810*/  LEA R244, R4, 0xc000, 0x1 ;  /* 0x0000c00004f47811 */ /* 0x000fe200078e08ff */
[----:B------:R-:W-:Y:S01]  /*0820*/  IMAD.IADD R204, R204, 0x1, R3 ;  /* 0x00000001cccc7824 */ /* 0x000fe200078e0203 */
[----:B------:R-:W-:Y:S01]  /*0830*/  SEL R2, R2, 0xffffffe0, !P4 ;  /* 0xffffffe002027807 */ /* 0x000fe20006000000 */
[--C-:B------:R-:W-:Y:S01]  /*0840*/  IMAD.IADD R190, R188, 0x1, R0.reuse ;  /* 0x00000001bcbe7824 */ /* 0x100fe200078e0200 */
[----:B------:R-:W-:Y:S01]  /*0850*/  IADD3 R245, R244, 0x40, RZ ;  /* 0x00000040f4f57810 */ /* 0x000fe20007ffe0ff */
[C---:B------:R-:W-:Y:S01]  /*0860*/  IMAD R185, R186.reuse, 0x2, R0 ;  /* 0x00000002bab97824 */ /* 0x040fe200078e0200 */
[----:B------:R-:W-:Y:S01]  /*0870*/  SHF.R.S32.HI R3, RZ, 0x1f, R252 ;  /* 0x0000001fff037819 */ /* 0x000fe200000114fc */
[----:B------:R-:W-:Y:S01]  /*0880*/  IMAD.SHL.U32 R186, R186, 0x2, RZ ;  /* 0x00000002baba7824 */ /* 0x000fe200078e00ff */
[----:B------:R-:W-:Y:S01]  /*0890*/  SHF.R.S32.HI R237, RZ, 0x1f, R10 ;  /* 0x0000001fffed7819 */ /* 0x000fe2000001140a */
[--C-:B------:R-:W-:Y:S01]  /*08a0*/  IMAD.IADD R189, R188, 0x1, R2.reuse ;  /* 0x00000001bcbd7824 */ /* 0x100fe200078e0202 */
[----:B------:R-:W-:Y:S01]  /*08b0*/  IADD3 R191, R0, R188, R2 ;  /* 0x000000bc00bf7210 */ /* 0x000fe20007ffe002 */
[----:B------:R-:W-:Y:S01]  /*08c0*/  IMAD.IADD R203, R2, 0x1, R190 ;  /* 0x0000000102cb7824 */ /* 0x000fe200078e02be */
[----:B------:R-:W-:-:S02]  /*08d0*/  LEA R194, R194, 0x10000, 0x1 ;  /* 0x00010000c2c27811 */ /* 0x000fc400078e08ff */
[----:B------:R-:W-:Y:S02]  /*08e0*/  @P2 IADD3 R245, R244, -0x40, RZ ;  /* 0xffffffc0f4f52810 */ /* 0x000fe40007ffe0ff */
[----:B------:R-:W-:-:S05]  /*08f0*/  SHF.L.U64.HI R237, R10, 0x2, R237 ;  /* 0x000000020aed7819 */ /* 0x000fca00000102ed */
.L_x_56:
[----:B------:R-:W-:Y:S01]  /*0900*/  ISETP.NE.U32.AND P1, PT, RZ, c[0x0][0x258], PT ;  /* 0x00009600ff007a0c */ /* 0x000fe20003f25070 */
[----:B--2---:R-:W-:Y:S01]  /*0910*/  IMAD.MOV.U32 R4, RZ, RZ, RZ ;  /* 0x000000ffff047224 */ /* 0x004fe200078e00ff */
[----:B------:R-:W-:Y:S02]  /*0920*/  ISETP.NE.U32.AND P0, PT, RZ, c[0x0][0x250], PT ;  /* 0x00009400ff007a0c */ /* 0x000fe40003f05070 */
[----:B------:R-:W-:Y:S02]  /*0930*/  ISETP.NE.AND.EX P1, PT, RZ, c[0x0][0x25c], PT, P1 ;  /* 0x00009700ff007a0c */ /* 0x000fe40003f25310 */
[----:B------:R-:W-:-:S11]  /*0940*/  ISETP.NE.AND.EX P0, PT, RZ, c[0x0][0x254], PT, P0 ;  /* 0x00009500ff007a0c */ /* 0x000fd60003f05300 */
[----:B------:R-:W2:Y:S01]  /*0950*/  @P1 S2R R3, SR_CTAID.Y ;  /* 0x0000000000031919 */ /* 0x000ea20000002600 */
[----:B------:R-:W-:Y:S02]  /*0960*/  @P1 IMAD.MOV.U32 R2, RZ, RZ, 0x4 ;  /* 0x00000004ff021424 */ /* 0x000fe400078e00ff */
[----:B------:R-:W-:Y:S01]  /*0970*/  @P0 IMAD.MOV.U32 R6, RZ, RZ, 0x4 ;  /* 0x00000004ff060424 */ /* 0x000fe200078e00ff */
[----:B------:R-:W3:Y:S01]  /*0980*/  @P0 S2R R7, SR_CTAID.Y ;  /* 0x0000000000070919 */ /* 0x000ee20000002600 */
[----:B--2---:R-:W-:-:S04]  /*0990*/  @P1 IMAD.WIDE R2, R3, R2, c[0x0][0x258] ;  /* 0x0000960003021625 */ /* 0x004fc800078e0202 */
[----:B---3--:R-:W-:Y:S02]  /*09a0*/  @P0 IMAD.WIDE R6, R7, R6, c[0x0][0x250] ;  /* 0x0000940007060625 */ /* 0x008fe400078e0206 */
[----:B------:R-:W2:Y:S04]  /*09b0*/  @P1 LDG.E R2, [R2.64] ;  /* 0x0000001002021981 */ /* 0x000ea8000c1e1900 */
[----:B------:R-:W2:Y:S01]  /*09c0*/  @P0 LDG.E R4, [R6.64] ;  /* 0x0000001006040981 */ /* 0x000ea2000c1e1900 */
[----:B------:R-:W-:-:S04]  /*09d0*/  @!P1 ISETP.NE.U32.AND P0, PT, RZ, c[0x0][0x268], PT ;  /* 0x00009a00ff009a0c */ /* 0x000fc80003f05070 */
[----:B------:R-:W-:Y:S01]  /*09e0*/  @!P1 ISETP.NE.AND.EX P0, PT, RZ, c[0x0][0x26c], PT, P0 ;  /* 0x00009b00ff009a0c */ /* 0x000fe20003f05300 */
[----:B------:R-:W-:-:S03]  /*09f0*/  IMAD.SHL.U32 R52, R238, 0x40, RZ ;  /* 0x00000040ee347824 */ /* 0x000fc600078e00ff */
[----:B------:R-:W-:Y:S01]  /*0a00*/  @!P1 SEL R0, RZ, c[0x0][0x21c], !P0 ;  /* 0x00008700ff009a07 */ /* 0x000fe20004000000 */
[----:B--2---:R-:W-:-:S03]  /*0a10*/  @P1 IMAD.IADD R223, R2, 0x1, -R4 ;  /* 0x0000000102df1824 */ /* 0x004fc600078e0a04 */
[----:B------:R-:W-:-:S04]  /*0a20*/  @!P1 IADD3 R223, R0, c[0x0][0x218], -R4 ;  /* 0x0000860000df9a10 */ /* 0x000fc80007ffe804 */
[----:B------:R-:W-:-:S13]  /*0a30*/  ISETP.GE.AND P0, PT, R52, R223, PT ;  /* 0x000000df3400720c */ /* 0x000fda0003f06270 */
[----:B-1---5:R-:W-:Y:S05]  /*0a40*/  @P0 BRA `(.L_x_48) ;  /* 0x0000434000000947 */ /* 0x022fea0003800000 */
[----:B------:R-:W2:Y:S01]  /*0a50*/  S2R R0, SR_CTAID.Y ;  /* 0x0000000000007919 */ /* 0x000ea20000002600 */
[----:B------:R-:W-:Y:S02]  /*0a60*/  ULDC.U8 UR4, c[0x0][0x328] ;  /* 0x0000ca0000047ab9 */ /* 0x000fe40000000000 */
[----:B------:R-:W-:Y:S01]  /*0a70*/  ISETP.NE.AND P0, PT, RZ, UR4, PT ;  /* 0x00000004ff007c0c */ /* 0x000fe2000bf05270 */
[----:B------:R-:W3:Y:S01]  /*0a80*/  S2R R2, SR_CTAID.Z ;  /* 0x0000000000027919 */ /* 0x000ee20000002700 */
[----:B------:R-:W-:Y:S02]  /*0a90*/  ULDC UR4, c[0x0][0x214] ;  /* 0x0000850000047ab9 */ /* 0x000fe40000000800 */
[----:B------:R-:W-:Y:S02]  /*0aa0*/  UIADD3 UR4, UR4, 0x3f, URZ ;  /* 0x0000003f04047890 */ /* 0x000fe4000fffe03f */
[----:B------:R-:W-:Y:S02]  /*0ab0*/  ULDC UR8, c[0x0][0x1c0] ;  /* 0x0000700000087ab9 */ /* 0x000fe40000000800 */
[----:B------:R-:W-:-:S02]  /*0ac0*/  USHF.R.S32.HI UR12, URZ, 0x1f, UR4 ;  /* 0x0000001f3f0c7899 */ /* 0x000fc40008011404 */
[----:B------:R-:W-:Y:S02]  /*0ad0*/  USHF.R.S32.HI UR8, URZ, 0x1f, UR8 ;  /* 0x0000001f3f087899 */ /* 0x000fe40008011408 */
[----:B------:R-:W-:-:S03]  /*0ae0*/  ULEA.HI UR12, UR12, UR4, URZ, 0x6 ;  /* 0x000000040c0c7291 */ /* 0x000fc6000f8f303f */
[----:B------:R-:W-:Y:S02]  /*0af0*/  ULDC.U8 UR4, c[0x0][0x3d0] ;  /* 0x0000f40000047ab9 */ /* 0x000fe40000000000 */
[----:B------:R-:W-:Y:S01]  /*0b00*/  USHF.R.S32.HI UR12, URZ, 0x6, UR12 ;  /* 0x000000063f0c7899 */ /* 0x000fe2000801140c */
[----:B--2---:R-:W-:-:S04]  /*0b10*/  @P0 IMAD R3, R0, c[0x0][0x214], RZ ;  /* 0x0000850000030a24 */ /* 0x004fc800078e02ff */
[----:B---3--:R-:W-:Y:S02]  /*0b20*/  @P0 IMAD R9, R2, c[0x0][0x234], R3 ;  /* 0x00008d0002090a24 */ /* 0x008fe400078e0203 */
[----:B------:R-:W-:-:S04]  /*0b30*/  @!P0 IMAD R3, R0, c[0x0][0x1c0], R2 ;  /* 0x0000700000038a24 */ /* 0x000fc800078e0202 */
[----:B------:R-:W-:Y:S01]  /*0b40*/  @!P0 IMAD R9, R3, c[0x0][0x214], RZ ;  /* 0x0000850003098a24 */ /* 0x000fe200078e02ff */
[----:B------:R-:W-:Y:S05]  /*0b50*/  @!P0 BRA `(.L_x_49) ;  /* 0x0000007000008947 */ /* 0x000fea0003800000 */
[----:B------:R-:W-:Y:S02]  /*0b60*/  MOV R5, 0x80 ;  /* 0x0000008000057802 */ /* 0x000fe40000000f00 */
[----:B------:R-:W-:Y:S02]  /*0b70*/  MOV R6, c[0x0][0x210] ;  /* 0x0000840000067a02 */ /* 0x000fe40000000f00 */
[----:B------:R-:W-:-:S03]  /*0b80*/  IADD3 R3, R5, c[0x0][0x224], RZ ;  /* 0x0000890005037a10 */ /* 0x000fc60007ffe0ff */
[----:B------:R-:W-:Y:S02]  /*0b90*/  IMAD R5, R5, R6, c[0x0][0x234] ;  /* 0x00008d0005057624 */ /* 0x000fe400078e0206 */
[----:B------:R-:W-:-:S04]  /*0ba0*/  IMAD R3, R3, R0, RZ ;  /* 0x0000000003037224 */ /* 0x000fc800078e02ff */
[----:B------:R-:W-:Y:S01]  /*0bb0*/  IMAD R20, R5, R2, R3 ;  /* 0x0000000205147224 */ /* 0x000fe200078e0203 */
[----:B------:R-:W-:Y:S05]  /*0bc0*/  BRA `(.L_x_50) ;  /* 0x0000002000007947 */ /* 0x000fea0003800000 */
.L_x_49:
[----:B------:R-:W-:-:S04]  /*0bd0*/  IMAD R3, R0, c[0x0][0x1c0], R2 ;  /* 0x0000700000037a24 */ /* 0x000fc800078e0202 */
[----:B------:R-:W-:Y:S02]  /*0be0*/  IMAD R20, R3, c[0x0][0x224], RZ ;  /* 0x0000890003147a24 */ /* 0x000fe400078e02ff */
.L_x_50:
[----:B------:R-:W2:Y:S01]  /*0bf0*/  LDL.64 R22, [R1] ;  /* 0x0000000001167983 */ /* 0x000ea20000100a00 */
[----:B------:R-:W-:Y:S01]  /*0c00*/  IABS R12, c[0x0][0x1c8] ;  /* 0x00007200000c7a13 */ /* 0x000fe20000000000 */
[----:B------:R-:W-:Y:S01]  /*0c10*/  ULEA UR11, UR12, 0xffffffc0, 0x6 ;  /* 0xffffffc00c0b7891 */ /* 0x000fe2000f8e303f */
[----:B------:R-:W-:Y:S01]  /*0c20*/  IABS R5, R2 ;  /* 0x0000000200057213 */ /* 0x000fe20000000000 */
[----:B------:R-:W-:Y:S01]  /*0c30*/  IMAD.MOV.U32 R53, RZ, RZ, 0x4 ;  /* 0x00000004ff357424 */ /* 0x000fe200078e00ff */
[----:B------:R-:W3:Y:S01]  /*0c40*/  I2F.RP R6, R12 ;  /* 0x0000000c00067306 */ /* 0x000ee20000209400 */
[----:B------:R-:W-:Y:S01]  /*0c50*/  SHF.R.S32.HI R11, RZ, 0x1f, R4 ;  /* 0x0000001fff0b7819 */ /* 0x000fe20000011404 */
[----:B------:R-:W-:Y:S01]  /*0c60*/  USHF.R.S32.HI UR7, URZ, 0x1f, UR11 ;  /* 0x0000001f3f077899 */ /* 0x000fe2000801140b */
[----:B------:R-:W-:Y:S01]  /*0c70*/  IADD3 R251, P0, R52, R4, RZ ;  /* 0x0000000434fb7210 */ /* 0x000fe20007f1e0ff */
[----:B------:R-:W-:Y:S01]  /*0c80*/  UIADD3 UR5, UR12, -0x1, URZ ;  /* 0xffffffff0c057890 */ /* 0x000fe2000fffe03f */
[----:B-1----:R-:W-:-:S02]  /*0c90*/  SHF.R.S32.HI R18, RZ, 0x1f, R0 ;  /* 0x0000001fff127819 */ /* 0x002fc40000011400 */
[----:B------:R-:W-:Y:S02]  /*0ca0*/  SHF.R.S32.HI R4, RZ, 0x1f, R52 ;  /* 0x0000001fff047819 */ /* 0x000fe40000011434 */
[----:B------:R-:W-:Y:S01]  /*0cb0*/  LOP3.LUT R10, R2, c[0x0][0x1c8], RZ, 0x3c, !PT ;  /* 0x00007200020a7a12 */ /* 0x000fe200078e3cff */
[----:B------:R-:W-:Y:S01]  /*0cc0*/  IMAD R8, R18, c[0x0][0x368], RZ ;  /* 0x0000da0012087a24 */ /* 0x000fe200078e02ff */
[----:B------:R-:W-:Y:S01]  /*0cd0*/  IADD3 R9, R9, UR11, RZ ;  /* 0x0000000b09097c10 */ /* 0x000fe2000fffe0ff */
[----:B------:R-:W-:Y:S01]  /*0ce0*/  IMAD.X R14, R11, 0x1, R4, P0 ;  /* 0x000000010b0e7824 */ /* 0x000fe200000e0604 */
[----:B------:R-:W-:Y:S01]  /*0cf0*/  IADD3 R4, P0, R252, UR11, RZ ;  /* 0x0000000bfc047c10 */ /* 0x000fe2000ff1e0ff */
[----:B------:R-:W-:Y:S01]  /*0d00*/  IMAD R8, R0, c[0x0][0x36c], R8 ;  /* 0x0000db0000087a24 */ /* 0x000fe200078e0208 */
[----:B------:R-:W-:Y:S01]  /*0d10*/  SHF.R.S32.HI R21, RZ, 0x1f, R252 ;  /* 0x0000001fff157819 */ /* 0x000fe200000114fc */
[----:B---3--:R-:W1:Y:S01]  /*0d20*/  MUFU.RCP R6, R6 ;  /* 0x0000000600067308 */ /* 0x008e620000001000 */
[----:B------:R-:W-:Y:S01]  /*0d30*/  ISETP.GE.AND P1, PT, R10, RZ, PT ;  /* 0x000000ff0a00720c */ /* 0x000fe20003f26270 */
[----:B------:R-:W-:Y:S01]  /*0d40*/  IMAD.WIDE R10, R9, R53, c[0x0][0x200] ;  /* 0x00008000090a7625 */ /* 0x000fe200078e0235 */
[----:B------:R3:W-:Y:S03]  /*0d50*/  STL [R1+0x8], R14 ;  /* 0x0000080e01007387 */ /* 0x0007e60000100800 */
[----:B------:R-:W-:Y:S01]  /*0d60*/  IMAD R13, R14, c[0x0][0x1a0], RZ ;  /* 0x000068000e0d7a24 */ /* 0x000fe200078e02ff */
[----:B------:R-:W-:Y:S01]  /*0d70*/  MOV R224, R11 ;  /* 0x0000000b00e07202 */ /* 0x000fe20000000f00 */
[----:B------:R-:W-:-:S02]  /*0d80*/  IMAD.MOV.U32 R225, RZ, RZ, R10 ;  /* 0x000000ffffe17224 */ /* 0x000fc400078e000a */
[----:B------:R-:W-:Y:S01]  /*0d90*/  IMAD.U32 R205, RZ, RZ, UR5 ;  /* 0x00000005ffcd7e24 */ /* 0x000fe2000f8e00ff */
[----:B-1----:R-:W-:-:S04]  /*0da0*/  IADD3 R6, R6, 0xffffffe, RZ ;  /* 0x0ffffffe06067810 */ /* 0x002fc80007ffe0ff */
[----:B------:R-:W1:Y:S02]  /*0db0*/  F2I.FTZ.U32.TRUNC.NTZ R7, R6 ;  /* 0x0000000600077305 */ /* 0x000e64000021f000 */
[----:B-1----:R-:W-:Y:S02]  /*0dc0*/  IMAD.MOV R3, RZ, RZ, -R7 ;  /* 0x000000ffff037224 */ /* 0x002fe400078e0a07 */
[----:B------:R-:W-:Y:S02]  /*0dd0*/  IMAD.MOV.U32 R6, RZ, RZ, RZ ;  /* 0x000000ffff067224 */ /* 0x000fe400078e00ff */
[----:B------:R-:W-:-:S04]  /*0de0*/  IMAD R3, R3, R12, RZ ;  /* 0x0000000c03037224 */ /* 0x000fc800078e02ff */
[----:B------:R-:W-:-:S06]  /*0df0*/  IMAD.HI.U32 R3, R7, R3, R6 ;  /* 0x0000000307037227 */ /* 0x000fcc00078e0006 */
[----:B------:R-:W-:-:S05]  /*0e00*/  IMAD.HI.U32 R3, R3, R5, RZ ;  /* 0x0000000503037227 */ /* 0x000fca00078e00ff */
[----:B------:R-:W-:-:S05]  /*0e10*/  IADD3 R6, -R3, RZ, RZ ;  /* 0x000000ff03067210 */ /* 0x000fca0007ffe1ff */
[----:B------:R-:W-:-:S05]  /*0e20*/  IMAD R5, R12, R6, R5 ;  /* 0x000000060c057224 */ /* 0x000fca00078e0205 */
[----:B------:R-:W-:-:S13]  /*0e30*/  ISETP.GT.U32.AND P2, PT, R12, R5, PT ;  /* 0x000000050c00720c */ /* 0x000fda0003f44070 */
[----:B------:R-:W-:Y:S01]  /*0e40*/  @!P2 IMAD.IADD R5, R5, 0x1, -R12 ;  /* 0x000000010505a824 */ /* 0x000fe200078e0a0c */
[----:B------:R-:W-:-:S04]  /*0e50*/  @!P2 IADD3 R3, R3, 0x1, RZ ;  /* 0x000000010303a810 */ /* 0x000fc80007ffe0ff */
[----:B------:R-:W-:Y:S01]  /*0e60*/  ISETP.GE.U32.AND P3, PT, R5, R12, PT ;  /* 0x0000000c0500720c */ /* 0x000fe20003f66070 */
[----:B------:R-:W-:Y:S01]  /*0e70*/  IMAD R12, R14, c[0x0][0x198], RZ ;  /* 0x000066000e0c7a24 */ /* 0x000fe200078e02ff */
[----:B------:R-:W-:Y:S01]  /*0e80*/  IADD3.X R5, R21, UR7, RZ, P0, !PT ;  /* 0x0000000715057c10 */ /* 0x000fe200087fe4ff */
[C---:B---3--:R-:W-:Y:S01]  /*0e90*/  IMAD R14, R251.reuse, c[0x0][0x1a4], R13 ;  /* 0x00006900fb0e7a24 */ /* 0x048fe200078e020d */
[----:B------:R-:W-:Y:S01]  /*0ea0*/  ISETP.NE.AND P0, PT, RZ, c[0x0][0x1c8], PT ;  /* 0x00007200ff007a0c */ /* 0x000fe20003f05270 */
[----:B------:R-:W-:Y:S02]  /*0eb0*/  IMAD R15, R251, c[0x0][0x19c], R12 ;  /* 0x00006700fb0f7a24 */ /* 0x000fe400078e020c */
[C---:B------:R-:W-:Y:S02]  /*0ec0*/  IMAD R16, R5.reuse, c[0x0][0x190], RZ ;  /* 0x0000640005107a24 */ /* 0x040fe400078e02ff */
[----:B------:R-:W-:Y:S02]  /*0ed0*/  IMAD R17, R5, c[0x0][0x370], RZ ;  /* 0x0000dc0005117a24 */ /* 0x000fe400078e02ff */
[----:B------:R-:W-:-:S02]  /*0ee0*/  IMAD R16, R4, c[0x0][0x194], R16 ;  /* 0x0000650004107a24 */ /* 0x000fc400078e0210 */
[----:B------:R-:W-:Y:S01]  /*0ef0*/  IMAD R19, R4, c[0x0][0x374], R17 ;  /* 0x0000dd0004137a24 */ /* 0x000fe200078e0211 */
[----:B------:R-:W-:Y:S01]  /*0f00*/  @P3 IADD3 R3, R3, 0x1, RZ ;  /* 0x0000000103033810 */ /* 0x000fe20007ffe0ff */
[----:B------:R-:W-:-:S04]  /*0f10*/  IMAD R17, R18, c[0x0][0x180], RZ ;  /* 0x0000600012117a24 */ /* 0x000fc800078e02ff */
[----:B------:R-:W-:Y:S01]  /*0f20*/  @!P1 IMAD.MOV R3, RZ, RZ, -R3 ;  /* 0x000000ffff039224 */ /* 0x000fe200078e0a03 */
[----:B------:R-:W-:Y:S01]  /*0f30*/  @!P0 LOP3.LUT R3, RZ, c[0x0][0x1c8], RZ, 0x33, !PT ;  /* 0x00007200ff038a12 */ /* 0x000fe200078e33ff */
[----:B--2---:R-:W-:-:S04]  /*0f40*/  IMAD.WIDE.U32 R6, R0, c[0x0][0x368], R22 ;  /* 0x0000da0000067a25 */ /* 0x004fc800078e0016 */
[----:B------:R-:W-:Y:S01]  /*0f50*/  IMAD.WIDE.U32 R10, R251, c[0x0][0x198], R22 ;  /* 0x00006600fb0a7a25 */ /* 0x000fe200078e0016 */
[----:B------:R-:W-:-:S03]  /*0f60*/  IADD3 R7, R7, R8, RZ ;  /* 0x0000000807077210 */ /* 0x000fc60007ffe0ff */
[----:B------:R-:W-:-:S04]  /*0f70*/  IMAD.WIDE.U32 R8, R251, c[0x0][0x1a0], R22 ;  /* 0x00006800fb087a25 */ /* 0x000fc800078e0016 */
[----:B------:R-:W-:Y:S02]  /*0f80*/  IMAD.IADD R5, R9, 0x1, R14 ;  /* 0x0000000109057824 */ /* 0x000fe400078e020e */
[----:B------:R-:W-:Y:S02]  /*0f90*/  IMAD.IADD R11, R11, 0x1, R15 ;  /* 0x000000010b0b7824 */ /* 0x000fe400078e020f */
[----:B------:R-:W-:-:S04]  /*0fa0*/  IMAD.WIDE.U32 R12, R4, c[0x0][0x190], R22 ;  /* 0x00006400040c7a25 */ /* 0x000fc800078e0016 */
[----:B------:R-:W-:Y:S01]  /*0fb0*/  IMAD.WIDE.U32 R14, R4, c[0x0][0x370], R6 ;  /* 0x0000dc00040e7a25 */ /* 0x000fe200078e0006 */
[----:B------:R-:W-:-:S03]  /*0fc0*/  MOV R4, R8 ;  /* 0x0000000800047202 */ /* 0x000fc60000000f00 */
[----:B------:R-:W-:Y:S02]  /*0fd0*/  IMAD R8, R18, c[0x0][0x188], RZ ;  /* 0x0000620012087a24 */ /* 0x000fe400078e02ff */
[----:B------:R-:W-:-:S04]  /*0fe0*/  IMAD.WIDE.U32 R6, R0, c[0x0][0x188], R4 ;  /* 0x0000620000067a25 */ /* 0x000fc800078e0004 */
[----:B------:R-:W-:Y:S01]  /*0ff0*/  IMAD.WIDE.U32 R4, R0, c[0x0][0x180], R10 ;  /* 0x0000600000047a25 */ /* 0x000fe200078e000a */
[----:B------:R-:W-:-:S03]  /*1000*/  LEA.HI R10, R205, R205, RZ, 0x1 ;  /* 0x000000cdcd0a7211 */ /* 0x000fc600078f08ff */
[----:B------:R-:W-:Y:S01]  /*1010*/  IMAD R8, R0, c[0x0][0x18c], R8 ;  /* 0x0000630000087a24 */ /* 0x000fe200078e0208 */
[----:B------:R-:W-:Y:S01]  /*1020*/  LOP3.LUT R10, R10, 0xfffffffe, RZ, 0xc0, !PT ;  /* 0xfffffffe0a0a7812 */ /* 0x000fe200078ec0ff */
[----:B------:R-:W-:Y:S02]  /*1030*/  IMAD.IADD R9, R13, 0x1, R16 ;  /* 0x000000010d097824 */ /* 0x000fe400078e0210 */
[----:B------:R-:W-:Y:S01]  /*1040*/  IMAD R13, R0, c[0x0][0x184], R17 ;  /* 0x00006100000d7a24 */ /* 0x000fe200078e0211 */
[----:B------:R-:W-:Y:S01]  /*1050*/  IADD3 R7, R7, R8, RZ ;  /* 0x0000000807077210 */ /* 0x000fe20007ffe0ff */
[----:B------:R-:W-:Y:S01]  /*1060*/  IMAD.MOV.U32 R8, RZ, RZ, R12 ;  /* 0x000000ffff087224 */ /* 0x000fe200078e000c */
[----:B------:R-:W-:Y:S01]  /*1070*/  SHF.R.S32.HI R12, RZ, 0x1f, R3 ;  /* 0x0000001fff0c7819 */ /* 0x000fe20000011403 */
[----:B------:R-:W-:Y:S01]  /*1080*/  IMAD R16, R18, c[0x0][0x178], RZ ;  /* 0x00005e0012107a24 */ /* 0x000fe200078e02ff */
[----:B------:R-:W-:Y:S01]  /*1090*/  IADD3 R5, R5, R13, RZ ;  /* 0x0000000d05057210 */ /* 0x000fe20007ffe0ff */
[----:B------:R-:W-:-:S02]  /*10a0*/  IMAD.IADD R13, R205, 0x1, -R10 ;  /* 0x00000001cd0d7824 */ /* 0x000fc400078e0a0a */
[C---:B------:R-:W-:Y:S02]  /*10b0*/  IMAD R16, R0.reuse, c[0x0][0x17c], R16 ;  /* 0x00005f0000107a24 */ /* 0x040fe400078e0210 */
[----:B------:R-:W-:Y:S01]  /*10c0*/  IMAD.WIDE.U32 R10, R0, c[0x0][0x178], R8 ;  /* 0x00005e00000a7a25 */ /* 0x000fe200078e0008 */
[----:B------:R-:W-:-:S03]  /*10d0*/  ISETP.NE.AND P0, PT, R13, 0x1, PT ;  /* 0x000000010d00780c */ /* 0x000fc60003f05270 */
[----:B------:R-:W-:Y:S01]  /*10e0*/  IMAD.IADD R9, R15, 0x1, R19 ;  /* 0x000000010f097824 */ /* 0x000fe200078e0213 */
[----:B------:R-:W-:Y:S01]  /*10f0*/  IADD3 R11, R11, R16, RZ ;  /* 0x000000100b0b7210 */ /* 0x000fe20007ffe0ff */
[----:B------:R-:W2:Y:S01]  /*1100*/  LDL R19, [R1+0xc] ;  /* 0x00000c0001137983 */ /* 0x000ea20000100800 */
[C---:B------:R-:W-:Y:S02]  /*1110*/  IMAD R16, R21.reuse, c[0x0][0x1a0], RZ ;  /* 0x0000680015107a24 */ /* 0x040fe400078e02ff */
[----:B------:R-:W-:Y:S02]  /*1120*/  IMAD R17, R21, c[0x0][0x198], RZ ;  /* 0x0000660015117a24 */ /* 0x000fe400078e02ff */
[----:B------:R-:W3:Y:S01]  /*1130*/  LDL R21, [R1+0x10] ;  /* 0x0000100001157983 */ /* 0x000ee20000100800 */
[C---:B------:R-:W-:Y:S02]  /*1140*/  IMAD R8, R12.reuse, c[0x0][0x1b8], RZ ;  /* 0x00006e000c087a24 */ /* 0x040fe400078e02ff */
[----:B------:R-:W-:-:S02]  /*1150*/  IMAD R12, R12, c[0x0][0x1b0], RZ ;  /* 0x00006c000c0c7a24 */ /* 0x000fc400078e02ff */
[----:B------:R-:W-:-:S04]  /*1160*/  IMAD.WIDE.U32 R6, R3, c[0x0][0x1b8], R6 ;  /* 0x00006e0003067a25 */ /* 0x000fc800078e0006 */
[----:B------:R-:W-:-:S04]  /*1170*/  IMAD.WIDE.U32 R4, R3, c[0x0][0x1b0], R4 ;  /* 0x00006c0003047a25 */ /* 0x000fc800078e0004 */
[C---:B------:R-:W-:Y:S02]  /*1180*/  IMAD R8, R3.reuse, c[0x0][0x1bc], R8 ;  /* 0x00006f0003087a24 */ /* 0x040fe400078e0208 */
[----:B------:R-:W-:Y:S01]  /*1190*/  IMAD R12, R3, c[0x0][0x1b4], R12 ;  /* 0x00006d00030c7a24 */ /* 0x000fe200078e020c */
[----:B------:R-:W-:Y:S01]  /*11a0*/  SHF.R.S32.HI R3, RZ, 0x1f, R2 ;  /* 0x0000001fff037819 */ /* 0x000fe20000011402 */
[----:B------:R-:W-:Y:S01]  /*11b0*/  IMAD.IADD R7, R7, 0x1, R8 ;  /* 0x0000000107077824 */ /* 0x000fe200078e0208 */
[----:B------:R-:W-:Y:S01]  /*11c0*/  MOV R8, R14 ;  /* 0x0000000e00087202 */ /* 0x000fe20000000f00 */
[----:B------:R-:W-:Y:S02]  /*11d0*/  IMAD.IADD R5, R5, 0x1, R12 ;  /* 0x0000000105057824 */ /* 0x000fe400078e020c */
[C---:B------:R-:W-:Y:S02]  /*11e0*/  IMAD R12, R3.reuse, c[0x0][0x378], RZ ;  /* 0x0000de00030c7a24 */ /* 0x040fe400078e02ff */
[----:B------:R-:W-:-:S02]  /*11f0*/  IMAD R3, R3, c[0x0][0x1a8], RZ ;  /* 0x00006a0003037a24 */ /* 0x000fc400078e02ff */
[C---:B------:R-:W-:Y:S02]  /*1200*/  IMAD R14, R2.reuse, c[0x0][0x37c], R12 ;  /* 0x0000df00020e7a24 */ /* 0x040fe400078e020c */
[----:B------:R-:W-:-:S04]  /*1210*/  IMAD.WIDE.U32 R12, R2, c[0x0][0x378], R8 ;  /* 0x0000de00020c7a25 */ /* 0x000fc800078e0008 */
[----:B------:R-:W-:Y:S02]  /*1220*/  IMAD.IADD R13, R13, 0x1, R14 ;  /* 0x000000010d0d7824 */ /* 0x000fe400078e020e */
[----:B------:R-:W-:Y:S02]  /*1230*/  IMAD R16, R252, c[0x0][0x1a4], R16 ;  /* 0x00006900fc107a24 */ /* 0x000fe400078e0210 */
[C---:B------:R-:W-:Y:S02]  /*1240*/  IMAD R3, R2.reuse, c[0x0][0x1ac], R3 ;  /* 0x00006b0002037a24 */ /* 0x040fe400078e0203 */
[----:B------:R-:W-:-:S04]  /*1250*/  IMAD.WIDE.U32 R10, R2, c[0x0][0x1a8], R10 ;  /* 0x00006a00020a7a25 */ /* 0x000fc800078e000a */
[----:B------:R-:W-:Y:S01]  /*1260*/  IMAD.WIDE.U32 R14, R252, c[0x0][0x1a0], R6 ;  /* 0x00006800fc0e7a25 */ /* 0x000fe200078e0006 */
[----:B------:R-:W-:-:S03]  /*1270*/  LEA R210, P4, R10, c[0x0][0x160], 0x1 ;  /* 0x000058000ad27a11 */ /* 0x000fc600078808ff */
[----:B------:R-:W-:Y:S01]  /*1280*/  IMAD.WIDE.U32 R8, R252, c[0x0][0x198], R4 ;  /* 0x00006600fc087a25 */ /* 0x000fe200078e0004 */
[----:B------:R-:W-:Y:S02]  /*1290*/  IADD3 R5, R15, R16, RZ ;  /* 0x000000100f057210 */ /* 0x000fe40007ffe0ff */
[C---:B------:R-:W-:Y:S01]  /*12a0*/  LEA R6, P2, R14.reuse, c[0x0][0x170], 0x1 ;  /* 0x00005c000e067a11 */ /* 0x040fe200078408ff */
[----:B------:R-:W-:Y:S01]  /*12b0*/  IMAD.IADD R3, R11, 0x1, R3 ;  /* 0x000000010b037824 */ /* 0x000fe200078e0203 */
[----:B------:R-:W-:Y:S01]  /*12c0*/  MOV R15, c[0x0][0x1a0] ;  /* 0x00006800000f7a02 */ /* 0x000fe20000000f00 */
[----:B------:R-:W-:Y:S01]  /*12d0*/  IMAD.MOV.U32 R18, RZ, RZ, c[0x0][0x1a4] ;  /* 0x00006900ff127624 */ /* 0x000fe200078e00ff */
[----:B------:R-:W-:Y:S02]  /*12e0*/  LEA.HI.X R7, R14, c[0x0][0x174], R5, 0x1, P2 ;  /* 0x00005d000e077a11 */ /* 0x000fe400010f0c05 */
[----:B------:R-:W-:Y:S02]  /*12f0*/  LEA.HI.X R211, R10, c[0x0][0x164], R3, 0x1, P4 ;  /* 0x000059000ad37a11 */ /* 0x000fe400020f0c03 */
[----:B------:R-:W-:-:S04]  /*1300*/  LEA R14, P4, R15, R6, 0x6 ;  /* 0x000000060f0e7211 */ /* 0x000fc800078830ff */
[----:B------:R-:W-:Y:S02]  /*1310*/  LEA.HI.X R15, R15, R7, R18, 0x6, P4 ;  /* 0x000000070f0f7211 */ /* 0x000fe400020f3412 */
[----:B------:R-:W4:Y:S01]  /*1320*/  LDL R18, [R1+0x14] ;  /* 0x0000140001127983 */ /* 0x000f220000100800 */
[----:B------:R-:W-:Y:S01]  /*1330*/  ISETP.NE.AND P5, PT, RZ, UR4, PT ;  /* 0x00000004ff007c0c */ /* 0x000fe2000bfa5270 */
[----:B------:R-:W-:Y:S01]  /*1340*/  IMAD R17, R252, c[0x0][0x19c], R17 ;  /* 0x00006700fc117a24 */ /* 0x000fe200078e0211 */
[----:B------:R-:W-:-:S03]  /*1350*/  LEA R4, P1, R8, c[0x0][0x168], 0x1 ;  /* 0x00005a0008047a11 */ /* 0x000fc600078208ff */
[----:B------:R-:W-:Y:S01]  /*1360*/  IMAD.IADD R9, R9, 0x1, R17 ;  /* 0x0000000109097824 */ /* 0x000fe200078e0211 */
[----:B------:R-:W-:Y:S02]  /*1370*/  LEA R208, P3, R12, c[0x0][0x330], 0x1 ;  /* 0x0000cc000cd07a11 */ /* 0x000fe400078608ff */
[----:B------:R-:W-:Y:S02]  /*1380*/  MOV R11, c[0x0][0x370] ;  /* 0x0000dc00000b7a02 */ /* 0x000fe40000000f00 */
[----:B------:R-:W-:Y:S02]  /*1390*/  LEA.HI.X R5, R8, c[0x0][0x16c], R9, 0x1, P1 ;  /* 0x00005b0008057a11 */ /* 0x000fe400008f0c09 */
[----:B------:R-:W-:Y:S02]  /*13a0*/  MOV R9, c[0x0][0x190] ;  /* 0x0000640000097a02 */ /* 0x000fe40000000f00 */
[----:B------:R-:W-:Y:S01]  /*13b0*/  LEA.HI.X R209, R12, c[0x0][0x334], R13, 0x1, P3 ;  /* 0x0000cd000cd17a11 */ /* 0x000fe200018f0c0d */
[----:B------:R-:W-:Y:S01]  /*13c0*/  IMAD.MOV.U32 R13, RZ, RZ, c[0x0][0x374] ;  /* 0x0000dd00ff0d7624 */ /* 0x000fe200078e00ff */
[----:B------:R-:W-:Y:S01]  /*13d0*/  MOV R3, c[0x0][0x198] ;  /* 0x0000660000037a02 */ /* 0x000fe20000000f00 */
[----:B------:R-:W-:Y:S01]  /*13e0*/  IMAD.MOV.U32 R17, RZ, RZ, c[0x0][0x194] ;  /* 0x00006500ff117624 */ /* 0x000fe200078e00ff */
[----:B------:R-:W-:Y:S01]  /*13f0*/  LEA R12, P3, R11, R208, 0x6 ;  /* 0x000000d00b0c7211 */ /* 0x000fe200078630ff */
[----:B------:R-:W-:Y:S01]  /*1400*/  IMAD.MOV.U32 R16, RZ, RZ, c[0x0][0x19c] ;  /* 0x00006700ff107624 */ /* 0x000fe200078e00ff */
[----:B------:R-:W-:-:S02]  /*1410*/  LEA R10, P2, R9, R210, 0x6 ;  /* 0x000000d2090a7211 */ /* 0x000fc400078430ff */
[----:B------:R-:W-:Y:S02]  /*1420*/  LEA R8, P1, R3, R4, 0x6 ;  /* 0x0000000403087211 */ /* 0x000fe400078230ff */
[----:B------:R-:W-:Y:S02]  /*1430*/  LEA.HI.X R13, R11, R209, R13, 0x6, P3 ;  /* 0x000000d10b0d7211 */ /* 0x000fe400018f340d */
[----:B------:R-:W-:Y:S02]  /*1440*/  LEA.HI.X R11, R9, R211, R17, 0x6, P2 ;  /* 0x000000d3090b7211 */ /* 0x000fe400010f3411 */
[----:B------:R-:W-:Y:S02]  /*1450*/  LEA.HI.X R9, R3, R5, R16, 0x6, P1 ;  /* 0x0000000503097211 */ /* 0x000fe400008f3410 */
[----:B------:R-:W1:Y:S04]  /*1460*/  S2R R16, SR_TID.X ;  /* 0x0000000000107919 */ /* 0x000e680000002100 */
[----:B------:R-:W1:Y:S01]  /*1470*/  S2R R17, SR_TID.X ;  /* 0x0000000000117919 */ /* 0x000e620000002100 */
[----:B------:R-:W-:-:S02]  /*1480*/  ULDC UR5, c[0x0][0x22c] ;  /* 0x00008b0000057ab9 */ /* 0x000fc40000000800 */
[----:B------:R-:W-:Y:S02]  /*1490*/  ULDC UR4, c[0x0][0x1c0] ;  /* 0x0000700000047ab9 */ /* 0x000fe40000000800 */
[----:B------:R-:W-:Y:S01]  /*14a0*/  UIMAD UR10, UR5, UR4, URZ ;  /* 0x00000004050a72a4 */ /* 0x000fe2000f8e023f */
[----:B------:R-:W-:Y:S01]  /*14b0*/  IMAD R2, R2, c[0x0][0x22c], RZ ;  /* 0x00008b0002027a24 */ /* 0x000fe200078e02ff */
[----:B------:R-:W-:Y:S01]  /*14c0*/  USHF.R.S32.HI UR6, URZ, 0x1f, UR5 ;  /* 0x0000001f3f067899 */ /* 0x000fe20008011405 */
[----:B-1----:R-:W-:-:S04]  /*14d0*/  SHF.R.S32.HI R16, RZ, 0x1f, R16 ;  /* 0x0000001fff107819 */ /* 0x002fc80000011410 */
[----:B------:R-:W-:-:S04]  /*14e0*/  LEA.HI R16, R16, R17, RZ, 0x5 ;  /* 0x0000001110107211 */ /* 0x000fc800078f28ff */
[----:B------:R-:W-:Y:S01]  /*14f0*/  SHF.R.S32.HI R16, RZ, 0x5, R16 ;  /* 0x00000005ff107819 */ /* 0x000fe20000011410 */
[----:B------:R-:W-:Y:S02]  /*1500*/  USHF.L.U32 UR9, UR10, 0x6, URZ ;  /* 0x000000060a097899 */ /* 0x000fe4000800063f */
[----:B------:R-:W-:Y:S02]  /*1510*/  UIMAD.WIDE.U32 UR14, UR5, UR4, URZ ;  /* 0x00000004050e72a5 */ /* 0x000fe4000f8e003f */
[----:B------:R-:W-:Y:S02]  /*1520*/  UIMAD UR6, UR6, UR4, URZ ;  /* 0x00000004060672a4 */ /* 0x000fe4000f8e023f */
[----:B------:R-:W-:Y:S02]  /*1530*/  USHF.R.S32.HI UR4, URZ, 0x1f, UR9 ;  /* 0x0000001f3f047899 */ /* 0x000fe40008011409 */
[----:B------:R-:W-:-:S04]  /*1540*/  UIMAD UR6, UR8, UR5, UR6 ;  /* 0x00000005080672a4 */ /* 0x000fc8000f8e0206 */
[----:B------:R-:W-:Y:S01]  /*1550*/  UIADD3 UR6, UR15, UR6, URZ ;  /* 0x000000060f067290 */ /* 0x000fe2000fffe03f */
[----:B------:R-:W-:Y:S01]  /*1560*/  CS2R R94, SRZ ;  /* 0x00000000005e7805 */ /* 0x000fe2000001ff00 */
        /* <DEDUP_REMOVED lines=30> */
[----:B--2---:R-:W-:Y:S01]  /*1750*/  SHF.L.U32 R213, R19, 0x1, RZ ;  /* 0x0000000113d57819 */ /* 0x004fe200000006ff */
[----:B------:R-:W-:Y:S01]  /*1760*/  @P5 BAR.SYNC.DEFER_BLOCKING 0x0 ;  /* 0x0000000000005b1d */ /* 0x000fe20000010000 */
[----:B---3--:R-:W-:Y:S01]  /*1770*/  IMAD.SHL.U32 R236, R21, 0x4, RZ ;  /* 0x0000000415ec7824 */ /* 0x008fe200078e00ff */
[----:B------:R-:W-:-:S04]  /*1780*/  IADD3 R3, R19, 0x2000, RZ ;  /* 0x0000200013037810 */ /* 0x000fc80007ffe0ff */
[----:B------:R-:W-:Y:S01]  /*1790*/  @!PT LDS RZ, [RZ] ;  /* 0x00000000fffff984 */ /* 0x000fe20000000800 */
[----:B------:R-:W-:Y:S01]  /*17a0*/  @!PT LDS RZ, [RZ] ;  /* 0x00000000fffff984 */ /* 0x000fe20000000800 */
[----:B------:R-:W-:Y:S01]  /*17b0*/  @!PT LDS RZ, [RZ] ;  /* 0x00000000fffff984 */ /* 0x000fe20000000800 */
[----:B------:R1:W-:Y:S04]  /*17c0*/  LDGSTS.E.BYPASS.LTC128B.128 [R213+0x10000], [R6.64] ;  /* 0x1000000006d57fae */ /* 0x0003e8000b901d50 */
[----:B------:R1:W-:Y:S01]  /*17d0*/  LDGSTS.E.BYPASS.LTC128B.128 [R213+0x12000], [R6.64+0x80] ;  /* 0x1200008006d57fae */ /* 0x0003e2000b901d50 */
[----:B------:R-:W-:-:S03]  /*17e0*/  SEL R3, R3, R19, !P0 ;  /* 0x0000001303037207 */ /* 0x000fc60004000000 */
[----:B------:R2:W-:Y:S02]  /*17f0*/  LDGSTS.E.BYPASS.LTC128B.128 [R213+0x11000], [R14.64] ;  /* 0x110000000ed57fae */ /* 0x0005e4000b901d50 */
[----:B------:R-:W-:Y:S02]  /*1800*/  IMAD.SHL.U32 R212, R3, 0x2, RZ ;  /* 0x0000000203d47824 */ /* 0x000fe400078e00ff */
[----:B------:R2:W-:Y:S04]  /*1810*/  LDGSTS.E.BYPASS.LTC128B.128 [R213+0x13000], [R14.64+0x80] ;  /* 0x130000800ed57fae */ /* 0x0005e8000b901d50 */
[----:B------:R-:W0:Y:S04]  /*1820*/  LDGDEPBAR ;  /* 0x00000000000079af */ /* 0x000e280000000000 */
[----:B------:R2:W-:Y:S04]  /*1830*/  LDGSTS.E.BYPASS.LTC128B.128 [R213+0x8000], [R208.64] ;  /* 0x08000000d0d57fae */ /* 0x0005e8000b901d50 */
[----:B------:R2:W-:Y:S04]  /*1840*/  LDGSTS.E.BYPASS.LTC128B.128 [R213+0xa000], [R208.64+0x80] ;  /* 0x0a000080d0d57fae */ /* 0x0005e8000b901d50 */
[----:B------:R2:W-:Y:S01]  /*1850*/  LDGSTS.E.BYPASS.LTC128B.128 [R213+0x9000], [R12.64] ;  /* 0x090000000cd57fae */ /* 0x0005e2000b901d50 */
[----:B-1----:R-:W-:-:S03]  /*1860*/  IADD3 R6, P1, R236, R225, RZ ;  /* 0x000000e1ec067210 */ /* 0x002fc60007f3e0ff */
[----:B------:R2:W-:Y:S01]  /*1870*/  LDGSTS.E.BYPASS.LTC128B.128 [R213+0xb000], [R12.64+0x80] ;  /* 0x0b0000800cd57fae */ /* 0x0005e2000b901d50 */
[----:B------:R-:W-:-:S03]  /*1880*/  IADD3.X R7, R237, R224, RZ, P1, !PT ;  /* 0x000000e0ed077210 */ /* 0x000fc60000ffe4ff */
[----:B------:R2:W-:Y:S04]  /*1890*/  LDGSTS.E.BYPASS.LTC128B.128 [R212], [R210.64] ;  /* 0x00000000d2d47fae */ /* 0x0005e8000b901d50 */
[----:B------:R2:W-:Y:S04]  /*18a0*/  LDGSTS.E.BYPASS.LTC128B.128 [R212+0x2000], [R210.64+0x80] ;  /* 0x02000080d2d47fae */ /* 0x0005e8000b901d50 */
[----:B------:R1:W-:Y:S04]  /*18b0*/  LDGSTS.E.BYPASS.LTC128B.128 [R212+0x1000], [R10.64] ;  /* 0x010000000ad47fae */ /* 0x0003e8000b901d50 */
[----:B------:R1:W-:Y:S04]  /*18c0*/  LDGSTS.E.BYPASS.LTC128B.128 [R212+0x3000], [R10.64+0x80] ;  /* 0x030000800ad47fae */ /* 0x0003e8000b901d50 */
[----:B------:R3:W-:Y:S04]  /*18d0*/  LDGSTS.E.BYPASS.LTC128B.128 [R213+0xc000], [R4.64] ;  /* 0x0c00000004d57fae */ /* 0x0007e8000b901d50 */
[----:B------:R3:W-:Y:S04]  /*18e0*/  LDGSTS.E.BYPASS.LTC128B.128 [R213+0xe000], [R4.64+0x80] ;  /* 0x0e00008004d57fae */ /* 0x0007e8000b901d50 */
[----:B------:R1:W-:Y:S04]  /*18f0*/  LDGSTS.E.BYPASS.LTC128B.128 [R213+0xd000], [R8.64] ;  /* 0x0d00000008d57fae */ /* 0x0003e8000b901d50 */
[----:B------:R1:W-:Y:S04]  /*1900*/  LDGSTS.E.BYPASS.LTC128B.128 [R213+0xf000], [R8.64+0x80] ;  /* 0x0f00008008d57fae */ /* 0x0003e8000b901d50 */
[----:B------:R-:W0:Y:S04]  /*1910*/  LDGDEPBAR ;  /* 0x00000000000079af */ /* 0x000e280000000000 */
[----:B------:R1:W5:Y:S04]  /*1920*/  LDG.E R220, [R6.64] ;  /* 0x0000001006dc7981 */ /* 0x000368000c1e1900 */
[----:B------:R1:W5:Y:S01]  /*1930*/  LDG.E R219, [R6.64+0x20] ;  /* 0x0000201006db7981 */ /* 0x000362000c1e1900 */
[----:B------:R-:W-:Y:S01]  /*1940*/  ISETP.NE.U32.AND P1, PT, RZ, c[0x0][0x240], PT ;  /* 0x00009000ff007a0c */ /* 0x000fe20003f25070 */
[----:B----4-:R-:W-:-:S02]  /*1950*/  IMAD R3, R16, UR10, R18 ;  /* 0x0000000a10037c24 */ /* 0x010fc4000f8e0212 */
[----:B---3--:R-:W-:Y:S01]  /*1960*/  IMAD.WIDE R4, R0, 0x80, RZ ;  /* 0x0000008000047825 */ /* 0x008fe200078e02ff */
[----:B------:R-:W-:-:S04]  /*1970*/  DEPBAR.LE SB0, 0x1 ;  /* 0x000080400000791a */ /* 0x000fc80000000000 */
[----:B-1----:R-:W1:Y:S04]  /*1980*/  S2R R7, SR_CTAID.X ;  /* 0x0000000000077919 */ /* 0x002e680000002500 */
[----:B------:R-:W-:Y:S01]  /*1990*/  BAR.SYNC.DEFER_BLOCKING 0x0 ;  /* 0x0000000000007b1d */ /* 0x000fe20000010000 */
[----:B------:R-:W-:Y:S02]  /*19a0*/  ISETP.NE.AND.EX P1, PT, RZ, c[0x0][0x244], PT, P1 ;  /* 0x00009100ff007a0c */ /* 0x000fe40003f25310 */
[----:B------:R-:W-:Y:S02]  /*19b0*/  SHF.R.S32.HI R6, RZ, 0x1f, R2 ;  /* 0x0000001fff067819 */ /* 0x000fe40000011402 */
[----:B------:R-:W-:Y:S02]  /*19c0*/  SEL R9, R4, RZ, P1 ;  /* 0x000000ff04097207 */ /* 0x000fe40000800000 */
[----:B------:R-:W-:Y:S01]  /*19d0*/  SEL R8, R5, RZ, P1 ;  /* 0x000000ff05087207 */ /* 0x000fe20000800000 */
[----:B------:R-:W-:Y:S01]  /*19e0*/  IMAD.U32 R5, RZ, RZ, UR7 ;  /* 0x00000007ff057e24 */ /* 0x000fe2000f8e00ff */
[----:B------:R-:W-:-:S02]  /*19f0*/  MOV R4, UR11 ;  /* 0x0000000b00047c02 */ /* 0x000fc40008000f00 */
[----:B------:R-:W-:Y:S02]  /*1a00*/  IADD3 R2, P2, P1, R3, UR9, R2 ;  /* 0x0000000903027c10 */ /* 0x000fe4000f95e002 */
[----:B------:R-:W-:Y:S01]  /*1a10*/  SHF.R.S32.HI R3, RZ, 0x1f, R3 ;  /* 0x0000001fff037819 */ /* 0x000fe20000011403 */
[----:B-1----:R-:W-:-:S04]  /*1a20*/  IMAD.WIDE.U32 R10, R7, c[0x0][0x3d8], RZ ;  /* 0x0000f600070a7a25 */ /* 0x002fc800078e00ff */
[----:B------:R-:W-:Y:S01]  /*1a30*/  IMAD R7, R7, c[0x0][0x3dc], R11 ;  /* 0x0000f70007077a24 */ /* 0x000fe200078e020b */
[----:B------:R-:W-:Y:S01]  /*1a40*/  SEL R10, R10, RZ, P5 ;  /* 0x000000ff0a0a7207 */ /* 0x000fe20002800000 */
[----:B------:R-:W-:Y:S01]  /*1a50*/  IMAD.WIDE R4, R0, c[0x0][0x224], R4 ;  /* 0x0000890000047a25 */ /* 0x000fe200078e0204 */
[----:B------:R-:W-:Y:S01]  /*1a60*/  IADD3.X R3, R3, UR4, R6, P2, P1 ;  /* 0x0000000403037c10 */ /* 0x000fe200097e2406 */
[----:B------:R2:W1:Y:S01]  /*1a70*/  LDSM.16.M88.4 R104, [R188+0x10000] ;  /* 0x01000000bc68783b */ /* 0x0004620000000200 */
[----:B------:R-:W-:Y:S02]  /*1a80*/  IADD3 R2, P1, R10, R2, RZ ;  /* 0x000000020a027210 */ /* 0x000fe40007f3e0ff */
[----:B------:R-:W-:Y:S01]  /*1a90*/  SEL R6, R7, RZ, P5 ;  /* 0x000000ff07067207 */ /* 0x000fe20002800000 */
[----:B------:R2:W3:Y:S01]  /*1aa0*/  LDSM.16.M88.4 R108, [R188+0x10800] ;  /* 0x01080000bc6c783b */ /* 0x0004e20000000200 */
[----:B------:R-:W-:Y:S02]  /*1ab0*/  IADD3 R0, P2, R4, R9, RZ ;  /* 0x0000000904007210 */ /* 0x000fe40007f5e0ff */
[----:B------:R-:W-:Y:S01]  /*1ac0*/  IADD3.X R3, R6, R3, RZ, P1, !PT ;  /* 0x0000000306037210 */ /* 0x000fe20000ffe4ff */
[----:B------:R2:W4:Y:S01]  /*1ad0*/  LDSM.16.M88.4 R112, [R189+0x10000] ;  /* 0x01000000bd70783b */ /* 0x0005220000000200 */
[----:B------:R-:W-:Y:S01]  /*1ae0*/  IADD3 R6, -R223, c[0x0][0x214], R52 ;  /* 0x00008500df067a10 */ /* 0x000fe20007ffe134 */
[----:B------:R-:W-:-:S02]  /*1af0*/  IMAD.X R4, R5, 0x1, R8, P2 ;  /* 0x0000000105047824 */ /* 0x000fc400010e0608 */
[C---:B------:R-:W-:Y:S01]  /*1b00*/  IMAD R5, R0.reuse, UR6, RZ ;  /* 0x0000000600057c24 */ /* 0x040fe2000f8e02ff */
[----:B------:R2:W1:Y:S01]  /*1b10*/  LDSM.16.M88.4 R116, [R189+0x10800] ;  /* 0x01080000bd74783b */ /* 0x0004620000000200 */
[----:B------:R-:W-:Y:S01]  /*1b20*/  IMAD.WIDE.U32 R2, R0, UR14, R2 ;  /* 0x0000000e00027c25 */ /* 0x000fe2000f8e0002 */
[----:B------:R-:W-:Y:S02]  /*1b30*/  IADD3 R0, R6, -c[0x0][0x2e8], RZ ;  /* 0x8000ba0006007a10 */ /* 0x000fe40007ffe0ff */
[----:B------:R2:W1:Y:S01]  /*1b40*/  LDSM.16.M88.4 R120, [R190+0x10000] ;  /* 0x01000000be78783b */ /* 0x0004620000000200 */
[----:B------:R-:W-:Y:S01]  /*1b50*/  IMAD R4, R4, UR14, R5 ;  /* 0x0000000e04047c24 */ /* 0x000fe2000f8e0205 */
[----:B------:R-:W-:Y:S02]  /*1b60*/  SHF.R.S32.HI R5, RZ, 0x1f, R0 ;  /* 0x0000001fff057819 */ /* 0x000fe40000011400 */
[----:B------:R2:W1:Y:S02]  /*1b70*/  LDSM.16.M88.4 R124, [R190+0x10800] ;  /* 0x01080000be7c783b */ /* 0x0004640000000200 */
[----:B------:R-:W-:-:S02]  /*1b80*/  LEA.HI R5, R5, R0, RZ, 0x6 ;  /* 0x0000000005057211 */ /* 0x000fc400078f30ff */
[----:B------:R2:W1:Y:S02]  /*1b90*/  LDSM.16.M88.4 R128, [R203+0x10000] ;  /* 0x01000000cb80783b */ /* 0x0004640000000200 */
[----:B------:R-:W-:Y:S02]  /*1ba0*/  SHF.R.S32.HI R232, RZ, 0x6, R5 ;  /* 0x00000006ffe87819 */ /* 0x000fe40000011405 */
[----:B------:R-:W-:Y:S01]  /*1bb0*/  IADD3 R4, R3, R4, RZ ;  /* 0x0000000403047210 */ /* 0x000fe20007ffe0ff */
[----:B------:R2:W1:Y:S01]  /*1bc0*/  LDSM.16.M88.4 R132, [R203+0x10800] ;  /* 0x01080000cb84783b */ /* 0x0004620000000200 */
[C---:B------:R-:W-:Y:S02]  /*1bd0*/  LEA R206, P1, R2.reuse, c[0x0][0x350], 0x2 ;  /* 0x0000d40002ce7a11 */ /* 0x040fe400078210ff */
[----:B------:R-:W-:Y:S01]  /*1be0*/  IMNMX R232, RZ, R232, !PT ;  /* 0x000000e8ffe87217 */ /* 0x000fe20007800200 */
[----:B------:R2:W1:Y:S01]  /*1bf0*/  LDSM.16.M88.4 R136, [R188+0x12000] ;  /* 0x01200000bc88783b */ /* 0x0004620000000200 */
[----:B------:R-:W-:-:S02]  /*1c00*/  LEA.HI.X R207, R2, c[0x0][0x354], R4, 0x2, P1 ;  /* 0x0000d50002cf7a11 */ /* 0x000fc400008f1404 */
[----:B------:R-:W-:Y:S01]  /*1c10*/  ISETP.LT.AND P1, PT, R232, UR12, PT ;  /* 0x0000000ce8007c0c */ /* 0x000fe2000bf21270 */
[----:B------:R2:W1:Y:S01]  /*1c20*/  LDSM.16.M88.4 R140, [R188+0x12800] ;  /* 0x01280000bc8c783b */ /* 0x0004620000000200 */
[----:B------:R-:W-:-:S03]  /*1c30*/  IADD3 R0, R20, UR11, RZ ;  /* 0x0000000b14007c10 */ /* 0x000fc6000fffe0ff */
[----:B------:R2:W1:Y:S01]  /*1c40*/  LDSM.16.M88.4 R144, [R189+0x12000] ;  /* 0x01200000bd90783b */ /* 0x0004620000000200 */
[----:B------:R-:W-:-:S03]  /*1c50*/  CS2R R20, SRZ ;  /* 0x0000000000147805 */ /* 0x000fc6000001ff00 */
[----:B------:R2:W1:Y:S01]  /*1c60*/  LDSM.16.M88.4 R148, [R189+0x12800] ;  /* 0x01280000bd94783b */ /* 0x0004620000000200 */
[----:B------:R-:W-:-:S03]  /*1c70*/  IMAD.WIDE R2, R0, R53, c[0x0][0x3c8] ;  /* 0x0000f20000027625 */ /* 0x000fc600078e0235 */
[----:B------:R2:W1:Y:S04]  /*1c80*/  LDSM.16.M88.4 R152, [R190+0x12000] ;  /* 0x01200000be98783b */ /* 0x0004680000000200 */
[----:B------:R2:W1:Y:S04]  /*1c90*/  LDSM.16.M88.4 R156, [R190+0x12800] ;  /* 0x01280000be9c783b */ /* 0x0004680000000200 */
[----:B------:R2:W1:Y:S04]  /*1ca0*/  LDSM.16.M88.4 R160, [R203+0x12000] ;  /* 0x01200000cba0783b */ /* 0x0004680000000200 */
[----:B------:R2:W1:Y:S01]  /*1cb0*/  LDSM.16.M88.4 R164, [R203+0x12800] ;  /* 0x01280000cba4783b */ /* 0x0004620000000200 */
[----:B------:R-:W-:Y:S05]  /*1cc0*/  @!P1 BRA `(.L_x_51) ;  /* 0x0000267000009947 */ /* 0x000fea0003800000 */
[----:B---34-:R-:W3:Y:S01]  /*1cd0*/  LDL R11, [R1+0x18] ;  /* 0x00001800010b7983 */ /* 0x018ee20000100800 */
[----:B------:R-:W-:Y:S01]  /*1ce0*/  IMAD.MOV.U32 R222, RZ, RZ, R2 ;  /* 0x000000ffffde7224 */ /* 0x000fe200078e0002 */
[----:B------:R-:W-:Y:S01]  /*1cf0*/  IADD3 R0, R202, 0x2000, RZ ;  /* 0x00002000ca007810 */ /* 0x000fe20007ffe0ff */
[----:B------:R-:W-:Y:S01]  /*1d00*/  IMAD.MOV.U32 R201, RZ, RZ, 0x20 ;  /* 0x00000020ffc97424 */ /* 0x000fe200078e00ff */
[----:B------:R-:W-:Y:S01]  /*1d10*/  IADD3 R2, R204, 0x2000, RZ ;  /* 0x00002000cc027810 */ /* 0x000fe20007ffe0ff */
[----:B------:R-:W-:Y:S01]  /*1d20*/  IMAD.MOV.U32 R192, RZ, RZ, 0x40 ;  /* 0x00000040ffc07424 */ /* 0x000fe200078e00ff */
[----:B------:R-:W-:Y:S01]  /*1d30*/  SEL R0, R0, R202, !P0 ;  /* 0x000000ca00007207 */ /* 0x000fe20004000000 */
[----:B------:R-:W-:Y:S01]  /*1d40*/  IMAD.MOV.U32 R221, RZ, RZ, R3 ;  /* 0x000000ffffdd7224 */ /* 0x000fe200078e0003 */
[----:B------:R-:W-:Y:S01]  /*1d50*/  SEL R2, R2, R204, !P0 ;  /* 0x000000cc02027207 */ /* 0x000fe20004000000 */
[----:B------:R-:W-:Y:S01]  /*1d60*/  IMAD.MOV.U32 R95, RZ, RZ, RZ ;  /* 0x000000ffff5f7224 */ /* 0x000fe200078e00ff */
[----:B------:R-:W-:Y:S01]  /*1d70*/  IADD3 R239, R52, c[0x0][0x214], RZ ;  /* 0x0000850034ef7a10 */ /* 0x000fe20007ffe0ff */
[----:B------:R-:W-:-:S02]  /*1d80*/  IMAD.SHL.U32 R184, R0, 0x2, RZ ;  /* 0x0000000200b87824 */ /* 0x000fc400078e00ff */
[----:B------:R-:W-:Y:S01]  /*1d90*/  IMAD.SHL.U32 R187, R2, 0x2, RZ ;  /* 0x0000000202bb7824 */ /* 0x000fe200078e00ff */
[----:B------:R-:W-:Y:S02]  /*1da0*/  IADD3 R239, -R223, 0x40, R239 ;  /* 0x00000040dfef7810 */ /* 0x000fe40007ffe1ef */
[----:B---3--:R-:W-:-:S05]  /*1db0*/  R2P PR, R11, 0x6 ;  /* 0x000000060b007804 */ /* 0x008fca0000000000 */
[----:B------:R-:W-:Y:S02]  /*1dc0*/  SEL R201, R201, 0xffffffe0, !P1 ;  /* 0xffffffe0c9c97807 */ /* 0x000fe40004800000 */
[----:B------:R-:W-:Y:S02]  /*1dd0*/  SEL R192, R192, 0xffffffc0, !P2 ;  /* 0xffffffc0c0c07807 */ /* 0x000fe40005000000 */
[----:B------:R-:W-:Y:S01]  /*1de0*/  IMAD.MOV.U32 R0, RZ, RZ, c[0x0][0x22c] ;  /* 0x00008b00ff007624 */ /* 0x000fe200078e00ff */
[----:B------:R-:W-:Y:S01]  /*1df0*/  SHF.L.U32 R193, R204, 0x1, RZ ;  /* 0x00000001ccc17819 */ /* 0x000fe200000006ff */
[C---:B------:R-:W-:Y:S01]  /*1e00*/  IMAD.IADD R196, R194.reuse, 0x1, R201 ;  /* 0x00000001c2c47824 */ /* 0x040fe200078e02c9 */
[----:B------:R-:W-:Y:S01]  /*1e10*/  IADD3 R199, R194, R192, RZ ;  /* 0x000000c0c2c77210 */ /* 0x000fe20007ffe0ff */
[----:B------:R-:W-:Y:S01]  /*1e20*/  IMAD R0, R0, c[0x0][0x1c0], RZ ;  /* 0x0000700000007a24 */ /* 0x000fe200078e02ff */
[----:B------:R-:W-:Y:S01]  /*1e30*/  IADD3 R198, R192, R193, RZ ;  /* 0x000000c1c0c67210 */ /* 0x000fe20007ffe0ff */
[----:B------:R-:W-:Y:S02]  /*1e40*/  IMAD.IADD R195, R201, 0x1, R193 ;  /* 0x00000001c9c37824 */ /* 0x000fe400078e02c1 */
[C---:B------:R-:W-:Y:S01]  /*1e50*/  IMAD.SHL.U32 R214, R0.reuse, 0x8, RZ ;  /* 0x0000000800d67824 */ /* 0x040fe200078e00ff */
[----:B------:R-:W-:Y:S01]  /*1e60*/  SHF.L.U32 R240, R0, 0x4, RZ ;  /* 0x0000000400f07819 */ /* 0x000fe200000006ff */
[C---:B------:R-:W-:Y:S01]  /*1e70*/  IMAD.IADD R200, R192.reuse, 0x1, R196 ;  /* 0x00000001c0c87824 */ /* 0x040fe200078e02c4 */
[----:B------:R-:W-:-:S02]  /*1e80*/  IADD3 R197, R192, R195, RZ ;  /* 0x000000c3c0c57210 */ /* 0x000fc40007ffe0ff */
[C---:B------:R-:W-:Y:S02]  /*1e90*/  IADD3 R249, R240.reuse, 0x40, RZ ;  /* 0x00000040f0f97810 */ /* 0x040fe40007ffe0ff */
[C---:B------:R-:W-:Y:S02]  /*1ea0*/  IADD3 R250, R240.reuse, 0x20, RZ ;  /* 0x00000020f0fa7810 */ /* 0x040fe40007ffe0ff */
[----:B------:R-:W-:Y:S01]  /*1eb0*/  IADD3 R248, R240, 0x60, RZ ;  /* 0x00000060f0f87810 */ /* 0x000fe20007ffe0ff */
[C---:B------:R-:W-:Y:S01]  /*1ec0*/  IMAD.IADD R242, R214.reuse, 0x1, R249 ;  /* 0x00000001d6f27824 */ /* 0x040fe200078e02f9 */
[C---:B------:R-:W-:Y:S02]  /*1ed0*/  IADD3 R243, R214.reuse, R250, RZ ;  /* 0x000000fad6f37210 */ /* 0x040fe40007ffe0ff */
[C---:B------:R-:W-:Y:S02]  /*1ee0*/  IADD3 R241, R214.reuse, R248, RZ ;  /* 0x000000f8d6f17210 */ /* 0x040fe40007ffe0ff */
[C---:B------:R-:W-:Y:S01]  /*1ef0*/  IADD3 R3, R214.reuse, R242, RZ ;  /* 0x000000f2d6037210 */ /* 0x040fe20007ffe0ff */
[----:B------:R-:W-:-:S02]  /*1f00*/  IMAD.IADD R4, R214, 0x1, R243 ;  /* 0x00000001d6047824 */ /* 0x000fc400078e02f3 */
[C---:B------:R-:W-:Y:S02]  /*1f10*/  IMAD.IADD R2, R214.reuse, 0x1, R241 ;  /* 0x00000001d6027824 */ /* 0x040fe400078e02f1 */
[C---:B------:R-:W-:Y:S01]  /*1f20*/  IMAD.IADD R229, R214.reuse, 0x1, R3 ;  /* 0x00000001d6e57824 */ /* 0x040fe200078e0203 */
[C---:B------:R-:W-:Y:S02]  /*1f30*/  IADD3 R231, R214.reuse, R4, RZ ;  /* 0x00000004d6e77210 */ /* 0x040fe40007ffe0ff */
[C---:B------:R-:W-:Y:S02]  /*1f40*/  IADD3 R227, R214.reuse, R2, RZ ;  /* 0x00000002d6e37210 */ /* 0x040fe40007ffe0ff */
[C---:B------:R-:W-:Y:S01]  /*1f50*/  IADD3 R228, R214.reuse, R229, RZ ;  /* 0x000000e5d6e47210 */ /* 0x040fe20007ffe0ff */
[C---:B------:R-:W-:Y:S02]  /*1f60*/  IMAD.IADD R230, R214.reuse, 0x1, R231 ;  /* 0x00000001d6e67824 */ /* 0x040fe400078e02e7 */
[C---:B------:R-:W-:Y:S01]  /*1f70*/  IMAD.IADD R226, R214.reuse, 0x1, R227 ;  /* 0x00000001d6e27824 */ /* 0x040fe200078e02e3 */
[C---:B------:R-:W-:Y:S01]  /*1f80*/  IADD3 R234, R214.reuse, R228, RZ ;  /* 0x000000e4d6ea7210 */ /* 0x040fe20007ffe0ff */
[----:B------:R-:W-:-:S02]  /*1f90*/  IMAD.IADD R235, R214, 0x1, R230 ;  /* 0x00000001d6eb7824 */ /* 0x000fc400078e02e6 */
[----:B------:R-:W-:Y:S02]  /*1fa0*/  IMAD.IADD R233, R214, 0x1, R226 ;  /* 0x00000001d6e97824 */ /* 0x000fe400078e02e2 */
.L_x_54:
[----:B------:R-:W0:Y:S01]  /*1fb0*/  LDGDEPBAR ;  /* 0x00000000000079af */ /* 0x000e220000000000 */
[C---:B------:R-:W-:Y:S01]  /*1fc0*/  IMAD.IADD R0, R187.reuse, 0x1, R201 ;  /* 0x00000001bb007824 */ /* 0x040fe200078e02c9 */
[----:B-----5:R-:W-:Y:S01]  /*1fd0*/  FSETP.NEU.FTZ.AND P0, PT, R220, -INF , PT ;  /* 0xff800000dc00780b */ /* 0x020fe20003f1d000 */
[--C-:B------:R-:W-:Y:S01]  /*1fe0*/  IMAD.IADD R3, R187, 0x1, R192.reuse ;  /* 0x00000001bb037824 */ /* 0x100fe200078e02c0 */
[C---:B------:R-:W-:Y:S01]  /*1ff0*/  ISETP.GT.AND P4, PT, R205.reuse, R232, PT ;  /* 0x000000e8cd00720c */ /* 0x040fe20003f84270 */
[----:B------:R-:W-:Y:S02]  /*2000*/  IMAD.IADD R2, R0, 0x1, R192 ;  /* 0x0000000100027824 */ /* 0x000fe400078e02c0 */
[----:B------:R-:W-:Y:S04]  /*2010*/  IMAD.MOV.U32 R170, RZ, RZ, c[0x0][0x1c0] ;  /* 0x00007000ffaa7624 */ /* 0x000fe800078e00ff */
[----:B------:R-:W-:Y:S04]  /*2020*/  IMAD R170, R170, c[0x0][0x22c], RZ ;  /* 0x00008b00aaaa7a24 */ /* 0x000fe800078e02ff */
[----:B------:R-:W-:Y:S01]  /*2030*/  IMAD.U32 R170, R170, -0x40, RZ ;  /* 0xffffffc0aaaa7824 */ /* 0x000fe200078e00ff */
[----:B------:R-:W-:Y:S04]  /*2040*/  DEPBAR.LE SB0, 0x0 ;  /* 0x000080000000791a */ /* 0x000fe80000000000 */
[----:B------:R-:W-:Y:S08]  /*2050*/  BAR.SYNC.DEFER_BLOCKING 0x0 ;  /* 0x0000000000007b1d */ /* 0x000ff00000010000 */
[----:B------:R-:W-:Y:S08]  /*2060*/  LDSM.16.M88.4 R16, [R187] ;  /* 0x00000000bb10783b */ /* 0x000ff00000000200 */
[----:B------:R-:W3:Y:S08]  /*2070*/  LDSM.16.M88.4 R8, [R188+0xc000] ;  /* 0x00c00000bc08783b */ /* 0x000ef00000000200 */
[----:B------:R-:W4:Y:S08]  /*2080*/  LDSM.16.M88.4 R52, [R188+0xc800] ;  /* 0x00c80000bc34783b */ /* 0x000f300000000200 */
[----:B------:R-:W-:Y:S08]  /*2090*/  LDSM.16.M88.4 R56, [R0] ;  /* 0x000000000038783b */ /* 0x000ff00000000200 */
[----:B------:R-:W2:Y:S08]  /*20a0*/  LDSM.16.M88.4 R60, [R189+0xc000] ;  /* 0x00c00000bd3c783b */ /* 0x000eb00000000200 */
[----:B------:R-:W1:Y:S01]  /*20b0*/  LDSM.16.M88.4 R64, [R189+0xc800] ;  /* 0x00c80000bd40783b */ /* 0x000e620000000200 */
[C---:B---3--:R-:W-:Y:S07]  /*20c0*/  HMMA.16816.F32.BF16 R4, R16.reuse, R8, RZ ;  /* 0x000000081004723c */ /* 0x048fee00000418ff */
[----:B------:R-:W-:Y:S01]  /*20d0*/  LDSM.16.M88.4 R100, [R190+0xc000] ;  /* 0x00c00000be64783b */ /* 0x000fe20000000200 */
[C---:B------:R-:W-:Y:S08]  /*20e0*/  HMMA.16816.F32.BF16 R8, R16.reuse, R10, RZ ;  /* 0x0000000a1008723c */ /* 0x040ff000000418ff */
[C---:B--2-4-:R-:W-:Y:S08]  /*20f0*/  HMMA.16816.F32.BF16 R12, R16.reuse, R52, RZ ;  /* 0x00000034100c723c */ /* 0x054ff000000418ff */
[----:B------:R-:W-:Y:S01]  /*2100*/  HMMA.16816.F32.BF16 R16, R16, R54, RZ ;  /* 0x000000361010723c */ /* 0x000fe200000418ff */
[----:B------:R-:W2:Y:S07]  /*2110*/  LDSM.16.M88.4 R52, [R3] ;  /* 0x000000000334783b */ /* 0x000eae0000000200 */
[C---:B------:R-:W-:Y:S08]  /*2120*/  HMMA.16816.F32.BF16 R4, R56.reuse, R60, R4 ;  /* 0x0000003c3804723c */ /* 0x040ff00000041804 */
[C---:B------:R-:W-:Y:S01]  /*2130*/  HMMA.16816.F32.BF16 R8, R56.reuse, R62, R8 ;  /* 0x0000003e3808723c */ /* 0x040fe20000041808 */
[----:B------:R-:W3:Y:S07]  /*2140*/  LDSM.16.M88.4 R60, [R190+0xc800] ;  /* 0x00c80000be3c783b */ /* 0x000eee0000000200 */
[C---:B-1----:R-:W-:Y:S08]  /*2150*/  HMMA.16816.F32.BF16 R12, R56.reuse, R64, R12 ;  /* 0x00000040380c723c */ /* 0x042ff0000004180c */
[----:B------:R-:W-:Y:S01]  /*2160*/  HMMA.16816.F32.BF16 R16, R56, R66, R16 ;  /* 0x000000423810723c */ /* 0x000fe20000041810 */
[----:B------:R-:W-:Y:S07]  /*2170*/  LDSM.16.M88.4 R56, [R2] ;  /* 0x000000000238783b */ /* 0x000fee0000000200 */
[C---:B--2---:R-:W-:Y:S01]  /*2180*/  HMMA.16816.F32.BF16 R4, R52.reuse, R100, R4 ;  /* 0x000000643404723c */ /* 0x044fe20000041804 */
[----:B------:R-:W1:Y:S07]  /*2190*/  LDSM.16.M88.4 R64, [R191+0xc000] ;  /* 0x00c00000bf40783b */ /* 0x000e6e0000000200 */
[C---:B------:R-:W-:Y:S01]  /*21a0*/  HMMA.16816.F32.BF16 R8, R52.reuse, R102, R8 ;  /* 0x000000663408723c */ /* 0x040fe20000041808 */
[----:B------:R-:W2:Y:S07]  /*21b0*/  LDSM.16.M88.4 R100, [R191+0xc800] ;  /* 0x00c80000bf64783b */ /* 0x000eae0000000200 */
[C---:B---3--:R-:W-:Y:S08]  /*21c0*/  HMMA.16816.F32.BF16 R12, R52.reuse, R60, R12 ;  /* 0x0000003c340c723c */ /* 0x048ff0000004180c */
[----:B------:R-:W-:Y:S01]  /*21d0*/  HMMA.16816.F32.BF16 R16, R52, R62, R16 ;  /* 0x0000003e3410723c */ /* 0x000fe20000041810 */
[----:B------:R-:W-:Y:S08]  /*21e0*/  LDSM.16.M88.4 R52, [R187+0x2000] ;  /* 0x00200000bb34783b */ /* 0x000ff00000000200 */
[----:B------:R-:W3:Y:S01]  /*21f0*/  LDSM.16.M88.4 R60, [R188+0xe000] ;  /* 0x00e00000bc3c783b */ /* 0x000ee20000000200 */
[C---:B-1----:R-:W-:Y:S08]  /*2200*/  HMMA.16816.F32.BF16 R4, R56.reuse, R64, R4 ;  /* 0x000000403804723c */ /* 0x042ff00000041804 */
[C---:B------:R-:W-:Y:S01]  /*2210*/  HMMA.16816.F32.BF16 R8, R56.reuse, R66, R8 ;  /* 0x000000423808723c */ /* 0x040fe20000041808 */
[----:B------:R-:W1:Y:S07]  /*2220*/  LDSM.16.M88.4 R64, [R188+0xe800] ;  /* 0x00e80000bc40783b */ /* 0x000e6e0000000200 */
[C---:B--2---:R-:W-:Y:S08]  /*2230*/  HMMA.16816.F32.BF16 R12, R56.reuse, R100, R12 ;  /* 0x00000064380c723c */ /* 0x044ff0000004180c */
[----:B------:R-:W-:Y:S01]  /*2240*/  HMMA.16816.F32.BF16 R16, R56, R102, R16 ;  /* 0x000000663810723c */ /* 0x000fe20000041810 */
[----:B------:R2:W-:Y:S07]  /*2250*/  LDSM.16.M88.4 R56, [R0+0x2000] ;  /* 0x002000000038783b */ /* 0x0005ee0000000200 */
[C---:B---3--:R-:W-:Y:S01]  /*2260*/  HMMA.16816.F32.BF16 R4, R52.reuse, R60, R4 ;  /* 0x0000003c3404723c */ /* 0x048fe20000041804 */
[----:B------:R-:W-:Y:S07]  /*2270*/  LDSM.16.M88.4 R100, [R189+0xe800] ;  /* 0x00e80000bd64783b */ /* 0x000fee0000000200 */
[C---:B------:R-:W-:Y:S01]  /*2280*/  HMMA.16816.F32.BF16 R8, R52.reuse, R62, R8 ;  /* 0x0000003e3408723c */ /* 0x040fe20000041808 */
[----:B------:R-:W3:Y:S03]  /*2290*/  LDSM.16.M88.4 R60, [R189+0xe000] ;  /* 0x00e00000bd3c783b */ /* 0x000ee60000000200 */
[----:B--2---:R-:W-:Y:S04]  /*22a0*/  IMAD.SHL.U32 R0, R205, 0x40, RZ ;  /* 0x00000040cd007824 */ /* 0x004fe800078e00ff */
[C---:B-1----:R-:W-:Y:S03]  /*22b0*/  HMMA.16816.F32.BF16 R12, R52.reuse, R64, R12 ;  /* 0x00000040340c723c */ /* 0x042fe6000004180c */
[C---:B------:R-:W-:Y:S05]  /*22c0*/  ISETP.GE.AND P2, PT, R0.reuse, R239, PT ;  /* 0x000000ef0000720c */ /* 0x040fea0003f46270 */
[----:B------:R-:W-:Y:S01]  /*22d0*/  HMMA.16816.F32.BF16 R16, R52, R66, R16 ;  /* 0x000000423410723c */ /* 0x000fe20000041810 */
[----:B------:R-:W-:Y:S08]  /*22e0*/  LDSM.16.M88.4 R52, [R3+0x2000] ;  /* 0x002000000334783b */ /* 0x000ff00000000200 */
[----:B------:R-:W1:Y:S01]  /*22f0*/  LDSM.16.M88.4 R64, [R190+0xe000] ;  /* 0x00e00000be40783b */ /* 0x000e620000000200 */
[C---:B---3--:R-:W-:Y:S08]  /*2300*/  HMMA.16816.F32.BF16 R4, R56.reuse, R60, R4 ;  /* 0x0000003c3804723c */ /* 0x048ff00000041804 */
[C---:B------:R-:W-:Y:S01]  /*2310*/  HMMA.16816.F32.BF16 R8, R56.reuse, R62, R8 ;  /* 0x0000003e3808723c */ /* 0x040fe20000041808 */
[----:B------:R-:W2:Y:S07]  /*2320*/  LDSM.16.M88.4 R60, [R190+0xe800] ;  /* 0x00e80000be3c783b */ /* 0x000eae0000000200 */
[C---:B------:R-:W-:Y:S08]  /*2330*/  HMMA.16816.F32.BF16 R12, R56.reuse, R100, R12 ;  /* 0x00000064380c723c */ /* 0x040ff0000004180c */
[----:B------:R-:W-:Y:S01]  /*2340*/  HMMA.16816.F32.BF16 R16, R56, R102, R16 ;  /* 0x000000663810723c */ /* 0x000fe20000041810 */
[----:B------:R3:W-:Y:S07]  /*2350*/  LDSM.16.M88.4 R56, [R2+0x2000] ;  /* 0x002000000238783b */ /* 0x0007ee0000000200 */
[C---:B-1----:R-:W-:Y:S01]  /*2360*/  HMMA.16816.F32.BF16 R4, R52.reuse, R64, R4 ;  /* 0x000000403404723c */ /* 0x042fe20000041804 */
[----:B------:R-:W1:Y:S07]  /*2370*/  LDSM.16.M88.4 R100, [R191+0xe000] ;  /* 0x00e00000bf64783b */ /* 0x000e6e0000000200 */
[C---:B------:R-:W-:Y:S04]  /*2380*/  HMMA.16816.F32.BF16 R8, R52.reuse, R66, R8 ;  /* 0x000000423408723c */ /* 0x040fe80000041808 */
[----:B---3--:R-:W-:Y:S04]  /*2390*/  @!P2 IADD3 R2, R0, R246, R223 ;  /* 0x000000f60002a210 */ /* 0x008fe80007ffe0df */
[C---:B--2---:R-:W-:Y:S04]  /*23a0*/  HMMA.16816.F32.BF16 R12, R52.reuse, R60, R12 ;  /* 0x0000003c340c723c */ /* 0x044fe8000004180c */
[----:B------:R-:W-:Y:S01]  /*23b0*/  @!P2 IADD3 R3, R2, 0x8, RZ ;  /* 0x000000080203a810 */ /* 0x000fe20007ffe0ff */
[----:B------:R-:W-:Y:S02]  /*23c0*/  @!P2 IMAD R0, R238, 0x40, R247 ;  /* 0x00000040ee00a824 */ /* 0x000fe400078e02f7 */
[----:B------:R-:W-:Y:S01]  /*23d0*/  @!P2 IMNMX R61, R2, R223, PT ;  /* 0x000000df023da217 */ /* 0x000fe20003800200 */
[----:B------:R-:W-:Y:S01]  /*23e0*/  HMMA.16816.F32.BF16 R16, R52, R62, R16 ;  /* 0x0000003e3410723c */ /* 0x000fe20000041810 */
[----:B------:R-:W2:Y:S02]  /*23f0*/  LDSM.16.M88.4 R52, [R191+0xe800] ;  /* 0x00e80000bf34783b */ /* 0x000ea40000000200 */
[----:B------:R-:W-:Y:S01]  /*2400*/  @!P2 ISETP.GE.AND P1, PT, R0, R61, PT ;  /* 0x0000003d0000a20c */ /* 0x000fe20003f26270 */
[----:B------:R-:W-:Y:S01]  /*2410*/  FMUL.FTZ R60, R220, 1.4426950216293334961 ;  /* 0x3fb8aa3bdc3c7820 */ /* 0x000fe20000410000 */
[----:B------:R-:W-:Y:S01]  /*2420*/  @!P2 IMNMX R3, R3, R223, PT ;  /* 0x000000df0303a217 */ /* 0x000fe20003800200 */
[----:B------:R-:W-:Y:S01]  /*2430*/  FMUL.FTZ R2, R219, 1.4426950216293334961 ;  /* 0x3fb8aa3bdb027820 */ /* 0x000fe20000410000 */
[----:B------:R-:W-:Y:S02]  /*2440*/  @!P2 IADD3 R62, R0, 0x1, RZ ;  /* 0x00000001003ea810 */ /* 0x000fe40007ffe0ff */
[----:B------:R-:W-:Y:S02]  /*2450*/  FSEL R60, R60, RZ, P0 ;  /* 0x000000ff3c3c7208 */ /* 0x000fe40000000000 */
[----:B------:R-:W-:Y:S01]  /*2460*/  @!P2 ISETP.GE.AND P0, PT, R62, R61, PT ;  /* 0x0000003d3e00a20c */ /* 0x000fe20003f06270 */
[C---:B-1----:R-:W-:Y:S08]  /*2470*/  HMMA.16816.F32.BF16 R4, R56.reuse, R100, R4 ;  /* 0x000000643804723c */ /* 0x042ff00000041804 */
[C---:B------:R-:W-:Y:S11]  /*2480*/  HMMA.16816.F32.BF16 R8, R56.reuse, R102, R8 ;  /* 0x000000663808723c */ /* 0x040ff60000041808 */
[----:B------:R-:W-:Y:S05]  /*2490*/  @!UPT UIADD3 URZ, URZ, URZ, URZ ;  /* 0x0000003f3f3ff290 */ /* 0x000fea000fffe03f */
[----:B------:R-:W-:Y:S01]  /*24a0*/  @!P2 FSEL R4, R4, -INF , !P1 ;  /* 0xff8000000404a808 */ /* 0x000fe20004800000 */
[C---:B--2---:R-:W-:Y:S03]  /*24b0*/  HMMA.16816.F32.BF16 R12, R56.reuse, R52, R12 ;  /* 0x00000034380c723c */ /* 0x044fe6000004180c */
[----:B------:R-:W-:Y:S01]  /*24c0*/  @!P2 FSEL R5, R5, -INF , !P0 ;  /* 0xff8000000505a808 */ /* 0x000fe20004000000 */
[--C-:B------:R-:W-:Y:S01]  /*24d0*/  FFMA.FTZ R4, R4, c[0x0][0x23c], -R60.reuse ;  /* 0x00008f0004047a23 */ /* 0x100fe2000001083c */
[----:B------:R-:W-:Y:S02]  /*24e0*/  FSETP.NEU.FTZ.AND P0, PT, R219, -INF , PT ;  /* 0xff800000db00780b */ /* 0x000fe40003f1d000 */
[-C--:B------:R-:W-:Y:S01]  /*24f0*/  @!P2 ISETP.GE.AND P1, PT, R0, R3.reuse, PT ;  /* 0x000000030000a20c */ /* 0x080fe20003f26270 */
[----:B------:R-:W-:Y:S01]  /*2500*/  HMMA.16816.F32.BF16 R16, R56, R54, R16 ;  /* 0x000000363810723c */ /* 0x000fe20000041810 */
[----:B------:R1:W-:Y:S03]  /*2510*/  MUFU.EX2 R103, R4 ;  /* 0x0000000400677308 */ /* 0x0003e60000000800 */
[----:B------:R-:W-:Y:S01]  /*2520*/  FFMA.FTZ R5, R5, c[0x0][0x23c], -R60 ;  /* 0x00008f0005057a23 */ /* 0x000fe2000001083c */
[----:B------:R-:W-:Y:S02]  /*2530*/  FSEL R2, R2, RZ, P0 ;  /* 0x000000ff02027208 */ /* 0x000fe40000000000 */
[----:B------:R-:W-:Y:S02]  /*2540*/  @!P2 ISETP.GE.AND P0, PT, R62, R3, PT ;  /* 0x000000033e00a20c */ /* 0x000fe40003f06270 */
[----:B------:R-:W-:Y:S02]  /*2550*/  @!P2 FSEL R6, R6, -INF , !P1 ;  /* 0xff8000000606a808 */ /* 0x000fe40004800000 */
[----:B------:R2:W3:Y:S01]  /*2560*/  MUFU.EX2 R102, R5 ;  /* 0x0000000500667308 */ /* 0x0004e20000000800 */
[----:B------:R-:W-:Y:S02]  /*2570*/  @!P2 FSEL R7, R7, -INF , !P0 ;  /* 0xff8000000707a808 */ /* 0x000fe40004000000 */
[--C-:B------:R-:W-:Y:S03]  /*2580*/  FFMA.FTZ R6, R6, c[0x0][0x23c], -R2.reuse ;  /* 0x00008f0006067a23 */ /* 0x100fe60000010802 */
[----:B------:R-:W-:Y:S04]  /*2590*/  FFMA.FTZ R7, R7, c[0x0][0x23c], -R2 ;  /* 0x00008f0007077a23 */ /* 0x000fe80000010802 */
[----:B------:R-:W-:Y:S01]  /*25a0*/  MUFU.EX2 R169, R6 ;  /* 0x0000000600a97308 */ /* 0x000fe20000000800 */
[----:B-1----:R-:W-:Y:S04]  /*25b0*/  @!P2 IADD3 R4, R0, 0x8, RZ ;  /* 0x000000080004a810 */ /* 0x002fe80007ffe0ff */
[-C--:B------:R-:W-:Y:S05]  /*25c0*/  @!P2 ISETP.GE.AND P0, PT, R4, R61.reuse, PT ;  /* 0x0000003d0400a20c */ /* 0x080fea0003f06270 */
[----:B------:R-:W-:Y:S01]  /*25d0*/  MUFU.EX2 R168, R7 ;  /* 0x0000000700a87308 */ /* 0x000fe20000000800 */
[----:B------:R-:W-:Y:S02]  /*25e0*/  @!P2 FSEL R8, R8, -INF , !P0 ;  /* 0xff8000000808a808 */ /* 0x000fe40004000000 */
[----:B--2---:R-:W-:Y:S03]  /*25f0*/  @!P2 IADD3 R5, R0, 0x9, RZ ;  /* 0x000000090005a810 */ /* 0x004fe60007ffe0ff */
[--C-:B------:R-:W-:Y:S01]  /*2600*/  FFMA.FTZ R8, R8, c[0x0][0x23c], -R60.reuse ;  /* 0x00008f0008087a23 */ /* 0x100fe2000001083c */
[----:B------:R-:W-:Y:S03]  /*2610*/  @!P2 ISETP.GE.AND P0, PT, R5, R61, PT ;  /* 0x0000003d0500a20c */ /* 0x000fe60003f06270 */
[----:B------:R-:W-:Y:S01]  /*2620*/  MUFU.EX2 R67, R8 ;  /* 0x0000000800437308 */ /* 0x000fe20000000800 */
[----:B------:R-:W-:Y:S02]  /*2630*/  @!P2 FSEL R9, R9, -INF , !P0 ;  /* 0xff8000000909a808 */ /* 0x000fe40004000000 */
[-C--:B------:R-:W-:Y:S02]  /*2640*/  @!P2 ISETP.GE.AND P0, PT, R4, R3.reuse, PT ;  /* 0x000000030400a20c */ /* 0x080fe40003f06270 */
[----:B------:R-:W-:Y:S01]  /*2650*/  @!P2 IADD3 R4, R0, 0x10, RZ ;  /* 0x000000100004a810 */ /* 0x000fe20007ffe0ff */
[----:B------:R-:W-:Y:S01]  /*2660*/  FFMA.FTZ R9, R9, c[0x0][0x23c], -R60 ;  /* 0x00008f0009097a23 */ /* 0x000fe2000001083c */
[----:B------:R-:W-:Y:S02]  /*2670*/  @!P2 FSEL R10, R10, -INF , !P0 ;  /* 0xff8000000a0aa808 */ /* 0x000fe40004000000 */
[----:B------:R-:W-:Y:S01]  /*2680*/  @!P2 ISETP.GE.AND P0, PT, R5, R3, PT ;  /* 0x000000030500a20c */ /* 0x000fe20003f06270 */
[----:B------:R-:W1:Y:S01]  /*2690*/  MUFU.EX2 R66, R9 ;  /* 0x0000000900427308 */ /* 0x000e620000000800 */
        /* <DEDUP_REMOVED lines=12> */
[----:B------:R-:W2:Y:S01]  /*2760*/  MUFU.EX2 R100, R11 ;  /* 0x0000000b00647308 */ /* 0x000ea20000000800 */
[----:B------:R-:W-:Y:S01]  /*2770*/  @!P2 FSEL R14, R14, -INF , !P0 ;  /* 0xff8000000e0ea808 */ /* 0x000fe20004000000 */
[----:B------:R-:W-:Y:S01]  /*2780*/  FFMA.FTZ R13, R13, c[0x0][0x23c], -R60 ;  /* 0x00008f000d0d7a23 */ /* 0x000fe2000001083c */
[----:B------:R-:W-:Y:S02]  /*2790*/  @!P2 ISETP.GE.AND P0, PT, R5, R3, PT ;  /* 0x000000030500a20c */ /* 0x000fe40003f06270 */
[----:B------:R-:W-:Y:S01]  /*27a0*/  @!P2 IADD3 R0, R0, 0x19, RZ ;  /* 0x000000190000a810 */ /* 0x000fe20007ffe0ff */
[--C-:B------:R-:W-:Y:S01]  /*27b0*/  FFMA.FTZ R14, R14, c[0x0][0x23c], -R2.reuse ;  /* 0x00008f000e0e7a23 */ /* 0x100fe20000010802 */
[----:B------:R-:W-:Y:S02]  /*27c0*/  @!P2 FSEL R15, R15, -INF , !P0 ;  /* 0xff8000000f0fa808 */ /* 0x000fe40004000000 */
[-C--:B------:R-:W-:Y:S01]  /*27d0*/  @!P2 ISETP.GE.AND P0, PT, R4, R61.reuse, PT ;  /* 0x0000003d0400a20c */ /* 0x080fe20003f06270 */
[----:B------:R-:W-:Y:S02]  /*27e0*/  MUFU.EX2 R65, R12 ;  /* 0x0000000c00417308 */ /* 0x000fe40000000800 */
[----:B------:R-:W-:Y:S01]  /*27f0*/  FFMA.FTZ R15, R15, c[0x0][0x23c], -R2 ;  /* 0x00008f000f0f7a23 */ /* 0x000fe20000010802 */
[----:B------:R-:W-:Y:S02]  /*2800*/  @!P2 FSEL R16, R16, -INF , !P0 ;  /* 0xff8000001010a808 */ /* 0x000fe40004000000 */
[----:B------:R-:W-:Y:S03]  /*2810*/  @!P2 ISETP.GE.AND P0, PT, R0, R61, PT ;  /* 0x0000003d0000a20c */ /* 0x000fe60003f06270 */
[--C-:B------:R-:W-:Y:S01]  /*2820*/  FFMA.FTZ R16, R16, c[0x0][0x23c], -R60.reuse ;  /* 0x00008f0010107a23 */ /* 0x100fe2000001083c */
[----:B------:R-:W-:Y:S01]  /*2830*/  @!P2 FSEL R17, R17, -INF , !P0 ;  /* 0xff8000001111a808 */ /* 0x000fe20004000000 */
[----:B------:R-:W4:Y:S01]  /*2840*/  MUFU.EX2 R62, R13 ;  /* 0x0000000d003e7308 */ /* 0x000f220000000800 */
[-C--:B------:R-:W-:Y:S03]  /*2850*/  @!P2 ISETP.GE.AND P0, PT, R4, R3.reuse, PT ;  /* 0x000000030400a20c */ /* 0x080fe60003f06270 */
[----:B------:R-:W-:Y:S01]  /*2860*/  FFMA.FTZ R60, R17, c[0x0][0x23c], -R60 ;  /* 0x00008f00113c7a23 */ /* 0x000fe2000001083c */
[----:B------:R-:W-:Y:S02]  /*2870*/  @!P2 FSEL R18, R18, -INF , !P0 ;  /* 0xff8000001212a808 */ /* 0x000fe40004000000 */
[----:B------:R-:W-:Y:S02]  /*2880*/  @!P2 ISETP.GE.AND P0, PT, R0, R3, PT ;  /* 0x000000030000a20c */ /* 0x000fe40003f06270 */
[----:B---3--:R-:W-:Y:S01]  /*2890*/  F2FP.BF16.PACK_AB R3, R102, R103 ;  /* 0x000000676603723e */ /* 0x008fe200000010ff */
[--C-:B------:R-:W-:Y:S01]  /*28a0*/  FFMA.FTZ R18, R18, c[0x0][0x23c], -R2.reuse ;  /* 0x00008f0012127a23 */ /* 0x100fe20000010802 */
[----:B------:R-:W-:Y:S01]  /*28b0*/  @!P2 FSEL R19, R19, -INF , !P0 ;  /* 0xff8000001313a808 */ /* 0x000fe20004000000 */
[----:B------:R-:W-:Y:S01]  /*28c0*/  MUFU.EX2 R64, R14 ;  /* 0x0000000e00407308 */ /* 0x000fe20000000800 */
[----:B-1----:R-:W-:Y:S01]  /*28d0*/  F2FP.BF16.PACK_AB R0, R66, R67 ;  /* 0x000000434200723e */ /* 0x002fe200000010ff */
[----:B------:R1:W-:Y:S01]  /*28e0*/  STS [R216+0x12000], R3 ;  /* 0x01200003d8007388 */ /* 0x0003e20000000800 */
[----:B--2---:R-:W-:Y:S01]  /*28f0*/  F2FP.BF16.PACK_AB R5, R100, R101 ;  /* 0x000000656405723e */ /* 0x004fe200000010ff */
[----:B------:R-:W-:Y:S01]  /*2900*/  FFMA.FTZ R2, R19, c[0x0][0x23c], -R2 ;  /* 0x00008f0013027a23 */ /* 0x000fe20000010802 */
[----:B------:R-:W-:Y:S05]  /*2910*/  IADD3 R56, P0, R236, R222, RZ ;  /* 0x000000deec387210 */ /* 0x000fea0007f1e0ff */
[----:B------:R2:W-:Y:S01]  /*2920*/  MUFU.EX2 R59, R2 ;  /* 0x00000002003b7308 */ /* 0x0005e20000000800 */
[----:B------:R-:W-:Y:S01]  /*2930*/  IMAD.X R57, R237, 0x1, R221, P0 ;  /* 0x00000001ed397824 */ /* 0x000fe200000e06dd */
[----:B----4-:R-:W-:Y:S02]  /*2940*/  F2FP.BF16.PACK_AB R4, R62, R65 ;  /* 0x000000413e04723e */ /* 0x010fe400000010ff */
[C---:B------:R-:W-:Y:S04]  /*2950*/  LEA R206, P0, R170.reuse, R206, 0x2 ;  /* 0x000000ceaace7211 */ /* 0x040fe800078010ff */
[----:B------:R-:W-:Y:S02]  /*2960*/  LEA.HI.X.SX32 R207, R170, R207, 0x2, P0 ;  /* 0x000000cfaacf7211 */ /* 0x000fe400000f16ff */
[----:B------:R-:W1:Y:S10]  /*2970*/  MUFU.EX2 R63, R15 ;  /* 0x0000000f003f7308 */ /* 0x000e740000000800 */
[----:B------:R-:W-:Y:S01]  /*2980*/  MUFU.EX2 R58, R16 ;  /* 0x00000010003a7308 */ /* 0x000fe20000000800 */
[----:B--2---:R-:W-:Y:S05]  /*2990*/  F2FP.BF16.PACK_AB R2, R168, R169 ;  /* 0x000000a9a802723e */ /* 0x004fea00000010ff */
[----:B------:R-:W-:Y:S04]  /*29a0*/  STS [R216+0x12400], R2 ;  /* 0x01240002d8007388 */ /* 0x000fe80000000800 */
[----:B------:R-:W2:Y:S01]  /*29b0*/  MUFU.EX2 R61, R18 ;  /* 0x00000012003d7308 */ /* 0x000ea20000000800 */
[----:B------:R2:W-:Y:S01]  /*29c0*/  STS [R218+0x12000], R0 ;  /* 0x01200000da007388 */ /* 0x0005e20000000800 */
[----:B-1----:R-:W-:Y:S03]  /*29d0*/  F2FP.BF16.PACK_AB R3, R63, R64 ;  /* 0x000000403f03723e */ /* 0x002fe600000010ff */
[----:B------:R-:W-:Y:S05]  /*29e0*/  STS [R218+0x12400], R5 ;  /* 0x01240005da007388 */ /* 0x000fea0000000800 */
[----:B------:R-:W1:Y:S01]  /*29f0*/  MUFU.EX2 R60, R60 ;  /* 0x0000003c003c7308 */ /* 0x000e620000000800 */
[----:B------:R-:W-:Y:S04]  /*2a00*/  STS [R215+0x12000], R4 ;  /* 0x01200004d7007388 */ /* 0x000fe80000000800 */
[----:B------:R-:W-:Y:S01]  /*2a10*/  STS [R215+0x12400], R3 ;  /* 0x01240003d7007388 */ /* 0x000fe20000000800 */
[----:B--2---:R-:W-:Y:S05]  /*2a20*/  F2FP.BF16.PACK_AB R0, R59, R61 ;  /* 0x0000003d3b00723e */ /* 0x004fea00000010ff */
[----:B------:R2:W-:Y:S01]  /*2a30*/  STS [R217+0x12400], R0 ;  /* 0x01240000d9007388 */ /* 0x0005e20000000800 */
[----:B-1----:R-:W-:Y:S05]  /*2a40*/  F2FP.BF16.PACK_AB R2, R60, R58 ;  /* 0x0000003a3c02723e */ /* 0x002fea00000010ff */
[----:B------:R1:W-:Y:S04]  /*2a50*/  STS [R217+0x12000], R2 ;  /* 0x01200002d9007388 */ /* 0x0003e80000000800 */
[----:B------:R-:W3:Y:S08]  /*2a60*/  LDSM.16.M88.4 R16, [R193+0x8000] ;  /* 0x00800000c110783b */ /* 0x000ef00000000200 */
[----:B------:R-:W4:Y:S08]  /*2a70*/  LDSM.16.M88.4 R52, [R195+0x8000] ;  /* 0x00800000c334783b */ /* 0x000f300000000200 */
[----:B--2---:R-:W2:Y:S04]  /*2a80*/  LDG.E R0, [R56.64+0x20] ;  /* 0x0000201038007981 */ /* 0x004ea8000c1e1900 */
[----:B-1----:R-:W2:Y:S01]  /*2a90*/  LDG.E R2, [R56.64] ;  /* 0x0000001038027981 */ /* 0x002ea2000c1e1900 */
[C---:B---3--:R-:W-:Y:S08]  /*2aa0*/  HMMA.16816.F32.BF16 R4, R16.reuse, R104, RZ ;  /* 0x000000681004723c */ /* 0x048ff000000418ff */
[C---:B------:R-:W-:Y:S08]  /*2ab0*/  HMMA.16816.F32.BF16 R8, R16.reuse, R106, RZ ;  /* 0x0000006a1008723c */ /* 0x040ff000000418ff */
[C---:B------:R-:W-:Y:S08]  /*2ac0*/  HMMA.16816.F32.BF16 R12, R16.reuse, R108, RZ ;  /* 0x0000006c100c723c */ /* 0x040ff000000418ff */
[----:B------:R-:W-:Y:S08]  /*2ad0*/  HMMA.16816.F32.BF16 R16, R16, R110, RZ ;  /* 0x0000006e1010723c */ /* 0x000ff000000418ff */
[C---:B----4-:R-:W-:Y:S08]  /*2ae0*/  HMMA.16816.F32.BF16 R4, R52.reuse, R112, R4 ;  /* 0x000000703404723c */ /* 0x050ff00000041804 */
        /* <DEDUP_REMOVED lines=32> */
[C---:B--2---:R-:W-:Y:S01]  /*2cf0*/  FADD.FTZ R4, -R2.reuse, R4 ;  /* 0x0000000402047221 */ /* 0x044fe20000010100 */
[----:B------:R-:W-:Y:S03]  /*2d00*/  HMMA.16816.F32.BF16 R16, R52, R166, R16 ;  /* 0x000000a63410723c */ /* 0x000fe60000041810 */
[C---:B------:R-:W-:Y:S04]  /*2d10*/  FADD.FTZ R5, -R2.reuse, R5 ;  /* 0x0000000502057221 */ /* 0x040fe80000010100 */
[C---:B------:R-:W-:Y:S02]  /*2d20*/  FADD.FTZ R8, -R2.reuse, R8 ;  /* 0x0000000802087221 */ /* 0x040fe40000010100 */
[----:B------:R-:W-:Y:S03]  /*2d30*/  FADD.FTZ R9, -R2, R9 ;  /* 0x0000000902097221 */ /* 0x000fe60000010100 */
[----:B------:R-:W-:Y:S02]  /*2d40*/  FADD.FTZ R10, -R0, R10 ;  /* 0x0000000a000a7221 */ /* 0x000fe40000010100 */
[----:B------:R-:W-:Y:S02]  /*2d50*/  FMUL.FTZ R53, R103, R4 ;  /* 0x0000000467357220 */ /* 0x000fe40000410000 */
[----:B------:R-:W-:Y:S02]  /*2d60*/  FADD.FTZ R12, -R2, R12 ;  /* 0x0000000c020c7221 */ /* 0x000fe40000010100 */
[----:B------:R-:W-:Y:S02]  /*2d70*/  FMUL.FTZ R52, R102, R5 ;  /* 0x0000000566347220 */ /* 0x000fe40000410000 */
[----:B------:R-:W-:Y:S02]  /*2d80*/  FMUL.FTZ R56, R67, R8 ;  /* 0x0000000843387220 */ /* 0x000fe40000410000 */
[----:B------:R-:W-:Y:S02]  /*2d90*/  FMUL.FTZ R55, R66, R9 ;  /* 0x0000000942377220 */ /* 0x000fe40000410000 */
[C---:B------:R-:W-:Y:S02]  /*2da0*/  FADD.FTZ R13, -R2.reuse, R13 ;  /* 0x0000000d020d7221 */ /* 0x040fe40000010100 */
[C---:B------:R-:W-:Y:S02]  /*2db0*/  FADD.FTZ R54, -R2.reuse, R16 ;  /* 0x0000001002367221 */ /* 0x040fe40000010100 */
[----:B------:R-:W-:Y:S02]  /*2dc0*/  FADD.FTZ R17, -R2, R17 ;  /* 0x0000001102117221 */ /* 0x000fe40000010100 */
[----:B------:R-:W-:Y:S02]  /*2dd0*/  FMUL.FTZ R16, R65, R12 ;  /* 0x0000000c41107220 */ /* 0x000fe40000410000 */
[C---:B------:R-:W-:Y:S02]  /*2de0*/  FADD.FTZ R4, -R0.reuse, R6 ;  /* 0x0000000600047221 */ /* 0x040fe40000010100 */
[C---:B------:R-:W-:Y:S02]  /*2df0*/  FADD.FTZ R5, -R0.reuse, R7 ;  /* 0x0000000700057221 */ /* 0x040fe40000010100 */
[C---:B------:R-:W-:Y:S02]  /*2e00*/  FADD.FTZ R11, -R0.reuse, R11 ;  /* 0x0000000b000b7221 */ /* 0x040fe40000010100 */
[----:B------:R-:W-:Y:S02]  /*2e10*/  FMUL.FTZ R12, R101, R10 ;  /* 0x0000000a650c7220 */ /* 0x000fe40000410000 */
        /* <DEDUP_REMOVED lines=15> */
[----:B------:R-:W-:Y:S01]  /*2f10*/  IMAD.MOV.U32 R6, RZ, RZ, c[0x0][0x190] ;  /* 0x00006400ff067624 */ /* 0x000fe200078e00ff */
[----:B------:R-:W-:Y:S01]  /*2f20*/  LOP3.LUT R0, R205, 0x1, RZ, 0xc0, !PT ;  /* 0x00000001cd007812 */ /* 0x000fe200078ec0ff */
[----:B------:R-:W-:Y:S02]  /*2f30*/  IMAD.MOV.U32 R14, RZ, RZ, -0x4000 ;  /* 0xffffc000ff0e7424 */ /* 0x000fe400078e00ff */
[----:B------:R-:W-:Y:S01]  /*2f40*/  IMAD.U32 R2, R6, -0x40, RZ ;  /* 0xffffffc006027824 */ /* 0x000fe200078e00ff */
[----:B------:R-:W-:Y:S01]  /*2f50*/  ISETP.NE.U32.AND P1, PT, R0, 0x1, PT ;  /* 0x000000010000780c */ /* 0x000fe20003f25070 */
[----:B------:R-:W-:Y:S03]  /*2f60*/  IMAD.MOV.U32 R15, RZ, RZ, c[0x0][0x194] ;  /* 0x00006500ff0f7624 */ /* 0x000fe600078e00ff */
[----:B------:R-:W-:Y:S02]  /*2f70*/  LEA R3, P0, R2, R210, 0x1 ;  /* 0x000000d202037211 */ /* 0x000fe400078008ff */
[----:B------:R-:W-:Y:S02]  /*2f80*/  SEL R0, R14, 0x4000, !P1 ;  /* 0x000040000e007807 */ /* 0x000fe40004800000 */
[----:B------:R-:W-:Y:S02]  /*2f90*/  LEA.HI.X.SX32 R2, R2, R211, 0x1, P0 ;  /* 0x000000d302027211 */ /* 0x000fe400000f0eff */
[----:B------:R-:W-:Y:S01]  /*2fa0*/  MOV R210, R3 ;  /* 0x0000000300d27202 */ /* 0x000fe20000000f00 */
[----:B------:R-:W-:Y:S01]  /*2fb0*/  IMAD.IADD R212, R212, 0x1, R0 ;  /* 0x00000001d4d47824 */ /* 0x000fe200078e0200 */
[----:B------:R-:W-:Y:S01]  /*2fc0*/  IADD3 R187, R187, R0, RZ ;  /* 0x00000000bbbb7210 */ /* 0x000fe20007ffe0ff */
[----:B------:R-:W-:Y:S01]  /*2fd0*/  IMAD.MOV.U32 R211, RZ, RZ, R2 ;  /* 0x000000ffffd37224 */ /* 0x000fe200078e0002 */
[C---:B------:R-:W-:Y:S04]  /*2fe0*/  LEA R2, P0, R6.reuse, R210, 0x6 ;  /* 0x000000d206027211 */ /* 0x040fe800078030ff */
[----:B------:R-:W-:Y:S01]  /*2ff0*/  @!PT LDS RZ, [RZ] ;  /* 0x00000000fffff984 */ /* 0x000fe20000000800 */
[----:B------:R-:W-:Y:S01]  /*3000*/  @!PT LDS RZ, [RZ] ;  /* 0x00000000fffff984 */ /* 0x000fe20000000800 */
[----:B------:R-:W-:Y:S01]  /*3010*/  @!PT LDS RZ, [RZ] ;  /* 0x00000000fffff984 */ /* 0x000fe20000000800 */
[----:B------:R1:W-:Y:S01]  /*3020*/  LDGSTS.E.BYPASS.LTC128B.128 [R212], [R210.64] ;  /* 0x00000000d2d47fae */ /* 0x0003e2000b901d50 */
[----:B------:R-:W-:Y:S03]  /*3030*/  LEA.HI.X R3, R6, R211, R15, 0x6, P0 ;  /* 0x000000d306037211 */ /* 0x000fe600000f340f */
[----:B------:R1:W-:Y:S04]  /*3040*/  LDGSTS.E.BYPASS.LTC128B.128 [R212+0x2000], [R210.64+0x80] ;  /* 0x02000080d2d47fae */ /* 0x0003e8000b901d50 */
[----:B------:R1:W-:Y:S04]  /*3050*/  LDGSTS.E.BYPASS.LTC128B.128 [R212+0x1000], [R2.64] ;  /* 0x0100000002d47fae */ /* 0x0003e8000b901d50 */
[----:B------:R1:W-:Y:S04]  /*3060*/  LDGSTS.E.BYPASS.LTC128B.128 [R212+0x3000], [R2.64+0x80] ;  /* 0x0300008002d47fae */ /* 0x0003e8000b901d50 */
[----:B------:R-:W0:Y:S02]  /*3070*/  LDGDEPBAR ;  /* 0x00000000000079af */ /* 0x000e240000000000 */
.L_x_52:
[----:B------:R-:W-:Y:S02]  /*3080*/  F2FP.BF16.PACK_AB R6, R52, R53 ;  /* 0x000000353406723e */ /* 0x000fe400000010ff */
[----:B------:R-:W-:Y:S02]  /*3090*/  F2FP.BF16.PACK_AB R5, R5, R4 ;  /* 0x000000040505723e */ /* 0x000fe400000010ff */
[----:B------:R-:W-:Y:S01]  /*30a0*/  F2FP.BF16.PACK_AB R4, R55, R56 ;  /* 0x000000383704723e */ /* 0x000fe200000010ff */
[----:B------:R-:W-:Y:S01]  /*30b0*/  STS [R216+0x10000], R6 ;  /* 0x01000006d8007388 */ /* 0x000fe20000000800 */
[----:B-1----:R-:W-:Y:S02]  /*30c0*/  F2FP.BF16.PACK_AB R3, R11, R12 ;  /* 0x0000000c0b03723e */ /* 0x002fe400000010ff */
        /* <DEDUP_REMOVED lines=63> */
[----:B------:R-:W-:Y:S01]  /*34c0*/  IMAD.MOV.U32 R4, RZ, RZ, c[0x0][0x370] ;  /* 0x0000dc00ff047624 */ /* 0x000fe200078e00ff */
[----:B------:R-:W-:Y:S03]  /*34d0*/  MOV R5, c[0x0][0x374] ;  /* 0x0000dd0000057a02 */ /* 0x000fe60000000f00 */
[----:B------:R-:W-:Y:S05]  /*34e0*/  IMAD.U32 R2, R4, -0x40, RZ ;  /* 0xffffffc004027824 */ /* 0x000fea00078e00ff */
[C---:B------:R-:W-:Y:S04]  /*34f0*/  LEA R3, P0, R2.reuse, R208, 0x1 ;  /* 0x000000d002037211 */ /* 0x040fe800078008ff */
[----:B------:R-:W-:Y:S01]  /*3500*/  LEA.HI.X.SX32 R2, R2, R209, 0x1, P0 ;  /* 0x000000d102027211 */ /* 0x000fe200000f0eff */
[----:B------:R-:W-:Y:S03]  /*3510*/  IMAD.MOV.U32 R208, RZ, RZ, R3 ;  /* 0x000000ffffd07224 */ /* 0x000fe600078e0003 */
[----:B------:R-:W-:Y:S02]  /*3520*/  MOV R209, R2 ;  /* 0x0000000200d17202 */ /* 0x000fe40000000f00 */
[C---:B------:R-:W-:Y:S03]  /*3530*/  LEA R2, P0, R4.reuse, R208, 0x6 ;  /* 0x000000d004027211 */ /* 0x040fe600078030ff */
[----:B------:R-:W-:Y:S01]  /*3540*/  @!PT LDS RZ, [RZ] ;  /* 0x00000000fffff984 */ /* 0x000fe20000000800 */
[----:B------:R-:W-:Y:S01]  /*3550*/  @!PT LDS RZ, [RZ] ;  /* 0x00000000fffff984 */ /* 0x000fe20000000800 */
[----:B------:R-:W-:Y:S01]  /*3560*/  @!PT LDS RZ, [RZ] ;  /* 0x00000000fffff984 */ /* 0x000fe20000000800 */
[----:B------:R1:W-:Y:S01]  /*3570*/  LDGSTS.E.BYPASS.LTC128B.128 [R213+0x8000], [R208.64] ;  /* 0x08000000d0d57fae */ /* 0x0003e2000b901d50 */
[----:B------:R-:W-:Y:S03]  /*3580*/  LEA.HI.X R3, R4, R209, R5, 0x6, P0 ;  /* 0x000000d104037211 */ /* 0x000fe600000f3405 */
[----:B------:R1:W-:Y:S04]  /*3590*/  LDGSTS.E.BYPASS.LTC128B.128 [R213+0xa000], [R208.64+0x80] ;  /* 0x0a000080d0d57fae */ /* 0x0003e8000b901d50 */
[----:B------:R1:W-:Y:S04]  /*35a0*/  LDGSTS.E.BYPASS.LTC128B.128 [R213+0x9000], [R2.64] ;  /* 0x0900000002d57fae */ /* 0x0003e8000b901d50 */
[----:B------:R1:W-:Y:S04]  /*35b0*/  LDGSTS.E.BYPASS.LTC128B.128 [R213+0xb000], [R2.64+0x80] ;  /* 0x0b00008002d57fae */ /* 0x0003e8000b901d50 */
[----:B------:R-:W0:Y:S02]  /*35c0*/  LDGDEPBAR ;  /* 0x00000000000079af */ /* 0x000e240000000000 */
.L_x_53:
        /* <DEDUP_REMOVED lines=48> */
[CC--:B------:R-:W-:Y:S01]  /*38d0*/  LEA R168, P1, R171.reuse, R206.reuse, 0x2 ;  /* 0x000000ceaba87211 */ /* 0x0c0fe200078210ff */
[----:B--2---:R-:W-:Y:S03]  /*38e0*/  IMAD.MOV.U32 R0, RZ, RZ, c[0x0][0x22c] ;  /* 0x00008b00ff007624 */ /* 0x004fe600078e00ff */
[----:B------:R-:W-:Y:S01]  /*38f0*/  LEA.HI.X.SX32 R169, R171, R207, 0x2, P1 ;  /* 0x000000cfaba97211 */ /* 0x000fe200008f16ff */
        /* <DEDUP_REMOVED lines=29> */
[----:B------:R2:W-:Y:S04]  /*3ad0*/  RED.E.ADD.F32.FTZ.RN.STRONG.GPU [R168.64], R7 ;  /* 0x00000007a800798e */ /* 0x0005e8000c10e790 */
        /* <DEDUP_REMOVED lines=17> */
[-C--:B---3--:R-:W-:Y:S02]  /*3bf0*/  LEA R6, P1, R243, R206.reuse, 0x2 ;  /* 0x000000cef3067211 */ /* 0x088fe400078210ff */
[-C--:B------:R-:W-:Y:S01]  /*3c00*/  LEA R10, P0, R171, R206.reuse, 0x2 ;  /* 0x000000ceab0a7211 */ /* 0x080fe200078010ff */
[----:B------:R1:W-:Y:S01]  /*3c10*/  RED.E.ADD.F32.FTZ.RN.STRONG.GPU [R4.64], R18 ;  /* 0x000000120400798e */ /* 0x0003e2000c10e790 */
[-C--:B------:R-:W-:Y:S02]  /*3c20*/  LEA.HI.X.SX32 R7, R243, R207.reuse, 0x2, P1 ;  /* 0x000000cff3077211 */ /* 0x080fe400008f16ff */
[-C--:B------:R-:W-:Y:S03]  /*3c30*/  LEA.HI.X.SX32 R11, R171, R207.reuse, 0x2, P0 ;  /* 0x000000cfab0b7211 */ /* 0x080fe600000f16ff */
        /* <DEDUP_REMOVED lines=17> */
[-C--:B--2---:R-:W-:Y:S02]  /*3d50*/  LEA R6, P1, R242, R206.reuse, 0x2 ;  /* 0x000000cef2067211 */ /* 0x084fe400078210ff */
[-C--:B------:R-:W-:Y:S01]  /*3d60*/  LEA R10, P0, R0, R206.reuse, 0x2 ;  /* 0x000000ce000a7211 */ /* 0x080fe200078010ff */
        /* <DEDUP_REMOVED lines=13> */
[CC--:B---3--:R-:W-:Y:S02]  /*3e40*/  LEA R10, P0, R241.reuse, R206.reuse, 0x2 ;  /* 0x000000cef10a7211 */ /* 0x0c8fe400078010ff */
[CC--:B----4-:R-:W-:Y:S01]  /*3e50*/  LEA R8, P3, R0.reuse, R206.reuse, 0x2 ;  /* 0x000000ce00087211 */ /* 0x0d0fe200078610ff */
        /* <DEDUP_REMOVED lines=78> */
.L_x_51:
[----:B---34-:R-:W3:Y:S04]  /*4340*/  LDL.LU R5, [R1+0x8] ;  /* 0x0000080001057983 */ /* 0x018ee80000300800 */
[----:B------:R-:W4:Y:S01]  /*4350*/  LDL.64 R2, [R1] ;  /* 0x0000000001027983 */ /* 0x000f220000100a00 */
[----:B------:R-:W-:Y:S01]  /*4360*/  FMUL.FTZ R68, R68, c[0x0][0x2e0] ;  /* 0x0000b80044447a20 */ /* 0x000fe20000410000 */
[----:B------:R-:W-:Y:S01]  /*4370*/  F2FP.BF16.PACK_AB R20, R21, R20 ;  /* 0x000000141514723e */ /* 0x000fe200000010ff */
[----:B------:R-:W-:Y:S01]  /*4380*/  FMUL.FTZ R6, R69, c[0x0][0x2e0] ;  /* 0x0000b80045067a20 */ /* 0x000fe20000410000 */
[----:B------:R-:W2:Y:S01]  /*4390*/  S2R R18, SR_CTAID.Y ;  /* 0x0000000000127919 */ /* 0x000ea20000002600 */
        /* <DEDUP_REMOVED lines=19> */
[----:B--2---:R-:W-:Y:S01]  /*44d0*/  FMUL.FTZ R14, R75, c[0x0][0x2e0] ;  /* 0x0000b8004b0e7a20 */ /* 0x004fe20000410000 */
        /* <DEDUP_REMOVED lines=10> */
[----:B------:R-:W-:Y:S01]  /*4580*/  STS [R244], R6 ;  /* 0x00000006f4007388 */ /* 0x000fe20000000800 */
[----:B------:R-:W-:Y:S01]  /*4590*/  FMUL.FTZ R16, R85, c[0x0][0x2e0] ;  /* 0x0000b80055107a20 */ /* 0x000fe20000410000 */
[----:B------:R-:W-:Y:S01]  /*45a0*/  F2FP.BF16.PACK_AB R12, R12, R78 ;  /* 0x0000004e0c0c723e */ /* 0x000fe200000010ff */
[----:B------:R-:W-:Y:S01]  /*45b0*/  FMUL.FTZ R86, R86, c[0x0][0x2e0] ;  /* 0x0000b80056567a20 */ /* 0x000fe20000410000 */
[----:B------:R2:W-:Y:S01]  /*45c0*/  STS [R244+0x400], R0 ;  /* 0x00040000f4007388 */ /* 0x0005e20000000800 */
[----:B------:R-:W-:Y:S01]  /*45d0*/  FMUL.FTZ R15, R87, c[0x0][0x2e0] ;  /* 0x0000b800570f7a20 */ /* 0x000fe20000410000 */
[----:B------:R-:W-:Y:S01]  /*45e0*/  F2FP.BF16.PACK_AB R16, R16, R84 ;  /* 0x000000541010723e */ /* 0x000fe200000010ff */
[----:B------:R-:W-:Y:S01]  /*45f0*/  FMUL.FTZ R96, R96, c[0x0][0x2e0] ;  /* 0x0000b80060607a20 */ /* 0x000fe20000410000 */
[----:B------:R1:W-:Y:S01]  /*4600*/  STS [R245], R7 ;  /* 0x00000007f5007388 */ /* 0x0003e20000000800 */
[----:B------:R-:W-:Y:S01]  /*4610*/  FMUL.FTZ R97, R97, c[0x0][0x2e0] ;  /* 0x0000b80061617a20 */ /* 0x000fe20000410000 */
[----:B------:R-:W-:Y:S01]  /*4620*/  F2FP.BF16.PACK_AB R15, R15, R86 ;  /* 0x000000560f0f723e */ /* 0x000fe200000010ff */
[----:B------:R-:W-:Y:S01]  /*4630*/  FMUL.FTZ R98, R98, c[0x0][0x2e0] ;  /* 0x0000b80062627a20 */ /* 0x000fe20000410000 */
[----:B------:R-:W-:Y:S01]  /*4640*/  STS [R245+0x400], R8 ;  /* 0x00040008f5007388 */ /* 0x000fe20000000800 */
[----:B------:R-:W-:Y:S01]  /*4650*/  FMUL.FTZ R99, R99, c[0x0][0x2e0] ;  /* 0x0000b80063637a20 */ /* 0x000fe20000410000 */
[----:B------:R-:W-:Y:S01]  /*4660*/  F2FP.BF16.PACK_AB R96, R97, R96 ;  /* 0x000000606160723e */ /* 0x000fe200000010ff */
[----:B------:R-:W-:Y:S01]  /*4670*/  FMUL.FTZ R88, R88, c[0x0][0x2e0] ;  /* 0x0000b80058587a20 */ /* 0x000fe20000410000 */
[----:B------:R1:W-:Y:S01]  /*4680*/  STS [R244+0x1000], R9 ;  /* 0x00100009f4007388 */ /* 0x0003e20000000800 */
[----:B------:R-:W-:Y:S01]  /*4690*/  FMUL.FTZ R89, R89, c[0x0][0x2e0] ;  /* 0x0000b80059597a20 */ /* 0x000fe20000410000 */
[----:B------:R-:W-:Y:S01]  /*46a0*/  F2FP.BF16.PACK_AB R98, R99, R98 ;  /* 0x000000626362723e */ /* 0x000fe200000010ff */
[----:B------:R-:W-:Y:S01]  /*46b0*/  FMUL.FTZ R90, R90, c[0x0][0x2e0] ;  /* 0x0000b8005a5a7a20 */ /* 0x000fe20000410000 */
[----:B------:R-:W-:Y:S01]  /*46c0*/  STS [R244+0x1400], R14 ;  /* 0x0014000ef4007388 */ /* 0x000fe20000000800 */
        /* <DEDUP_REMOVED lines=9> */
[----:B------:R-:W-:-:S02]  /*4760*/  F2FP.BF16.PACK_AB R92, R93, R92 ;  /* 0x0000005c5d5c723e */ /* 0x000fc400000010ff */
[----:B------:R-:W-:Y:S01]  /*4770*/  STS [R244+0x2000], R16 ;  /* 0x00200010f4007388 */ /* 0x000fe20000000800 */
        /* <DEDUP_REMOVED lines=9> */
[----:B------:R-:W-:-:S02]  /*4810*/  F2FP.BF16.PACK_AB R42, R43, R42 ;  /* 0x0000002a2b2a723e */ /* 0x000fc400000010ff */
[----:B------:R-:W-:Y:S01]  /*4820*/  F2FP.BF16.PACK_AB R44, R45, R44 ;  /* 0x0000002c2d2c723e */ /* 0x000fe200000010ff */
[----:B------:R-:W-:Y:S01]  /*4830*/  STS [R244+0x3000], R89 ;  /* 0x00300059f4007388 */ /* 0x000fe20000000800 */
[----:B------:R-:W-:Y:S02]  /*4840*/  F2FP.BF16.PACK_AB R46, R47, R46 ;  /* 0x0000002e2f2e723e */ /* 0x000fe400000010ff */
[----:B--2---:R-:W-:Y:S01]  /*4850*/  SHF.R.S32.HI R0, RZ, 0x1f, R18 ;  /* 0x0000001fff007819 */ /* 0x004fe20000011412 */
[----:B------:R-:W-:Y:S01]  /*4860*/  STS [R244+0x3400], R90 ;  /* 0x0034005af4007388 */ /* 0x000fe20000000800 */
[----:B------:R-:W-:-:S03]  /*4870*/  SHF.R.S32.HI R45, RZ, 0x1f, R252 ;  /* 0x0000001fff2d7819 */ /* 0x000fc600000114fc */
[----:B------:R-:W-:Y:S01]  /*4880*/  STS [R245+0x3000], R92 ;  /* 0x0030005cf5007388 */ /* 0x000fe20000000800 */
[C---:B-1----:R-:W-:Y:S02]  /*4890*/  IMAD R7, R0.reuse, c[0x0][0x388], RZ ;  /* 0x0000e20000077a24 */ /* 0x042fe400078e02ff */
[----:B------:R-:W-:Y:S01]  /*48a0*/  IMAD R6, R0, c[0x0][0x390], RZ ;  /* 0x0000e40000067a24 */ /* 0x000fe200078e02ff */
[----:B------:R-:W-:Y:S01]  /*48b0*/  STS [R245+0x3400], R94 ;  /* 0x0034005ef5007388 */ /* 0x000fe20000000800 */
[C---:B------:R-:W-:Y:S02]  /*48c0*/  IMAD R0, R18.reuse, c[0x0][0x38c], R7 ;  /* 0x0000e30012007a24 */ /* 0x040fe400078e0207 */
[----:B------:R-:W-:Y:S01]  /*48d0*/  IMAD R6, R18, c[0x0][0x394], R6 ;  /* 0x0000e50012067a24 */ /* 0x000fe200078e0206 */
[----:B------:R-:W1:Y:S04]  /*48e0*/  S2R R17, SR_CTAID.Z ;  /* 0x0000000000117919 */ /* 0x000e680000002700 */
        /* <DEDUP_REMOVED lines=16> */
[----:B------:R-:W-:Y:S06]  /*49f0*/  BAR.SYNC.DEFER_BLOCKING 0x0 ;  /* 0x0000000000007b1d */ /* 0x000fec0000010000 */
[----:B------:R-:W2:Y:S04]  /*4a00*/  LDS.128 R40, [R213+0xc000] ;  /* 0x00c00000d5287984 */ /* 0x000ea80000000c00 */
[----:B------:R-:W1:Y:S04]  /*4a10*/  LDS.128 R32, [R213+0xe000] ;  /* 0x00e00000d5207984 */ /* 0x000e680000000c00 */
[----:B------:R-:W1:Y:S04]  /*4a20*/  LDS.128 R36, [R213+0xd000] ;  /* 0x00d00000d5247984 */ /* 0x000e680000000c00 */
[----:B------:R-:W1:Y:S04]  /*4a30*/  LDS.128 R28, [R213+0xf000] ;  /* 0x00f00000d51c7984 */ /* 0x000e680000000c00 */
[----:B------:R-:W1:Y:S04]  /*4a40*/  LDS.128 R24, [R213+0x10000] ;  /* 0x01000000d5187984 */ /* 0x000e680000000c00 */
[----:B------:R-:W-:Y:S04]  /*4a50*/  LDS.128 R20, [R213+0x11000] ;  /* 0x01100000d5147984 */ /* 0x000fe80000000c00 */
[----:B------:R-:W-:Y:S01]  /*4a60*/  LDS.128 R12, [R213+0x13000] ;  /* 0x01300000d50c7984 */ /* 0x000fe20000000c00 */
[----:B---3--:R-:W-:-:S02]  /*4a70*/  IMAD R4, R5, c[0x0][0x3a0], RZ ;  /* 0x0000e80005047a24 */ /* 0x008fc400078e02ff */
[----:B------:R-:W-:Y:S02]  /*4a80*/  IMAD R10, R5, c[0x0][0x3a8], RZ ;  /* 0x0000ea00050a7a24 */ /* 0x000fe400078e02ff */
[C---:B------:R-:W-:Y:S02]  /*4a90*/  IMAD R11, R251.reuse, c[0x0][0x3a4], R4 ;  /* 0x0000e900fb0b7a24 */ /* 0x040fe400078e0204 */
[----:B----4-:R-:W-:-:S04]  /*4aa0*/  IMAD.WIDE.U32 R4, R251, c[0x0][0x3a0], R2 ;  /* 0x0000e800fb047a25 */ /* 0x010fc800078e0002 */
[----:B------:R-:W-:Y:S01]  /*4ab0*/  IMAD.WIDE.U32 R2, R251, c[0x0][0x3a8], R2 ;  /* 0x0000ea00fb027a25 */ /* 0x000fe200078e0002 */
[----:B------:R-:W-:-:S03]  /*4ac0*/  IADD3 R5, R5, R11, RZ ;  /* 0x0000000b05057210 */ /* 0x000fc60007ffe0ff */
[----:B------:R-:W-:Y:S02]  /*4ad0*/  IMAD R10, R251, c[0x0][0x3ac], R10 ;  /* 0x0000eb00fb0a7a24 */ /* 0x000fe400078e020a */
[----:B------:R-:W-:-:S03]  /*4ae0*/  IMAD.WIDE.U32 R4, R18, c[0x0][0x388], R4 ;  /* 0x0000e20012047a25 */ /* 0x000fc600078e0004 */
[----:B------:R-:W-:Y:S01]  /*4af0*/  IADD3 R3, R3, R10, RZ ;  /* 0x0000000a03037210 */ /* 0x000fe20007ffe0ff */
[----:B------:R-:W-:Y:S01]  /*4b00*/  IMAD R10, R45, c[0x0][0x3a0], RZ ;  /* 0x0000e8002d0a7a24 */ /* 0x000fe200078e02ff */
[----:B------:R-:W-:Y:S02]  /*4b10*/  IADD3 R5, R5, R0, RZ ;  /* 0x0000000005057210 */ /* 0x000fe40007ffe0ff */
[----:B-1----:R-:W-:Y:S01]  /*4b20*/  SHF.R.S32.HI R0, RZ, 0x1f, R17 ;  /* 0x0000001fff007819 */ /* 0x002fe20000011411 */
[----:B------:R-:W-:-:S04]  /*4b30*/  IMAD.WIDE.U32 R2, R18, c[0x0][0x390], R2 ;  /* 0x0000e40012027a25 */ /* 0x000fc800078e0002 */
[C---:B------:R-:W-:Y:S01]  /*4b40*/  IMAD R7, R0.reuse, c[0x0][0x3b8], RZ ;  /* 0x0000ee0000077a24 */ /* 0x040fe200078e02ff */
[----:B------:R-:W-:Y:S01]  /*4b50*/  IADD3 R3, R3, R6, RZ ;  /* 0x0000000603037210 */ /* 0x000fe20007ffe0ff */
[----:B------:R-:W-:Y:S02]  /*4b60*/  IMAD R6, R0, c[0x0][0x3c0], RZ ;  /* 0x0000f00000067a24 */ /* 0x000fe400078e02ff */
[C---:B------:R-:W-:Y:S02]  /*4b70*/  IMAD R0, R17.reuse, c[0x0][0x3bc], R7 ;  /* 0x0000ef0011007a24 */ /* 0x040fe400078e0207 */
[C---:B------:R-:W-:Y:S02]  /*4b80*/  IMAD R6, R17.reuse, c[0x0][0x3c4], R6 ;  /* 0x0000f10011067a24 */ /* 0x040fe400078e0206 */
[----:B------:R-:W-:-:S04]  /*4b90*/  IMAD.WIDE.U32 R4, R17, c[0x0][0x3b8], R4 ;  /* 0x0000ee0011047a25 */ /* 0x000fc800078e0004 */
[----:B------:R-:W-:Y:S01]  /*4ba0*/  IMAD.WIDE.U32 R2, R17, c[0x0][0x3c0], R2 ;  /* 0x0000f00011027a25 */ /* 0x000fe200078e0002 */
[----:B------:R-:W-:Y:S01]  /*4bb0*/  IADD3 R5, R5, R0, RZ ;  /* 0x0000000005057210 */ /* 0x000fe20007ffe0ff */
[----:B------:R-:W1:Y:S02]  /*4bc0*/  LDS.128 R16, [R213+0x12000] ;  /* 0x01200000d5107984 */ /* 0x000e640000000c00 */
[----:B------:R-:W-:Y:S01]  /*4bd0*/  IMAD R0, R45, c[0x0][0x3a8], RZ ;  /* 0x0000ea002d007a24 */ /* 0x000fe200078e02ff */
[----:B------:R-:W-:Y:S01]  /*4be0*/  IADD3 R3, R3, R6, RZ ;  /* 0x0000000603037210 */ /* 0x000fe20007ffe0ff */
[C---:B------:R-:W-:Y:S02]  /*4bf0*/  IMAD R10, R252.reuse, c[0x0][0x3a4], R10 ;  /* 0x0000e900fc0a7a24 */ /* 0x040fe400078e020a */
[C---:B------:R-:W-:Y:S02]  /*4c00*/  IMAD R0, R252.reuse, c[0x0][0x3ac], R0 ;  /* 0x0000eb00fc007a24 */ /* 0x040fe400078e0200 */
[----:B------:R-:W-:-:S04]  /*4c10*/  IMAD.WIDE.U32 R6, R252, c[0x0][0x3a8], R2 ;  /* 0x0000ea00fc067a25 */ /* 0x000fc800078e0002 */
[----:B------:R-:W-:Y:S01]  /*4c20*/  IMAD.WIDE.U32 R8, R252, c[0x0][0x3a0], R4 ;  /* 0x0000e800fc087a25 */ /* 0x000fe200078e0004 */
[----:B------:R-:W-:Y:S02]  /*4c30*/  IADD3 R0, R7, R0, RZ ;  /* 0x0000000007007210 */ /* 0x000fe40007ffe0ff */
[----:B------:R-:W-:Y:S02]  /*4c40*/  LEA R2, P0, R6, c[0x0][0x348], 0x1 ;  /* 0x0000d20006027a11 */ /* 0x000fe400078008ff */
[----:B------:R-:W-:Y:S02]  /*4c50*/  IADD3 R10, R9, R10, RZ ;  /* 0x0000000a090a7210 */ /* 0x000fe40007ffe0ff */
[----:B------:R-:W-:Y:S02]  /*4c60*/  LEA R4, P1, R8, c[0x0][0x340], 0x1 ;  /* 0x0000d00008047a11 */ /* 0x000fe400078208ff */
[----:B------:R-:W-:Y:S02]  /*4c70*/  MOV R7, c[0x0][0x3a0] ;  /* 0x0000e80000077a02 */ /* 0x000fe40000000f00 */
[----:B------:R-:W-:-:S02]  /*4c80*/  LEA.HI.X R3, R6, c[0x0][0x34c], R0, 0x1, P0 ;  /* 0x0000d30006037a11 */ /* 0x000fc400000f0c00 */
[----:B------:R-:W-:Y:S02]  /*4c90*/  MOV R0, c[0x0][0x3a8] ;  /* 0x0000ea0000007a02 */ /* 0x000fe40000000f00 */
[----:B------:R-:W-:Y:S02]  /*4ca0*/  LEA.HI.X R5, R8, c[0x0][0x344], R10, 0x1, P1 ;  /* 0x0000d10008057a11 */ /* 0x000fe400008f0c0a */
[----:B------:R-:W-:Y:S02]  /*4cb0*/  MOV R9, c[0x0][0x3a4] ;  /* 0x0000e90000097a02 */ /* 0x000fe40000000f00 */
[C---:B------:R-:W-:Y:S01]  /*4cc0*/  LEA R8, P1, R7.reuse, R4, 0x6 ;  /* 0x0000000407087211 */ /* 0x040fe200078230ff */
[----:B--2---:R2:W-:Y:S01]  /*4cd0*/  STG.E.128 [R4.64], R40 ;  /* 0x0000002804007986 */ /* 0x0045e2000c101d10 */
[----:B------:R-:W-:Y:S02]  /*4ce0*/  MOV R10, c[0x0][0x3ac] ;  /* 0x0000eb00000a7a02 */ /* 0x000fe40000000f00 */
[----:B------:R-:W-:Y:S01]  /*4cf0*/  LEA R6, P0, R0, R2, 0x6 ;  /* 0x0000000200067211 */ /* 0x000fe200078030ff */
[----:B------:R2:W-:Y:S01]  /*4d00*/  STG.E.128 [R4.64+0x80], R32 ;  /* 0x0000802004007986 */ /* 0x0005e2000c101d10 */
[----:B------:R-:W-:-:S02]  /*4d10*/  LEA.HI.X R9, R7, R5, R9, 0x6, P1 ;  /* 0x0000000507097211 */ /* 0x000fc400008f3409 */
[----:B------:R-:W-:-:S03]  /*4d20*/  LEA.HI.X R7, R0, R3, R10, 0x6, P0 ;  /* 0x0000000300077211 */ /* 0x000fc600000f340a */
[----:B------:R2:W-:Y:S04]  /*4d30*/  STG.E.128 [R8.64], R36 ;  /* 0x0000002408007986 */ /* 0x0005e8000c101d10 */
[----:B------:R2:W-:Y:S04]  /*4d40*/  STG.E.128 [R8.64+0x80], R28 ;  /* 0x0000801c08007986 */ /* 0x0005e8000c101d10 */
[----:B------:R2:W-:Y:S04]  /*4d50*/  STG.E.128 [R2.64], R24 ;  /* 0x0000001802007986 */ /* 0x0005e8000c101d10 */
[----:B-1----:R2:W-:Y:S04]  /*4d60*/  STG.E.128 [R2.64+0x80], R16 ;  /* 0x0000801002007986 */ /* 0x0025e8000c101d10 */
[----:B------:R2:W-:Y:S04]  /*4d70*/  STG.E.128 [R6.64], R20 ;  /* 0x0000001406007986 */ /* 0x0005e8000c101d10 */
[----:B------:R2:W-:Y:S02]  /*4d80*/  STG.E.128 [R6.64+0x80], R12 ;  /* 0x0000800c06007986 */ /* 0x0005e4000c101d10 */
.L_x_48:
        /* <DEDUP_REMOVED lines=9> */
.L_x_55:
[----:B------:R-:W-:Y:S05]  /*4e20*/  EXIT ;  /* 0x000000000000794d */ /* 0x000fea0003800000 */
.L_x_57:
        /* <DEDUP_REMOVED lines=13> */
.L_x_1063:


//--------------------- .text._ZN5flash44flash_bwd_dq_dk_dv_loop_seqk_parallel_kernelI23Flash_bwd_kernel_traitsILi128ELi64ELi64ELi8ELi4ELi2ELi2ELb1ELb0EN7cutlass10bfloat16_tE19Flash_kernel_traitsILi128ELi64ELi64ELi8ES3_EELb0ELb1ELb0ELb0ELb0ELb1ELb0EEEvNS_16Flash_bwd_paramsE --------------------------
	.section	.text._ZN5flash44flash_bwd_dq_dk_dv_loop_seqk_parallel_kernelI23Flash_bwd_kernel_traitsILi128ELi64ELi64ELi8ELi4ELi2ELi2ELb1ELb0EN7cutlass10bfloat16_tE19Flash_kernel_traitsILi128ELi64ELi64ELi8ES3_EELb0ELb1ELb0ELb0ELb0ELb1ELb0EEEvNS_16Flash_bwd_paramsE,"ax",@progbits
	.sectioninfo	@"SHI_REGISTERS=255"
	.align	128
        .global         _ZN5flash44flash_bwd_dq_dk_dv_loop_seqk_parallel_kernelI23Flash_bwd_kernel_traitsILi128ELi64ELi64ELi8ELi4ELi2ELi2ELb1ELb0EN7cutlass10bfloat16_tE19Flash_kernel_traitsILi128ELi64ELi64ELi8ES3_EELb0ELb1ELb0ELb0ELb0ELb1ELb0EEEvNS_16Flash_bwd_paramsE
        .type           _ZN5flash44flash_bwd_dq_dk_dv_loop_seqk_parallel_kernelI23Flash_bwd_kernel_traitsILi128ELi64ELi64ELi8ELi4ELi2ELi2ELb1ELb0EN7cutlass10bfloat16_tE19Flash_kernel_traitsILi128ELi64ELi64ELi8ES3_EELb0ELb1ELb0ELb0ELb0ELb1ELb0EEEvNS_16Flash_bwd_paramsE,@function
        .size           _ZN5flash44flash_bwd_dq_dk_dv_loop_seqk_parallel_kernelI23Flash_bwd_kernel_traitsILi128ELi64ELi64ELi8ELi4ELi2ELi2ELb1ELb0EN7cutlass10bfloat16_tE19Flash_kernel_traitsILi128ELi64ELi64ELi8ES3_EELb0ELb1ELb0ELb0ELb0ELb1ELb0EEEvNS_16Flash_bwd_paramsE,(.L_x_1064 - _ZN5flash44flash_bwd_dq_dk_dv_loop_seqk_parallel_kernelI23Flash_bwd_kernel_traitsILi128ELi64ELi64ELi8ELi4ELi2ELi2ELb1ELb0EN7cutlass10bfloat16_tE19Flash_kernel_traitsILi128ELi64ELi64ELi8ES3_EELb0ELb1ELb0ELb0ELb0ELb1ELb0EEEvNS_16Flash_bwd_paramsE)
        .other          _ZN5flash44flash_bwd_dq_dk_dv_loop_seqk_parallel_kernelI23Flash_bwd_kernel_traitsILi128ELi64ELi64ELi8ELi4ELi2ELi2ELb1ELb0EN7cutlass10bfloat16_tE19Flash_kernel_traitsILi128ELi64ELi64ELi8ES3_EELb0ELb1ELb0ELb0ELb0ELb1ELb0EEEvNS_16Flash_bwd_paramsE,@"STO_CUDA_ENTRY STV_DEFAULT"
_ZN5flash44flash_bwd_dq_dk_dv_loop_seqk_parallel_kernelI23Flash_bwd_kernel_traitsILi128ELi64ELi64ELi8ELi4ELi2ELi2ELb1ELb0EN7cutlass10bfloat16_tE19Flash_kernel_traitsILi128ELi64ELi64ELi8ES3_EELb0ELb1ELb0ELb0ELb0ELb1ELb0EEEvNS_16Flash_bwd_paramsE:
.text._ZN5flash44flash_bwd_dq_dk_dv_loop_seqk_parallel_kernelI23Flash_bwd_kernel_traitsILi128ELi64ELi64ELi8ELi4ELi2ELi2ELb1ELb0EN7cutlass10bfloat16_tE19Flash_kernel_traitsILi128ELi64ELi64ELi8ES3_EELb0ELb1ELb0ELb0ELb0ELb1ELb0EEEvNS_16Flash_bwd_paramsE:
        /* <DEDUP_REMOVED lines=21> */
[-C--:B------:R-:W-:Y:S02]  /*0150*/  LEA.HI R16, R14, R13.reuse, RZ, 0x2 ;  /* 0x0000000d0e107211 */ /* 0x080fe400078f10ff */
[----:B------:R-:W-:Y:S02]  /*0160*/  LOP3.LUT R2, R0, 0xfffffffc, RZ, 0xc0, !PT ;  /* 0xfffffffc00027812 */ /* 0x000fe400078ec0ff */
[----:B------:R-:W-:Y:S02]  /*0170*/  LOP3.LUT R0, R3, 0xfffffffe, RZ, 0xc0, !PT ;  /* 0xfffffffe03007812 */ /* 0x000fe400078ec0ff */
[----:B------:R-:W-:Y:S01]  /*0180*/  LEA.HI R3, R7, R6, RZ, 0x1 ;  /* 0x0000000607037211 */ /* 0x000fe200078f08ff */
[----:B------:R-:W-:Y:S01]  /*0190*/  IMAD.IADD R204, R4, 0x1, -R2 ;  /* 0x0000000104cc7824 */ /* 0x000fe200078e0a02 */
[----:B------:R-:W-:Y:S01]  /*01a0*/  LEA.HI R15, R14, R13, RZ, 0x3 ;  /* 0x0000000d0e0f7211 */ /* 0x000fe200078f18ff */
[----:B------:R-:W-:Y:S01]  /*01b0*/  IMAD.IADD R194, R4, 0x1, -R0 ;  /* 0x0000000104c27824 */ /* 0x000fe200078e0a00 */
[----:B------:R-:W-:-:S02]  /*01c0*/  SHF.R.S32.HI R8, RZ, 0x2, R16 ;  /* 0x00000002ff087819 */ /* 0x000fc40000011410 */
[----:B------:R-:W-:Y:S02]  /*01d0*/  SHF.R.S32.HI R5, RZ, 0x1f, R16 ;  /* 0x0000001fff057819 */ /* 0x000fe40000011410 */
[----:B------:R-:W-:Y:S02]  /*01e0*/  LOP3.LUT R2, R3, 0xfffffffe, RZ, 0xc0, !PT ;  /* 0xfffffffe03027812 */ /* 0x000fe400078ec0ff */
[----:B------:R-:W-:Y:S02]  /*01f0*/  LEA.HI R0, R5, R8, RZ, 0x3 ;  /* 0x0000000805007211 */ /* 0x000fe400078f18ff */
[----:B------:R-:W-:Y:S01]  /*0200*/  SHF.R.S32.HI R238, RZ, 0x3, R15 ;  /* 0x00000003ffee7819 */ /* 0x000fe2000001140f */
[----:B------:R-:W-:Y:S01]  /*0210*/  IMAD.IADD R10, R6, 0x1, -R2 ;  /* 0x00000001060a7824 */ /* 0x000fe200078e0a02 */
[----:B------:R-:W-:Y:S02]  /*0220*/  LOP3.LUT R4, R15, 0xfffffff8, RZ, 0xc0, !PT ;  /* 0xfffffff80f047812 */ /* 0x000fe400078ec0ff */
[----:B------:R-:W-:Y:S01]  /*0230*/  LOP3.LUT R2, R0, 0xfffffff8, RZ, 0xc0, !PT ;  /* 0xfffffff800027812 */ /* 0x000fe200078ec0ff */
[----:B------:R-:W-:-:S02]  /*0240*/  IMAD.SHL.U32 R3, R238, 0x40, RZ ;  /* 0x00000040ee037824 */ /* 0x000fc400078e00ff */
[----:B------:R-:W-:Y:S01]  /*0250*/  IMAD.IADD R0, R13, 0x1, -R4 ;  /* 0x000000010d007824 */ /* 0x000fe200078e0a04 */
[----:B------:R-:W-:Y:S01]  /*0260*/  LOP3.LUT R4, R7, 0xfffffff0, RZ, 0xc0, !PT ;  /* 0xfffffff007047812 */ /* 0x000fe200078ec0ff */
[----:B------:R-:W-:Y:S01]  /*0270*/  IMAD.IADD R7, R8, 0x1, -R2 ;  /* 0x0000000108077824 */ /* 0x000fe200078e0a02 */
[----:B------:R-:W-:Y:S01]  /*0280*/  LOP3.LUT R2, R3, 0x1c0, RZ, 0xc0, !PT ;  /* 0x000001c003027812 */ /* 0x000fe200078ec0ff */
[C---:B------:R-:W-:Y:S01]  /*0290*/  IMAD.SHL.U32 R18, R0.reuse, 0x8, RZ ;  /* 0x0000000800127824 */ /* 0x040fe200078e00ff */
[----:B------:R-:W-:Y:S01]  /*02a0*/  LOP3.LUT P4, RZ, R0, 0x2, RZ, 0xc0, !PT ;  /* 0x0000000200ff7812 */ /* 0x000fe2000788c0ff */
[----:B------:R-:W-:Y:S01]  /*02b0*/  IMAD.IADD R3, R13, 0x1, -R4 ;  /* 0x000000010d037824 */ /* 0x000fe200078e0a04 */
[----:B------:R-:W-:Y:S02]  /*02c0*/  SHF.R.U32.HI R4, RZ, 0x3, R2 ;  /* 0x00000003ff047819 */ /* 0x000fe40000011602 */
[----:B------:R-:W-:Y:S01]  /*02d0*/  LOP3.LUT R2, R2, 0x38, R18, 0xf8, !PT ;  /* 0x0000003802027812 */ /* 0x000fe200078ef812 */
[----:B------:R1:W-:Y:S01]  /*02e0*/  STL [R1+0x8], R18 ;  /* 0x0000081201007387 */ /* 0x0003e20000100800 */
[C---:B------:R-:W-:Y:S01]  /*02f0*/  LOP3.LUT P3, RZ, R0.reuse, 0x4, RZ, 0xc0, !PT ;  /* 0x0000000400ff7812 */ /* 0x040fe2000786c0ff */
[----:B------:R-:W-:Y:S01]  /*0300*/  IMAD.SHL.U32 R0, R0, 0x40, RZ ;  /* 0x0000004000007824 */ /* 0x000fe200078e00ff */
[----:B------:R-:W-:-:S02]  /*0310*/  SHF.R.S32.HI R5, RZ, 0x1f, R3 ;  /* 0x0000001fff057819 */ /* 0x000fc40000011403 */
[----:B------:R-:W-:Y:S01]  /*0320*/  LOP3.LUT R9, R2, R4, RZ, 0x3c, !PT ;  /* 0x0000000402097212 */ /* 0x000fe200078e3cff */
[----:B------:R-:W-:Y:S01]  /*0330*/  IMAD.SHL.U32 R2, R194, 0x10, RZ ;  /* 0x00000010c2027824 */ /* 0x000fe200078e00ff */
[----:B------:R-:W-:Y:S02]  /*0340*/  LEA.HI R11, R5, R3, RZ, 0x3 ;  /* 0x00000003050b7211 */ /* 0x000fe400078f18ff */
[----:B------:R-:W-:Y:S02]  /*0350*/  LEA.HI R4, R14, R13, RZ, 0x7 ;  /* 0x0000000d0e047211 */ /* 0x000fe400078f38ff */
[----:B------:R-:W-:Y:S02]  /*0360*/  LOP3.LUT R0, R0, 0x1c0, RZ, 0xc0, !PT ;  /* 0x000001c000007812 */ /* 0x000fe400078ec0ff */
[----:B------:R-:W-:Y:S02]  /*0370*/  LOP3.LUT R5, R11, 0xfffffff8, RZ, 0xc0, !PT ;  /* 0xfffffff80b057812 */ /* 0x000fe400078ec0ff */
[----:B------:R-:W-:-:S02]  /*0380*/  SHF.R.S32.HI R8, RZ, 0x7, R4 ;  /* 0x00000007ff087819 */ /* 0x000fc40000011404 */
[C---:B------:R-:W-:Y:S01]  /*0390*/  LOP3.LUT R188, R0.reuse, 0x8, R15, 0xf8, !PT ;  /* 0x0000000800bc7812 */ /* 0x040fe200078ef80f */
[----:B------:R-:W-:Y:S01]  /*03a0*/  IMAD.IADD R19, R3, 0x1, -R5 ;  /* 0x0000000103137824 */ /* 0x000fe200078e0a05 */
[----:B------:R-:W-:Y:S01]  /*03b0*/  LOP3.LUT R6, R0, 0x10, R2, 0xf8, !PT ;  /* 0x0000001000067812 */ /* 0x000fe200078ef802 */
[----:B------:R-:W-:Y:S01]  /*03c0*/  IMAD.SHL.U32 R2, R10, 0x200, RZ ;  /* 0x000002000a027824 */ /* 0x000fe200078e00ff */
[----:B------:R-:W-:Y:S02]  /*03d0*/  SHF.R.U32.HI R186, RZ, 0x3, R0 ;  /* 0x00000003ffba7819 */ /* 0x000fe40000011600 */
[----:B------:R-:W-:Y:S01]  /*03e0*/  LOP3.LUT R4, R7, 0x1, RZ, 0xc0, !PT ;  /* 0x0000000107047812 */ /* 0x000fe200078ec0ff */
[----:B------:R-:W-:Y:S01]  /*03f0*/  IMAD R0, R8, 0x800, R2 ;  /* 0x0000080008007824 */ /* 0x000fe200078e0202 */
[----:B------:R-:W-:Y:S01]  /*0400*/  LOP3.LUT R188, R188, R186, RZ, 0x3c, !PT ;  /* 0x000000babcbc7212 */ /* 0x000fe200078e3cff */
[----:B------:R-:W-:Y:S01]  /*0410*/  STL [R1+0x1c], R19 ;  /* 0x00001c1301007387 */ /* 0x000fe20000100800 */
[----:B------:R-:W-:-:S02]  /*0420*/  LOP3.LUT R3, R6, 0x8, R15, 0xf8, !PT ;  /* 0x0000000806037812 */ /* 0x000fc400078ef80f */
[----:B------:R-:W-:Y:S01]  /*0430*/  LEA.HI R5, R14, R13, RZ, 0x6 ;  /* 0x0000000d0e057211 */ /* 0x000fe200078f30ff */
[----:B------:R-:W-:Y:S01]  /*0440*/  IMAD.IADD R188, R0, 0x1, R188 ;  /* 0x0000000100bc7824 */ /* 0x000fe200078e02bc */
[----:B------:R-:W-:Y:S02]  /*0450*/  ISETP.NE.U32.AND P0, PT, R4, 0x1, PT ;  /* 0x000000010400780c */ /* 0x000fe40003f05070 */
[----:B------:R-:W-:Y:S01]  /*0460*/  LOP3.LUT R4, R12, 0xffffffe0, RZ, 0xc0, !PT ;  /* 0xffffffe00c047812 */ /* 0x000fe200078ec0ff */
[----:B------:R-:W-:Y:S01]  /*0470*/  IMAD.SHL.U32 R188, R188, 0x2, RZ ;  /* 0x00000002bcbc7824 */ /* 0x000fe200078e00ff */
[----:B------:R-:W-:Y:S02]  /*0480*/  LOP3.LUT R186, R2, R3, R186, 0xf6, !PT ;  /* 0x0000000302ba7212 */ /* 0x000fe400078ef6ba */
[----:B------:R-:W-:Y:S01]  /*0490*/  LOP3.LUT R3, R16, 0x7ffffffc, RZ, 0xc0, !PT ;  /* 0x7ffffffc10037812 */ /* 0x000fe200078ec0ff */
[----:B-1----:R-:W-:Y:S01]  /*04a0*/  IMAD.IADD R18, R13, 0x1, -R4 ;  /* 0x000000010d127824 */ /* 0x002fe200078e0a04 */
[----:B------:R-:W-:Y:S01]  /*04b0*/  SHF.R.S32.HI R0, RZ, 0x6, R5 ;  /* 0x00000006ff007819 */ /* 0x000fe20000011405 */
[----:B------:R-:W-:Y:S01]  /*04c0*/  IMAD.SHL.U32 R5, R10, 0x20, RZ ;  /* 0x000000200a057824 */ /* 0x000fe200078e00ff */
[----:B------:R-:W-:Y:S01]  /*04d0*/  R2P PR, R7, 0x6 ;  /* 0x0000000607007804 */ /* 0x000fe20000000000 */
[----:B------:R-:W-:Y:S01]  /*04e0*/  IMAD.IADD R4, R13, 0x1, -R3 ;  /* 0x000000010d047824 */ /* 0x000fe200078e0a03 */
[----:B------:R-:W-:Y:S01]  /*04f0*/  STL [R1+0x18], R18 ;  /* 0x0000181201007387 */ /* 0x000fe20000100800 */
[C---:B------:R-:W-:Y:S01]  /*0500*/  IMAD R17, R0.reuse, 0x200, R9 ;  /* 0x0000020000117824 */ /* 0x040fe200078e0209 */
[----:B------:R-:W-:Y:S01]  /*0510*/  SEL R219, R219, 0x10, !P0 ;  /* 0x00000010dbdb7807 */ /* 0x000fe20004000000 */
[----:B------:R-:W-:-:S02]  /*0520*/  IMAD.SHL.U32 R2, R0, 0x8, RZ ;  /* 0x0000000800027824 */ /* 0x000fc400078e00ff */
[----:B------:R-:W-:Y:S01]  /*0530*/  IMAD.SHL.U32 R13, R13, 0x2, RZ ;  /* 0x000000020d0d7824 */ /* 0x000fe200078e00ff */
[----:B------:R-:W-:Y:S01]  /*0540*/  STL [R1+0x14], R17 ;  /* 0x0000141101007387 */ /* 0x000fe20000100800 */
[----:B------:R-:W-:Y:S01]  /*0550*/  IMAD.SHL.U32 R3, R8, 0x20, RZ ;  /* 0x0000002008037824 */ /* 0x000fe200078e00ff */
[----:B------:R-:W-:Y:S01]  /*0560*/  LOP3.LUT R2, R2, 0x18, RZ, 0xc0, !PT ;  /* 0x0000001802027812 */ /* 0x000fe200078ec0ff */
[----:B------:R-:W-:Y:S02]  /*0570*/  IMAD.SHL.U32 R0, R7, 0x40, RZ ;  /* 0x0000004007007824 */ /* 0x000fe400078e00ff */
[----:B------:R-:W-:Y:S01]  /*0580*/  IMAD.SHL.U32 R8, R4, 0x2, RZ ;  /* 0x0000000204087824 */ /* 0x000fe200078e00ff */
[----:B------:R-:W-:Y:S01]  /*0590*/  LOP3.LUT R6, R3, 0x6, R13, 0xf8, !PT ;  /* 0x0000000603067812 */ /* 0x000fe200078ef80d */
[----:B------:R-:W-:Y:S01]  /*05a0*/  IMAD.SHL.U32 R213, R17, 0x2, RZ ;  /* 0x0000000211d57824 */ /* 0x000fe200078e00ff */
[----:B------:R-:W-:Y:S01]  /*05b0*/  LOP3.LUT R0, R0, 0x1c0, RZ, 0xc0, !PT ;  /* 0x000001c000007812 */ /* 0x000fe200078ec0ff */
[----:B------:R-:W-:Y:S01]  /*05c0*/  IMAD R7, R204, 0x400, R8 ;  /* 0x00000400cc077824 */ /* 0x000fe200078e0208 */
[----:B------:R-:W-:Y:S01]  /*05d0*/  LOP3.LUT R5, R2, 0x20, R5, 0xf8, !PT ;  /* 0x0000002002057812 */ /* 0x000fe200078ef805 */
[----:B------:R1:W-:Y:S01]  /*05e0*/  STL [R1], R6 ;  /* 0x0000000601007387 */ /* 0x0003e20000100800 */
[----:B------:R-:W-:-:S02]  /*05f0*/  LOP3.LUT R4, R0, 0x20, R3, 0xf8, !PT ;  /* 0x0000002000047812 */ /* 0x000fc400078ef803 */
[----:B------:R-:W-:-:S04]  /*0600*/  SHF.R.U32.HI R3, RZ, 0x3, R0 ;  /* 0x00000003ff037819 */ /* 0x000fc80000011600 */
[----:B------:R-:W-:Y:S02]  /*0610*/  LOP3.LUT R4, R4, R3, RZ, 0x3c, !PT ;  /* 0x0000000304047212 */ /* 0x000fe400078e3cff */
[----:B------:R-:W-:Y:S01]  /*0620*/  LOP3.LUT R9, R3, R0, R2, 0x1e, !PT ;  /* 0x0000000003097212 */ /* 0x000fe200078e1e02 */
[----:B------:R-:W-:Y:S02]  /*0630*/  IMAD.SHL.U32 R0, R10, 0x8, RZ ;  /* 0x000000080a007824 */ /* 0x000fe400078e00ff */
[----:B------:R-:W-:-:S04]  /*0640*/  IMAD.IADD R218, R7, 0x1, R4 ;  /* 0x0000000107da7824 */ /* 0x000fc800078e0204 */
[----:B------:R-:W-:-:S04]  /*0650*/  IMAD.SHL.U32 R218, R218, 0x2, RZ ;  /* 0x00000002dada7824 */ /* 0x000fc800078e00ff */
[C---:B------:R-:W-:Y:S01]  /*0660*/  IMAD.IADD R220, R218.reuse, 0x1, R219 ;  /* 0x00000001dadc7824 */ /* 0x040fe200078e02db */
[C---:B------:R-:W-:Y:S02]  /*0670*/  IADD3 R217, R218.reuse, 0x20, RZ ;  /* 0x00000020dad97810 */ /* 0x040fe40007ffe0ff */
[----:B------:R-:W-:Y:S01]  /*0680*/  @P1 IADD3 R217, R218, -0x20, RZ ;  /* 0xffffffe0dad91810 */ /* 0x000fe20007ffe0ff */
[----:B-1----:R-:W-:-:S04]  /*0690*/  IMAD.SHL.U32 R6, R19, 0x40, RZ ;  /* 0x0000004013067824 */ /* 0x002fc800078e00ff */
[----:B------:R-:W-:Y:S01]  /*06a0*/  IMAD.IADD R219, R219, 0x1, R217 ;  /* 0x00000001dbdb7824 */ /* 0x000fe200078e02d9 */
[----:B------:R-:W-:Y:S02]  /*06b0*/  LOP3.LUT R2, R6, 0x1c0, RZ, 0xc0, !PT ;  /* 0x000001c006027812 */ /* 0x000fe400078ec0ff */
        /* <DEDUP_REMOVED lines=15> */
[----:B------:R-:W-:-:S02]  /*07b0*/  IMAD.MOV.U32 R0, RZ, RZ, 0x40 ;  /* 0x00000040ff007424 */ /* 0x000fc400078e00ff */
[----:B------:R-:W-:Y:S02]  /*07c0*/  IMAD.IADD R4, R4, 0x1, R9 ;  /* 0x0000000104047824 */ /* 0x000fe400078e0209 */
[----:B------:R-:W-:Y:S01]  /*07d0*/  IMAD.MOV.U32 R2, RZ, RZ, 0x20 ;  /* 0x00000020ff027424 */ /* 0x000fe200078e00ff */
[----:B------:R-:W-:Y:S01]  /*07e0*/  SEL R0, R0, 0xffffffc0, !P3 ;  /* 0xffffffc000007807 */ /* 0x000fe20005800000 */
[----:B------:R-:W-:Y:S01]  /*07f0*/  IMAD.IADD R194, R3, 0x1, R194 ;  /* 0x0000000103c27824 */ /* 0x000fe200078e02c2 */
[----:B------:R-:W-:Y:S01]  /*0800*/  LEA R251, R4, 0xc000, 0x1 ;  /* 0x0000c00004fb7811 */ /* 0x000fe200078e08ff */
[----:B------:R-:W-:Y:S01]  /*0810*/  IMAD.IADD R204, R204, 0x1, R3 ;  /* 0x00000001cccc7824 */ /* 0x000fe200078e0203 */
[----:B------:R-:W-:Y:S01]  /*0820*/  SEL R2, R2, 0xffffffe0, !P4 ;  /* 0xffffffe002027807 */ /* 0x000fe20006000000 */
[--C-:B------:R-:W-:Y:S01]  /*0830*/  IMAD.IADD R190, R188, 0x1, R0.reuse ;  /* 0x00000001bcbe7824 */ /* 0x100fe200078e0200 */
[C---:B------:R-:W-:Y:S01]  /*0840*/  IADD3 R252, R251.reuse, 0x40, RZ ;  /* 0x00000040fbfc7810 */ /* 0x040fe20007ffe0ff */
[----:B------:R-:W-:Y:S01]  /*0850*/  IMAD R185, R186, 0x2, R0 ;  /* 0x00000002bab97824 */ /* 0x000fe200078e0200 */
[--C-:B------:R-:W-:Y:S01]  /*0860*/  IADD3 R191, R0, R188, R2.reuse ;  /* 0x000000bc00bf7210 */ /* 0x100fe20007ffe002 */
[----:B------:R-:W-:Y:S01]  /*0870*/  IMAD.SHL.U32 R186, R186, 0x2, RZ ;  /* 0x00000002baba7824 */ /* 0x000fe200078e00ff */
[----:B------:R-:W-:Y:S01]  /*0880*/  LEA R194, R194, 0x10000, 0x1 ;  /* 0x00010000c2c27811 */ /* 0x000fe200078e08ff */
[----:B------:R-:W-:Y:S01]  /*0890*/  IMAD.IADD R189, R188, 0x1, R2 ;  /* 0x00000001bcbd7824 */ /* 0x000fe200078e0202 */
[----:B------:R-:W-:Y:S01]  /*08a0*/  @P2 IADD3 R252, R251, -0x40, RZ ;  /* 0xffffffc0fbfc2810 */ /* 0x000fe20007ffe0ff */
[----:B------:R-:W-:-:S02]  /*08b0*/  IMAD.IADD R203, R2, 0x1, R190 ;  /* 0x0000000102cb7824 */ /* 0x000fc400078e02be */
.L_x_86:
[----:B-12---:R-:W2:Y:S01]  /*08c0*/  S2R R39, SR_CTAID.Y ;  /* 0x0000000000277919 */ /* 0x006ea20000002600 */
[----:B------:R-:W3:Y:S01]  /*08d0*/  LDC.U8 R0, c[0x0][0x312] ;  /* 0x0000c480ff007b82 */ /* 0x000ee20000000000 */
[----:B------:R-:W-:-:S02]  /*08e0*/  ISETP.NE.U32.AND P4, PT, RZ, c[0x0][0x240], PT ;  /* 0x00009000ff007a0c */ /* 0x000fc40003f85070 */
[----:B------:R-:W-:Y:S02]  /*08f0*/  ISETP.EQ.U32.AND P5, PT, RZ, c[0x0][0x248], PT ;  /* 0x00009200ff007a0c */ /* 0x000fe40003fa2070 */
[----:B------:R-:W-:Y:S02]  /*0900*/  ISETP.NE.AND.EX P4, PT, RZ, c[0x0][0x244], PT, P4 ;  /* 0x00009100ff007a0c */ /* 0x000fe40003f85340 */
[----:B------:R-:W-:Y:S01]  /*0910*/  ISETP.NE.U32.AND P2, PT, RZ, c[0x0][0x250], PT ;  /* 0x00009400ff007a0c */ /* 0x000fe20003f45070 */
[----:B------:R-:W-:-:S03]  /*0920*/  IMAD.MOV.U32 R40, RZ, RZ, -0x1 ;  /* 0xffffffffff287424 */ /* 0x000fc600078e00ff */
[----:B------:R-:W-:Y:S01]  /*0930*/  ISETP.NE.AND.EX P2, PT, RZ, c[0x0][0x254], PT, P2 ;  /* 0x00009500ff007a0c */ /* 0x000fe20003f45320 */
[C---:B--2---:R-:W-:Y:S01]  /*0940*/  IMAD.SHL.U32 R8, R39.reuse, 0x4, RZ ;  /* 0x0000000427087824 */ /* 0x044fe200078e00ff */
[----:B------:R-:W-:Y:S02]  /*0950*/  SHF.R.S32.HI R31, RZ, 0x1f, R39 ;  /* 0x0000001fff1f7819 */ /* 0x000fe40000011427 */
[----:B---3--:R-:W-:Y:S01]  /*0960*/  ISETP.NE.AND P3, PT, R0, RZ, PT ;  /* 0x000000ff0000720c */ /* 0x008fe20003f65270 */
[----:B------:R-:W-:Y:S01]  /*0970*/  IMAD.MOV.U32 R0, RZ, RZ, -0x1 ;  /* 0xffffffffff007424 */ /* 0x000fe200078e00ff */
[----:B------:R-:W-:Y:S02]  /*0980*/  SHF.L.U64.HI R7, R39, 0x2, R31 ;  /* 0x0000000227077819 */ /* 0x000fe4000001021f */
[----:B------:R-:W-:Y:S02]  /*0990*/  IADD3 R2, P0, R8, c[0x0][0x240], RZ ;  /* 0x0000900008027a10 */ /* 0x000fe40007f1e0ff */
[----:B------:R-:W-:-:S02]  /*09a0*/  ISETP.EQ.OR.EX P5, PT, RZ, c[0x0][0x24c], !P3, P5 ;  /* 0x00009300ff007a0c */ /* 0x000fc40005fa2750 */
[----:B------:R-:W-:Y:S02]  /*09b0*/  IADD3.X R3, R7, c[0x0][0x244], RZ, P0, !PT ;  /* 0x0000910007037a10 */ /* 0x000fe400007fe4ff */
[----:B------:R-:W-:-:S03]  /*09c0*/  @P2 IADD3 R4, P0, R8, c[0x0][0x250], RZ ;  /* 0x0000940008042a10 */ /* 0x000fc60007f1e0ff */
[----:B------:R2:W3:Y:S04]  /*09d0*/  @P4 LDG.E R0, [R2.64] ;  /* 0x0000000602004981 */ /* 0x0004e8000c1e1900 */
[----:B------:R2:W3:Y:S01]  /*09e0*/  @P4 LDG.E R6, [R2.64+0x4] ;  /* 0x0000040602064981 */ /* 0x0004e2000c1e1900 */
[----:B-1----:R-:W-:Y:S01]  /*09f0*/  @P2 IADD3.X R5, R7, c[0x0][0x254], RZ, P0, !PT ;  /* 0x0000950007052a10 */ /* 0x002fe200007fe4ff */
[----:B------:R-:W-:Y:S01]  /*0a00*/  IMAD.MOV.U32 R239, RZ, RZ, RZ ;  /* 0x000000ffffef7224 */ /* 0x000fe200078e00ff */
[----:B--2---:R-:W-:-:S05]  /*0a10*/  IADD3 R2, P1, R8, c[0x0][0x248], RZ ;  /* 0x0000920008027a10 */ /* 0x004fca0007f3e0ff */
[----:B-----5:R1:W5:Y:S01]  /*0a20*/  @P2 LDG.E R239, [R4.64] ;  /* 0x0000000604ef2981 */ /* 0x020362000c1e1900 */
[----:B------:R-:W-:-:S05]  /*0a30*/  IADD3.X R3, R7, c[0x0][0x24c], RZ, P1, !PT ;  /* 0x0000930007037a10 */ /* 0x000fca0000ffe4ff */
[----:B------:R-:W2:Y:S01]  /*0a40*/  @!P5 LDG.E R40, [R2.64] ;  /* 0x000000060228d981 */ /* 0x000ea2000c1e1900 */
[----:B------:R-:W-:-:S04]  /*0a50*/  ISETP.NE.U32.AND P0, PT, RZ, c[0x0][0x248], PT ;  /* 0x00009200ff007a0c */ /* 0x000fc80003f05070 */
[----:B------:R-:W-:Y:S01]  /*0a60*/  ISETP.NE.AND.EX P0, PT, RZ, c[0x0][0x24c], PT, P0 ;  /* 0x00009300ff007a0c */ /* 0x000fe20003f05300 */
[----:B-1----:R-:W-:Y:S02]  /*0a70*/  IMAD.MOV.U32 R4, RZ, RZ, c[0x0][0x218] ;  /* 0x00008600ff047624 */ /* 0x002fe400078e00ff */
[----:B---3--:R-:W-:Y:S02]  /*0a80*/  @P4 IMAD.IADD R22, R6, 0x1, -R0 ;  /* 0x0000000106164824 */ /* 0x008fe400078e0a00 */
[----:B------:R-:W-:Y:S01]  /*0a90*/  @!P4 IMAD.MOV.U32 R22, RZ, RZ, c[0x0][0x214] ;  /* 0x00008500ff16c624 */ /* 0x000fe200078e00ff */
[----:B--2---:R1:W-:Y:S07]  /*0aa0*/  STL [R1+0x4], R40 ;  /* 0x0000042801007387 */ /* 0x0043ee0000100800 */
[----:B------:R-:W-:Y:S05]  /*0ab0*/  @!P0 BRA `(.L_x_58) ;  /* 0x0000003000008947 */ /* 0x000fea0003800000 */
[----:B------:R-:W2:Y:S02]  /*0ac0*/  @P3 LDG.E R4, [R2.64+0x4] ;  /* 0x0000040602043981 */ /* 0x000ea4000c1e1900 */
[----:B--2---:R-:W-:-:S06]  /*0ad0*/  @P3 IADD3 R4, R4, -R40, RZ ;  /* 0x8000002804043210 */ /* 0x004fcc0007ffe0ff */
[----:B------:R2:W5:Y:S02]  /*0ae0*/  @!P3 LDG.E R4, [R2.64] ;  /* 0x000000060204b981 */ /* 0x000564000c1e1900 */
.L_x_58:
        /* <DEDUP_REMOVED lines=16> */
[C---:B------:R-:W-:Y:S01]  /*0bf0*/  IMAD.WIDE.U32 R10, R39.reuse, c[0x0][0x178], RZ ;  /* 0x00005e00270a7a25 */ /* 0x040fe200078e00ff */
[C---:B------:R-:W-:Y:S02]  /*0c00*/  ISETP.NE.AND P1, PT, R0.reuse, -0x1, PT ;  /* 0xffffffff0000780c */ /* 0x040fe40003f25270 */
        /* <DEDUP_REMOVED lines=27> */
.L_x_60:
        /* <DEDUP_REMOVED lines=15> */
.L_x_61:
[----:B------:R-:W-:Y:S01]  /*0eb0*/  IABS R11, c[0x0][0x1c8] ;  /* 0x00007200000b7a13 */ /* 0x000fe20000000000 */
[----:B------:R-:W2:Y:S01]  /*0ec0*/  S2R R38, SR_CTAID.Z ;  /* 0x0000000000267919 */ /* 0x000ea20000002700 */
[----:B------:R-:W3:Y:S01]  /*0ed0*/  LDC.U8 R17, c[0x0][0x328] ;  /* 0x0000ca00ff117b82 */ /* 0x000ee20000000000 */
[----:B------:R-:W-:Y:S01]  /*0ee0*/  IMAD.MOV.U32 R12, RZ, RZ, c[0x0][0x224] ;  /* 0x00008900ff0c7624 */ /* 0x000fe200078e00ff */
[----:B------:R-:W4:Y:S01]  /*0ef0*/  I2F.RP R2, R11 ;  /* 0x0000000b00027306 */ /* 0x000f220000209400 */
[----:B------:R-:W-:-:S03]  /*0f00*/  @P1 IMAD.WIDE.U32 R4, R0, c[0x0][0x370], RZ ;  /* 0x0000dc0000041a25 */ /* 0x000fc600078e00ff */
[----:B------:R-:W-:Y:S01]  /*0f10*/  SHF.R.S32.HI R12, RZ, 0x1f, R12 ;  /* 0x0000001fff0c7819 */ /* 0x000fe2000001140c */
[----:B------:R-:W-:Y:S01]  /*0f20*/  @P1 IMAD R13, R0, c[0x0][0x374], R5 ;  /* 0x0000dd00000d1a24 */ /* 0x000fe200078e0205 */
[----:B------:R-:W-:Y:S01]  /*0f30*/  @P1 MOV R10, R4 ;  /* 0x00000004000a1202 */ /* 0x000fe20000000f00 */
[C---:B------:R-:W-:Y:S01]  /*0f40*/  @!P1 IMAD.WIDE.U32 R4, R39.reuse, c[0x0][0x368], RZ ;  /* 0x0000da0027049a25 */ /* 0x040fe200078e00ff */
[----:B------:R-:W5:Y:S03]  /*0f50*/  LDC.U8 R19, c[0x0][0x3d0] ;  /* 0x0000f400ff137b82 */ /* 0x000f660000000000 */
[----:B------:R-:W-:Y:S02]  /*0f60*/  IMAD.MOV.U32 R32, RZ, RZ, c[0x0][0x22c] ;  /* 0x00008b00ff207624 */ /* 0x000fe400078e00ff */
[----:B------:R-:W-:Y:S01]  /*0f70*/  IMAD.WIDE.U32 R14, R39, c[0x0][0x224], RZ ;  /* 0x00008900270e7a25 */ /* 0x000fe200078e00ff */
[----:B----4-:R-:W4:Y:S03]  /*0f80*/  MUFU.RCP R2, R2 ;  /* 0x0000000200027308 */ /* 0x010f260000001000 */
[----:B------:R-:W-:Y:S01]  /*0f90*/  IMAD.WIDE R24, R32, c[0x0][0x1c0], RZ ;  /* 0x0000700020187a25 */ /* 0x000fe200078e02ff */
[----:B--2---:R-:W-:-:S03]  /*0fa0*/  IABS R7, R38 ;  /* 0x0000002600077213 */ /* 0x004fc60000000000 */
[----:B------:R-:W-:Y:S01]  /*0fb0*/  @!P1 IMAD.MOV.U32 R10, RZ, RZ, R4 ;  /* 0x000000ffff0a9224 */ /* 0x000fe200078e0004 */
[----:B------:R-:W-:Y:S02]  /*0fc0*/  LOP3.LUT R8, R38, c[0x0][0x1c8], RZ, 0x3c, !PT ;  /* 0x0000720026087a12 */ /* 0x000fe400078e3cff */
[----:B---3--:R-:W-:Y:S02]  /*0fd0*/  ISETP.NE.AND P2, PT, R17, RZ, PT ;  /* 0x000000ff1100720c */ /* 0x008fe40003f45270 */
[----:B------:R-:W-:Y:S02]  /*0fe0*/  ISETP.GE.AND P3, PT, R8, RZ, PT ;  /* 0x000000ff0800720c */ /* 0x000fe40003f66270 */
[----:B------:R-:W-:Y:S02]  /*0ff0*/  SHF.L.U64.HI R8, R39, 0x7, R31 ;  /* 0x0000000727087819 */ /* 0x000fe4000001021f */
[----:B------:R-:W-:Y:S02]  /*1000*/  SHF.R.S32.HI R17, RZ, 0x1f, R18 ;  /* 0x0000001fff117819 */ /* 0x000fe40000011412 */
[----:B----4-:R-:W-:-:S02]  /*1010*/  IADD3 R2, R2, 0xffffffe, RZ ;  /* 0x0ffffffe02027810 */ /* 0x010fc40007ffe0ff */
[----:B------:R-:W-:Y:S02]  /*1020*/  SEL R8, R8, RZ, P4 ;  /* 0x000000ff08087207 */ /* 0x000fe40002000000 */
[----:B------:R-:W2:Y:S01]  /*1030*/  F2I.FTZ.U32.TRUNC.NTZ R3, R2 ;  /* 0x0000000200037305 */ /* 0x000ea2000021f000 */
[----:B------:R-:W-:Y:S02]  /*1040*/  SHF.R.S32.HI R33, RZ, 0x1f, R38 ;  /* 0x0000001fff217819 */ /* 0x000fe40000011426 */
        /* <DEDUP_REMOVED lines=11> */
[----:B------:R-:W2:Y:S01]  /*1100*/  S2R R12, SR_CTAID.X ;  /* 0x00000000000c7919 */ /* 0x000ea20000002500 */
[----:B------:R-:W-:Y:S01]  /*1110*/  ISETP.GT.U32.AND P5, PT, R11, R3, PT ;  /* 0x000000030b00720c */ /* 0x000fe20003fa4070 */
[----:B------:R-:W-:Y:S02]  /*1120*/  IMAD R5, R31, c[0x0][0x224], R7 ;  /* 0x000089001f057a24 */ /* 0x000fe400078e0207 */
[----:B------:R-:W-:Y:S02]  /*1130*/  IMAD.SHL.U32 R6, R39, 0x80, RZ ;  /* 0x0000008027067824 */ /* 0x000fe400078e00ff */
[-C--:B------:R-:W-:Y:S01]  /*1140*/  IMAD R7, R25, R14.reuse, RZ ;  /* 0x0000000e19077224 */ /* 0x080fe200078e02ff */
[----:B------:R-:W-:Y:S01]  /*1150*/  IADD3 R4, R15, R5, RZ ;  /* 0x000000050f047210 */ /* 0x000fe20007ffe0ff */
[----:B------:R-:W-:Y:S01]  /*1160*/  IMAD.WIDE.U32 R14, R24, R14, RZ ;  /* 0x0000000e180e7225 */ /* 0x000fe200078e00ff */
[----:B------:R-:W-:-:S03]  /*1170*/  SEL R6, R6, RZ, P4 ;  /* 0x000000ff06067207 */ /* 0x000fc60002000000 */
[C---:B------:R-:W-:Y:S01]  /*1180*/  IMAD R7, R24.reuse, R4, R7 ;  /* 0x0000000418077224 */ /* 0x040fe200078e0207 */
[----:B------:R-:W-:Y:S01]  /*1190*/  IADD3 R6, P4, R9, R6, RZ ;  /* 0x0000000609067210 */ /* 0x000fe20007f9e0ff */
[----:B------:R-:W-:Y:S01]  /*11a0*/  IMAD.WIDE.U32 R4, R24, R0, RZ ;  /* 0x0000000018047225 */ /* 0x000fe200078e00ff */
[-C--:B------:R-:W-:Y:S02]  /*11b0*/  @!P5 IADD3 R3, R3, -R11.reuse, RZ ;  /* 0x8000000b0303d210 */ /* 0x080fe40007ffe0ff */
[----:B------:R-:W-:Y:S01]  /*11c0*/  @!P5 IADD3 R2, R2, 0x1, RZ ;  /* 0x000000010202d810 */ /* 0x000fe20007ffe0ff */
[----:B------:R-:W-:Y:S01]  /*11d0*/  IMAD.X R8, R16, 0x1, R8, P4 ;  /* 0x0000000110087824 */ /* 0x000fe200020e0608 */
[----:B------:R-:W-:Y:S01]  /*11e0*/  ISETP.GE.U32.AND P6, PT, R3, R11, PT ;  /* 0x0000000b0300720c */ /* 0x000fe20003fc6070 */
[C---:B------:R-:W-:Y:S01]  /*11f0*/  IMAD R11, R25.reuse, R6, RZ ;  /* 0x00000006190b7224 */ /* 0x040fe200078e02ff */
[----:B------:R-:W-:Y:S01]  /*1200*/  ISETP.NE.AND P5, PT, RZ, c[0x0][0x1c8], PT ;  /* 0x00007200ff007a0c */ /* 0x000fe20003fa5270 */
[----:B------:R-:W-:Y:S01]  /*1210*/  IMAD R3, R25, R0, RZ ;  /* 0x0000000019037224 */ /* 0x000fe200078e02ff */
[----:B------:R-:W-:Y:S01]  /*1220*/  SEL R20, R14, R4, !P1 ;  /* 0x000000040e147207 */ /* 0x000fe20004800000 */
[----:B------:R-:W-:Y:S01]  /*1230*/  @P2 IMAD R4, R39, c[0x0][0x214], RZ ;  /* 0x0000850027042a24 */ /* 0x000fe200078e02ff */
[----:B------:R-:W-:Y:S01]  /*1240*/  IADD3 R15, R15, R7, RZ ;  /* 0x000000070f0f7210 */ /* 0x000fe20007ffe0ff */
[----:B------:R-:W-:Y:S01]  /*1250*/  IMAD.WIDE.U32 R6, R24, R6, RZ ;  /* 0x0000000618067225 */ /* 0x000fe200078e00ff */
[----:B-----5:R-:W-:-:S03]  /*1260*/  ISETP.NE.AND P4, PT, R19, RZ, PT ;  /* 0x000000ff1300720c */ /* 0x020fc60003f85270 */
[----:B------:R-:W-:Y:S02]  /*1270*/  IMAD R8, R24, R8, R11 ;  /* 0x0000000818087224 */ /* 0x000fe400078e020b */
[----:B--2---:R-:W-:Y:S01]  /*1280*/  IMAD.WIDE.U32 R24, R12, c[0x0][0x3d8], RZ ;  /* 0x0000f6000c187a25 */ /* 0x004fe200078e00ff */
[----:B------:R-:W-:Y:S02]  /*1290*/  @P6 IADD3 R2, R2, 0x1, RZ ;  /* 0x0000000102026810 */ /* 0x000fe40007ffe0ff */
[----:B------:R-:W-:Y:S01]  /*12a0*/  IADD3 R14, R7, R8, RZ ;  /* 0x00000008070e7210 */ /* 0x000fe20007ffe0ff */
[----:B------:R-:W-:Y:S01]  /*12b0*/  @P1 IMAD.IADD R15, R5, 0x1, R3 ;  /* 0x00000001050f1824 */ /* 0x000fe200078e0203 */
[----:B------:R-:W-:Y:S01]  /*12c0*/  @P2 SEL R3, R4, R0, !P1 ;  /* 0x0000000004032207 */ /* 0x000fe20004800000 */
[----:B------:R-:W-:Y:S01]  /*12d0*/  IMAD R4, R12, c[0x0][0x3dc], R25 ;  /* 0x0000f7000c047a24 */ /* 0x000fe200078e0219 */
[----:B------:R-:W-:Y:S01]  /*12e0*/  @!P3 IADD3 R2, -R2, RZ, RZ ;  /* 0x000000ff0202b210 */ /* 0x000fe20007ffe1ff */
[----:B------:R-:W-:Y:S01]  /*12f0*/  IMAD R12, R38, c[0x0][0x22c], RZ ;  /* 0x00008b00260c7a24 */ /* 0x000fe200078e02ff */
[----:B------:R-:W-:Y:S01]  /*1300*/  @!P5 LOP3.LUT R2, RZ, c[0x0][0x1c8], RZ, 0x33, !PT ;  /* 0x00007200ff02da12 */ /* 0x000fe200078e33ff */
[----:B------:R-:W-:Y:S01]  /*1310*/  @!P2 IMAD R5, R39, c[0x0][0x1c0], R38 ;  /* 0x000070002705aa24 */ /* 0x000fe200078e0226 */
[----:B------:R-:W-:Y:S01]  /*1320*/  SEL R24, R24, RZ, P4 ;  /* 0x000000ff18187207 */ /* 0x000fe20002000000 */
[----:B------:R-:W-:Y:S01]  /*1330*/  @P2 IMAD R3, R38, c[0x0][0x234], R3 ;  /* 0x00008d0026032a24 */ /* 0x000fe200078e0203 */
[----:B------:R-:W-:Y:S01]  /*1340*/  SHF.R.S32.HI R34, RZ, 0x1f, R12 ;  /* 0x0000001fff227819 */ /* 0x000fe2000001140c */
[----:B------:R-:W-:Y:S01]  /*1350*/  @!P2 IMAD R3, R5, c[0x0][0x214], RZ ;  /* 0x000085000503aa24 */ /* 0x000fe200078e02ff */
[----:B------:R-:W-:-:S02]  /*1360*/  SEL R19, R4, RZ, P4 ;  /* 0x000000ff04137207 */ /* 0x000fc40002000000 */
        /* <DEDUP_REMOVED lines=9> */
.L_x_62:
[----:B------:R-:W-:-:S04]  /*1400*/  IMAD R0, R39, c[0x0][0x1c0], R38 ;  /* 0x0000700027007a24 */ /* 0x000fc800078e0226 */
[----:B------:R-:W-:Y:S02]  /*1410*/  IMAD R0, R0, c[0x0][0x224], RZ ;  /* 0x0000890000007a24 */ /* 0x000fe400078e02ff */
.L_x_63:
[----:B------:R-:W2:Y:S04]  /*1420*/  LDL.64 R42, [R1+0x8] ;  /* 0x00000800012a7983 */ /* 0x000ea80000100a00 */
[----:B------:R3:W2:Y:S04]  /*1430*/  LDL.64 R36, [R1+0x8] ;  /* 0x0000080001247983 */ /* 0x0006a80000100a00 */
[----:B------:R-:W4:Y:S04]  /*1440*/  LDL R41, [R1+0x18] ;  /* 0x0000180001297983 */ /* 0x000f280000100800 */
[----:B------:R-:W5:Y:S01]  /*1450*/  S2R R5, SR_TID.X ;  /* 0x0000000000057919 */ /* 0x000f620000002100 */
[----:B------:R-:W-:-:S02]  /*1460*/  IMAD.IADD R3, R9, 0x1, R3 ;  /* 0x0000000109037824 */ /* 0x000fc400078e0203 */
[----:B------:R-:W-:Y:S02]  /*1470*/  IMAD.MOV.U32 R35, RZ, RZ, 0x4 ;  /* 0x00000004ff237424 */ /* 0x000fe400078e00ff */
[----:B------:R-:W-:-:S04]  /*1480*/  IMAD R32, R32, c[0x0][0x1c0], RZ ;  /* 0x0000700020207a24 */ /* 0x000fc800078e02ff */
[----:B------:R-:W-:Y:S01]  /*1490*/  IMAD.SHL.U32 R7, R32, 0x40, RZ ;  /* 0x0000004020077824 */ /* 0x000fe200078e00ff */
[----:B-----5:R-:W-:-:S04]  /*14a0*/  SHF.R.S32.HI R8, RZ, 0x1f, R5 ;  /* 0x0000001fff087819 */ /* 0x020fc80000011405 */
[----:B------:R-:W-:Y:S02]  /*14b0*/  LEA.HI R8, R8, R5, RZ, 0x5 ;  /* 0x0000000508087211 */ /* 0x000fe400078f28ff */
[----:B------:R-:W-:Y:S02]  /*14c0*/  IADD3 R12, P2, P1, R6, R7, R12 ;  /* 0x00000007060c7210 */ /* 0x000fe4000795e00c */
[----:B------:R-:W-:Y:S02]  /*14d0*/  SHF.R.S32.HI R7, RZ, 0x1f, R7 ;  /* 0x0000001fff077819 */ /* 0x000fe40000011407 */
[----:B------:R-:W-:Y:S01]  /*14e0*/  SHF.R.S32.HI R25, RZ, 0x1f, R238 ;  /* 0x0000001fff197819 */ /* 0x000fe200000114ee */
[----:B------:R-:W-:Y:S01]  /*14f0*/  BSSY B1, `(.L_x_59) ;  /* 0x00004bb000017945 */ /* 0x000fe20003800000 */
[----:B--2---:R-:W-:-:S05]  /*1500*/  IMAD.MOV.U32 R36, RZ, RZ, R42 ;  /* 0x000000ffff247224 */ /* 0x004fca00078e002a */
[----:B------:R-:W-:Y:S02]  /*1510*/  IADD3 R4, P3, R36, R10, RZ ;  /* 0x0000000a24047210 */ /* 0x000fe40007f7e0ff */
[----:B------:R-:W-:Y:S01]  /*1520*/  SHF.R.S32.HI R37, RZ, 0x1f, R36 ;  /* 0x0000001fff257819 */ /* 0x000fe20000011424 */
[----:B------:R-:W-:-:S04]  /*1530*/  IMAD.WIDE R10, R3, R35, c[0x0][0x200] ;  /* 0x00008000030a7625 */ /* 0x000fc800078e0223 */
[----:B------:R-:W-:Y:S02]  /*1540*/  IMAD R3, R16, c[0x0][0x370], RZ ;  /* 0x0000dc0010037a24 */ /* 0x000fe400078e02ff */
[----:B------:R-:W-:Y:S02]  /*1550*/  IMAD.X R5, R37, 0x1, R13, P3 ;  /* 0x0000000125057824 */ /* 0x000fe400018e060d */
[C---:B------:R-:W-:Y:S01]  /*1560*/  IMAD.IADD R13, R9.reuse, 0x1, R0 ;  /* 0x00000001090d7824 */ /* 0x040fe200078e0200 */
[----:B------:R-:W-:Y:S01]  /*1570*/  SHF.R.S32.HI R0, RZ, 0x5, R8 ;  /* 0x00000005ff007819 */ /* 0x000fe20000011408 */
[C---:B------:R-:W-:Y:S02]  /*1580*/  IMAD R3, R9.reuse, c[0x0][0x374], R3 ;  /* 0x0000dd0009037a24 */ /* 0x040fe400078e0203 */
[----:B------:R-:W-:-:S04]  /*1590*/  IMAD.WIDE.U32 R4, R9, c[0x0][0x370], R4 ;  /* 0x0000dc0009047a25 */ /* 0x000fc800078e0004 */
[----:B------:R-:W-:Y:S02]  /*15a0*/  IMAD.IADD R5, R5, 0x1, R3 ;  /* 0x0000000105057824 */ /* 0x000fe400078e0203 */
[----:B----4-:R-:W-:Y:S01]  /*15b0*/  IMAD R3, R0, R32, R41 ;  /* 0x0000002000037224 */ /* 0x010fe200078e0229 */
[----:B------:R-:W-:Y:S01]  /*15c0*/  IADD3 R0, -R224, R22, R18 ;  /* 0x00000016e0007210 */ /* 0x000fe20007ffe112 */
[----:B------:R-:W-:Y:S01]  /*15d0*/  IMAD R8, R33, c[0x0][0x378], RZ ;  /* 0x0000de0021087a24 */ /* 0x000fe200078e02ff */
[----:B------:R-:W-:Y:S01]  /*15e0*/  IADD3 R6, P3, R238, R9, RZ ;  /* 0x00000009ee067210 */ /* 0x000fe20007f7e0ff */
[----:B------:R-:W-:Y:S01]  /*15f0*/  IMAD.MOV.U32 R223, RZ, RZ, R11 ;  /* 0x000000ffffdf7224 */ /* 0x000fe200078e000b */
[----:B------:R-:W-:Y:S02]  /*1600*/  MOV R225, R10 ;  /* 0x0000000a00e17202 */ /* 0x000fe40000000f00 */
[----:B------:R-:W-:Y:S02]  /*1610*/  IADD3 R0, R0, -c[0x0][0x2e8], RZ ;  /* 0x8000ba0000007a10 */ /* 0x000fe40007ffe0ff */
[----:B------:R-:W-:Y:S01]  /*1620*/  IADD3.X R10, R14, R7, R34, P2, P1 ;  /* 0x000000070e0a7210 */ /* 0x000fe200017e2422 */
[C---:B------:R-:W-:Y:S01]  /*1630*/  IMAD R8, R38.reuse, c[0x0][0x37c], R8 ;  /* 0x0000df0026087a24 */ /* 0x040fe200078e0208 */
[----:B------:R-:W-:Y:S01]  /*1640*/  IADD3.X R7, R25, R16, RZ, P3, !PT ;  /* 0x0000001019077210 */ /* 0x000fe20001ffe4ff */
[----:B------:R-:W-:Y:S01]  /*1650*/  IMAD.WIDE.U32 R4, R38, c[0x0][0x378], R4 ;  /* 0x0000de0026047a25 */ /* 0x000fe200078e0004 */
[----:B------:R-:W-:-:S02]  /*1660*/  IADD3 R11, P2, P1, R24, R12, R20 ;  /* 0x0000000c180b7210 */ /* 0x000fc4000795e014 */
[----:B------:R-:W-:Y:S01]  /*1670*/  SHF.R.S32.HI R9, RZ, 0x1f, R0 ;  /* 0x0000001fff097819 */ /* 0x000fe20000011400 */
[----:B------:R-:W-:Y:S01]  /*1680*/  IMAD R7, R7, c[0x0][0x190], RZ ;  /* 0x0000640007077a24 */ /* 0x000fe200078e02ff */
[----:B------:R-:W-:Y:S01]  /*1690*/  IADD3.X R10, R19, R10, R15, P2, P1 ;  /* 0x0000000a130a7210 */ /* 0x000fe200017e240f */
[----:B------:R-:W-:Y:S01]  /*16a0*/  IMAD.IADD R5, R5, 0x1, R8 ;  /* 0x0000000105057824 */ /* 0x000fe200078e0208 */
[----:B------:R-:W-:Y:S02]  /*16b0*/  IADD3 R11, P1, R3, R11, RZ ;  /* 0x0000000b030b7210 */ /* 0x000fe40007f3e0ff */
[----:B------:R-:W-:Y:S01]  /*16c0*/  LEA.HI R8, R9, R0, RZ, 0x6 ;  /* 0x0000000009087211 */ /* 0x000fe200078f30ff */
[C---:B------:R-:W-:Y:S01]  /*16d0*/  IMAD R12, R6.reuse, c[0x0][0x194], R7 ;  /* 0x00006500060c7a24 */ /* 0x040fe200078e0207 */
[----:B------:R-:W-:Y:S01]  /*16e0*/  LEA.HI.X.SX32 R10, R3, R10, 0x1, P1 ;  /* 0x0000000a030a7211 */ /* 0x000fe200008f0eff */
[----:B------:R-:W-:Y:S01]  /*16f0*/  IMAD.WIDE.U32 R6, R6, c[0x0][0x190], R36 ;  /* 0x0000640006067a25 */ /* 0x000fe200078e0024 */
[----:B------:R-:W-:Y:S01]  /*1700*/  SHF.R.S32.HI R3, RZ, 0x6, R8 ;  /* 0x00000006ff037819 */ /* 0x000fe20000011408 */
[----:B------:R3:W-:Y:S01]  /*1710*/  STL [R1+0xc], R37 ;  /* 0x00000c2501007387 */ /* 0x0007e20000100800 */
[----:B------:R-:W-:-:S02]  /*1720*/  LEA R206, P1, R11, c[0x0][0x350], 0x2 ;  /* 0x0000d4000bce7a11 */ /* 0x000fc400078210ff */
[----:B------:R-:W-:Y:S02]  /*1730*/  IMNMX R237, RZ, R3, !PT ;  /* 0x00000003ffed7217 */ /* 0x000fe40007800200 */
[----:B------:R-:W-:Y:S02]  /*1740*/  IADD3 R6, P2, R30, R6, RZ ;  /* 0x000000061e067210 */ /* 0x000fe40007f5e0ff */
[----:B------:R-:W-:Y:S02]  /*1750*/  LEA.HI.X R207, R11, c[0x0][0x354], R10, 0x2, P1 ;  /* 0x0000d5000bcf7a11 */ /* 0x000fe400008f140a */
[----:B------:R-:W-:Y:S01]  /*1760*/  ISETP.GT.AND P1, PT, R205, R237, PT ;  /* 0x000000edcd00720c */ /* 0x000fe20003f24270 */
[----:B------:R-:W-:Y:S01]  /*1770*/  IMAD R9, R33, c[0x0][0x1a8], RZ ;  /* 0x00006a0021097a24 */ /* 0x000fe200078e02ff */
[----:B------:R-:W-:Y:S01]  /*1780*/  IADD3.X R7, R26, R7, R12, P2, !PT ;  /* 0x000000071a077210 */ /* 0x000fe200017fe40c */
[----:B------:R-:W-:Y:S02]  /*1790*/  IMAD R0, R25, c[0x0][0x370], RZ ;  /* 0x0000dc0019007a24 */ /* 0x000fe400078e02ff */
[----:B------:R-:W-:-:S02]  /*17a0*/  IMAD R9, R38, c[0x0][0x1ac], R9 ;  /* 0x00006b0026097a24 */ /* 0x000fc400078e0209 */
[----:B------:R-:W-:-:S04]  /*17b0*/  IMAD.WIDE.U32 R6, R38, c[0x0][0x1a8], R6 ;  /* 0x00006a0026067a25 */ /* 0x000fc800078e0006 */
[C---:B------:R-:W-:Y:S02]  /*17c0*/  IMAD R0, R238.reuse, c[0x0][0x374], R0 ;  /* 0x0000dd00ee007a24 */ /* 0x040fe400078e0200 */
[----:B------:R-:W-:Y:S01]  /*17d0*/  IMAD.WIDE.U32 R4, R238, c[0x0][0x370], R4 ;  /* 0x0000dc00ee047a25 */ /* 0x000fe200078e0004 */
[----:B------:R-:W-:-:S03]  /*17e0*/  LEA R210, P3, R6, c[0x0][0x160], 0x1 ;  /* 0x0000580006d27a11 */ /* 0x000fc600078608ff */
[----:B------:R-:W-:Y:S01]  /*17f0*/  IMAD.WIDE R12, R13, R35, c[0x0][0x3c8] ;  /* 0x0000f2000d0c7625 */ /* 0x000fe200078e0223 */
[----:B------:R-:W-:-:S03]  /*1800*/  LEA R208, P2, R4, c[0x0][0x330], 0x1 ;  /* 0x0000cc0004d07a11 */ /* 0x000fc600078408ff */
[----:B------:R-:W-:Y:S02]  /*1810*/  IMAD.IADD R9, R7, 0x1, R9 ;  /* 0x0000000107097824 */ /* 0x000fe400078e0209 */
[----:B------:R-:W-:Y:S01]  /*1820*/  IMAD.IADD R0, R5, 0x1, R0 ;  /* 0x0000000105007824 */ /* 0x000fe200078e0200 */
[----:B------:R-:W-:Y:S01]  /*1830*/  MOV R222, R12 ;  /* 0x0000000c00de7202 */ /* 0x000fe20000000f00 */
[----:B------:R-:W-:Y:S01]  /*1840*/  IMAD.MOV.U32 R221, RZ, RZ, R13 ;  /* 0x000000ffffdd7224 */ /* 0x000fe200078e000d */
[----:B------:R-:W-:Y:S02]  /*1850*/  LEA.HI.X R211, R6, c[0x0][0x164], R9, 0x1, P3 ;  /* 0x0000590006d37a11 */ /* 0x000fe400018f0c09 */
[----:B------:R-:W-:Y:S02]  /*1860*/  LEA.HI.X R209, R4, c[0x0][0x334], R0, 0x1, P2 ;  /* 0x0000cd0004d17a11 */ /* 0x000fe400010f0c00 */
[----:B------:R-:W-:Y:S01]  /*1870*/  IADD3 R205, R205, -0x1, RZ ;  /* 0xffffffffcdcd7810 */ /* 0x000fe20007ffe0ff */
[----:B------:R-:W-:Y:S05]  /*1880*/  @P1 BRA `(.L_x_64) ;  /* 0x0000069000001947 */ /* 0x000fea0003800000 */
[----:B---3--:R-:W-:-:S05]  /*1890*/  @P0 IADD3 R0, R239, R40, RZ ;  /* 0x00000028ef000210 */ /* 0x008fca0007ffe0ff */
        /* <DEDUP_REMOVED lines=14> */
.L_x_65:
        /* <DEDUP_REMOVED lines=15> */
.L_x_66:
        /* <DEDUP_REMOVED lines=15> */
[----:B------:R-:W-:-:S03]  /*1b60*/  MOV R5, R8 ;  /* 0x0000000800057202 */ /* 0x000fc60000000f00 */
[C---:B------:R-:W-:Y:S02]  /*1b70*/  IMAD R0, R238.reuse, c[0x0][0x3a4], R0 ;  /* 0x0000e900ee007a24 */ /* 0x040fe400078e0200 */
[----:B------:R-:W-:-:S05]  /*1b80*/  IMAD.WIDE.U32 R4, R238, c[0x0][0x3a0], R4 ;  /* 0x0000e800ee047a25 */ /* 0x000fca00078e0004 */
[----:B------:R-:W-:Y:S02]  /*1b90*/  IADD3 R0, R5, R0, RZ ;  /* 0x0000000005007210 */ /* 0x000fe40007ffe0ff */
[----:B------:R-:W-:-:S04]  /*1ba0*/  LEA R6, P0, R4, c[0x0][0x340], 0x1 ;  /* 0x0000d00004067a11 */ /* 0x000fc800078008ff */
[----:B------:R-:W-:-:S05]  /*1bb0*/  LEA.HI.X R7, R4, c[0x0][0x344], R0, 0x1, P0 ;  /* 0x0000d10004077a11 */ /* 0x000fca00000f0c00 */
[----:B------:R2:W-:Y:S04]  /*1bc0*/  STG.E.128 [R6.64], RZ ;  /* 0x000000ff06007986 */ /* 0x0005e8000c101d06 */
[----:B------:R2:W-:Y:S02]  /*1bd0*/  STG.E.128 [R6.64+0x80], RZ ;  /* 0x000080ff06007986 */ /* 0x0005e4000c101d06 */
.L_x_68:
[----:B------:R-:W-:Y:S05]  /*1be0*/  BSYNC B0 ;  /* 0x0000000000007941 */ /* 0x000fea0003800000 */
.L_x_67:
[----:B------:R-:W-:Y:S01]  /*1bf0*/  IADD3 R0, R238, 0x20, RZ ;  /* 0x00000020ee007810 */ /* 0x000fe20007ffe0ff */
[----:B------:R-:W-:Y:S03]  /*1c00*/  BSSY B0, `(.L_x_69) ;  /* 0x000000e000007945 */ /* 0x000fe60003800000 */
[----:B------:R-:W-:-:S13]  /*1c10*/  ISETP.GE.AND P0, PT, R0, R9, PT ;  /* 0x000000090000720c */ /* 0x000fda0003f06270 */
[----:B------:R-:W-:Y:S05]  /*1c20*/  @P0 BRA `(.L_x_70) ;  /* 0x000000b000000947 */ /* 0x000fea0003800000 */
[----:B------:R-:W-:-:S04]  /*1c30*/  IADD3 R0, P2, R238, 0x20, RZ ;  /* 0x00000020ee007810 */ /* 0x000fc80007f5e0ff */
[----:B------:R-:W-:-:S05]  /*1c40*/  IADD3.X R3, RZ, R25, RZ, P2, !PT ;  /* 0x00000019ff037210 */ /* 0x000fca00017fe4ff */
[----:B------:R-:W-:Y:S01]  /*1c50*/  IMAD R4, R3, c[0x0][0x3a0], RZ ;  /* 0x0000e80003047a24 */ /* 0x000fe200078e02ff */
[----:B------:R-:W-:-:S05]  /*1c60*/  MOV R3, R8 ;  /* 0x0000000800037202 */ /* 0x000fca0000000f00 */
[----:B--2---:R-:W-:-:S04]  /*1c70*/  IMAD.WIDE.U32 R6, R0, c[0x0][0x3a0], R2 ;  /* 0x0000e80000067a25 */ /* 0x004fc800078e0002 */
[----:B------:R-:W-:Y:S01]  /*1c80*/  IMAD R0, R0, c[0x0][0x3a4], R4 ;  /* 0x0000e90000007a24 */ /* 0x000fe200078e0204 */
[----:B------:R-:W-:-:S04]  /*1c90*/  LEA R2, P2, R6, c[0x0][0x340], 0x1 ;  /* 0x0000d00006027a11 */ /* 0x000fc800078408ff */
[----:B------:R-:W-:-:S04]  /*1ca0*/  IADD3 R0, R7, R0, RZ ;  /* 0x0000000007007210 */ /* 0x000fc80007ffe0ff */
[----:B------:R-:W-:-:S05]  /*1cb0*/  LEA.HI.X R3, R6, c[0x0][0x344], R0, 0x1, P2 ;  /* 0x0000d10006037a11 */ /* 0x000fca00010f0c00 */
[----:B------:R2:W-:Y:S04]  /*1cc0*/  STG.E.128 [R2.64], RZ ;  /* 0x000000ff02007986 */ /* 0x0005e8000c101d06 */
[----:B------:R2:W-:Y:S02]  /*1cd0*/  STG.E.128 [R2.64+0x80], RZ ;  /* 0x000080ff02007986 */ /* 0x0005e4000c101d06 */
.L_x_70:
[----:B------:R-:W-:Y:S05]  /*1ce0*/  BSYNC B0 ;  /* 0x0000000000007941 */ /* 0x000fea0003800000 */
.L_x_69:
[----:B--2---:R-:W-:Y:S01]  /*1cf0*/  IMAD.WIDE.U32 R2, R18, c[0x0][0x3a8], R36 ;  /* 0x0000ea0012027a25 */ /* 0x004fe200078e0024 */
        /* <DEDUP_REMOVED lines=20> */
.L_x_72:
[----:B------:R-:W-:Y:S05]  /*1e40*/  BSYNC B0 ;  /* 0x0000000000007941 */ /* 0x000fea0003800000 */
.L_x_71:
        /* <DEDUP_REMOVED lines=11> */
[----:B------:R2:W-:Y:S01]  /*1f00*/  STG.E.128 [R2.64+0x80], RZ ;  /* 0x000080ff02007986 */ /* 0x0005e2000c101d06 */
[----:B------:R-:W-:Y:S05]  /*1f10*/  BRA `(.L_x_73) ;  /* 0x0000418000007947 */ /* 0x000fea0003800000 */
.L_x_64:
[----:B---3--:R-:W2:Y:S01]  /*1f20*/  LDL R24, [R1+0x14] ;  /* 0x0000140001187983 */ /* 0x008ea20000100800 */
[----:B------:R-:W-:Y:S01]  /*1f30*/  IMAD.WIDE.U32 R4, R18, c[0x0][0x1a0], R36 ;  /* 0x0000680012047a25 */ /* 0x000fe200078e0024 */
[----:B------:R-:W-:-:S03]  /*1f40*/  IADD3 R6, R238, 0x20, RZ ;  /* 0x00000020ee067810 */ /* 0x000fc60007ffe0ff */
[----:B------:R-:W-:Y:S01]  /*1f50*/  IMAD R0, R240, -0x40, R224 ;  /* 0xffffffc0f0007824 */ /* 0x000fe200078e02e0 */
[----:B------:R-:W-:Y:S01]  /*1f60*/  IADD3 R4, P0, R23, R4, RZ ;  /* 0x0000000417047210 */ /* 0x000fe20007f1e0ff */
[----:B------:R-:W-:Y:S01]  /*1f70*/  IMAD R19, R205, -0x40, R22 ;  /* 0xffffffc0cd137824 */ /* 0x000fe200078e0216 */
[----:B------:R-:W3:Y:S01]  /*1f80*/  LDL R23, [R1+0x10] ;  /* 0x0000100001177983 */ /* 0x000ee20000100800 */
[C---:B------:R-:W-:Y:S01]  /*1f90*/  IMAD R3, R17.reuse, c[0x0][0x1a0], RZ ;  /* 0x0000680011037a24 */ /* 0x040fe200078e02ff */
[-C--:B------:R-:W-:Y:S01]  /*1fa0*/  ISETP.GE.AND P3, PT, R238, R0.reuse, PT ;  /* 0x00000000ee00720c */ /* 0x080fe20003f66270 */
[----:B------:R-:W-:Y:S01]  /*1fb0*/  IMAD.MOV.U32 R192, RZ, RZ, 0x40 ;  /* 0x00000040ffc07424 */ /* 0x000fe200078e00ff */
[----:B------:R-:W-:Y:S01]  /*1fc0*/  ISETP.GE.AND P2, PT, R6, R0, PT ;  /* 0x000000000600720c */ /* 0x000fe20003f46270 */
[----:B------:R-:W-:Y:S01]  /*1fd0*/  IMAD R3, R18, c[0x0][0x1a4], R3 ;  /* 0x0000690012037a24 */ /* 0x000fe200078e0203 */
[----:B------:R-:W-:Y:S01]  /*1fe0*/  ISETP.GE.AND P1, PT, R6, R19, PT ;  /* 0x000000130600720c */ /* 0x000fe20003f26270 */
[----:B------:R-:W-:Y:S01]  /*1ff0*/  IMAD R0, R17, c[0x0][0x198], RZ ;  /* 0x0000660011007a24 */ /* 0x000fe200078e02ff */
[----:B------:R-:W-:Y:S01]  /*2000*/  @P4 BAR.SYNC.DEFER_BLOCKING 0x0 ;  /* 0x0000000000004b1d */ /* 0x000fe20000010000 */
[----:B------:R-:W-:Y:S01]  /*2010*/  IMAD.WIDE.U32 R6, R18, c[0x0][0x198], R36 ;  /* 0x0000660012067a25 */ /* 0x000fe200078e0024 */
[----:B------:R-:W-:-:S03]  /*2020*/  IADD3.X R5, R27, R5, R3, P0, !PT ;  /* 0x000000051b057210 */ /* 0x000fc600007fe403 */
[----:B------:R-:W-:Y:S01]  /*2030*/  IMAD R0, R18, c[0x0][0x19c], R0 ;  /* 0x0000670012007a24 */ /* 0x000fe200078e0200 */
[----:B------:R-:W-:Y:S01]  /*2040*/  IADD3 R10, P0, R28, R6, RZ ;  /* 0x000000061c0a7210 */ /* 0x000fe20007f1e0ff */
[----:B------:R-:W-:-:S03]  /*2050*/  IMAD.WIDE.U32 R14, R192, c[0x0][0x190], RZ ;  /* 0x00006400c00e7a25 */ /* 0x000fc600078e00ff */
[----:B------:R-:W-:Y:S01]  /*2060*/  IADD3.X R11, R29, R7, R0, P0, !PT ;  /* 0x000000071d0b7210 */ /* 0x000fe200007fe400 */
[----:B------:R-:W-:Y:S02]  /*2070*/  IMAD R8, R21, c[0x0][0x1b8], RZ ;  /* 0x00006e0015087a24 */ /* 0x000fe400078e02ff */
[----:B------:R-:W-:Y:S01]  /*2080*/  IMAD.WIDE.U32 R4, R2, c[0x0][0x1b8], R4 ;  /* 0x00006e0002047a25 */ /* 0x000fe200078e0004 */
[----:B------:R-:W-:-:S03]  /*2090*/  @!P1 IADD3 R14, P5, R210, R14, RZ ;  /* 0x0000000ed20e9210 */ /* 0x000fc60007fbe0ff */
[----:B------:R-:W-:Y:S02]  /*20a0*/  IMAD R0, R21, c[0x0][0x1b0], RZ ;  /* 0x00006c0015007a24 */ /* 0x000fe400078e02ff */
[----:B------:R-:W-:-:S04]  /*20b0*/  IMAD.WIDE.U32 R12, R192, c[0x0][0x370], RZ ;  /* 0x0000dc00c00c7a25 */ /* 0x000fc800078e00ff */
[----:B------:R-:W-:Y:S02]  /*20c0*/  IMAD R3, R192, c[0x0][0x194], RZ ;  /* 0x00006500c0037a24 */ /* 0x000fe400078e02ff */
[C---:B------:R-:W-:Y:S02]  /*20d0*/  IMAD R8, R2.reuse, c[0x0][0x1bc], R8 ;  /* 0x00006f0002087a24 */ /* 0x040fe400078e0208 */
[C---:B------:R-:W-:Y:S02]  /*20e0*/  IMAD R21, R2.reuse, c[0x0][0x1b4], R0 ;  /* 0x00006d0002157a24 */ /* 0x040fe400078e0200 */
[----:B------:R-:W-:Y:S01]  /*20f0*/  IMAD.WIDE.U32 R10, R2, c[0x0][0x1b0], R10 ;  /* 0x00006c00020a7a25 */ /* 0x000fe200078e000a */
[----:B------:R-:W-:Y:S02]  /*2100*/  @!P3 MOV R2, R4 ;  /* 0x000000040002b202 */ /* 0x000fe40000000f00 */
[----:B------:R-:W-:Y:S01]  /*2110*/  @!P1 IADD3 R12, P6, R208, R12, RZ ;  /* 0x0000000cd00c9210 */ /* 0x000fe20007fde0ff */
[----:B------:R-:W-:Y:S01]  /*2120*/  IMAD R6, R192, c[0x0][0x374], RZ ;  /* 0x0000dd00c0067a24 */ /* 0x000fe200078e02ff */
[----:B------:R-:W-:Y:S01]  /*2130*/  @!P1 IADD3.X R15, R211, R15, R3, P5, !PT ;  /* 0x0000000fd30f9210 */ /* 0x000fe20002ffe403 */
[----:B------:R-:W-:Y:S01]  /*2140*/  @!P2 IMAD.MOV.U32 R16, RZ, RZ, R4 ;  /* 0x000000ffff10a224 */ /* 0x000fe200078e0004 */
[----:B------:R-:W-:Y:S01]  /*2150*/  LEA.HI R0, R205, R205, RZ, 0x1 ;  /* 0x000000cdcd007211 */ /* 0x000fe200078f08ff */
[----:B------:R-:W-:-:S02]  /*2160*/  @!P3 IMAD R4, R25, c[0x0][0x1a0], RZ ;  /* 0x000068001904ba24 */ /* 0x000fc400078e02ff */
[----:B------:R-:W-:Y:S01]  /*2170*/  IMAD.IADD R3, R5, 0x1, R8 ;  /* 0x0000000105037824 */ /* 0x000fe200078e0208 */
[----:B------:R-:W-:Y:S01]  /*2180*/  @!P1 IADD3.X R13, R209, R13, R6, P6, !PT ;  /* 0x0000000dd10d9210 */ /* 0x000fe200037fe406 */
[----:B------:R-:W-:Y:S01]  /*2190*/  @!P3 IMAD R9, R238, c[0x0][0x1a4], R4 ;  /* 0x00006900ee09ba24 */ /* 0x000fe200078e0204 */
[----:B------:R-:W-:Y:S01]  /*21a0*/  LOP3.LUT R8, R0, 0xfffffffe, RZ, 0xc0, !PT ;  /* 0xfffffffe00087812 */ /* 0x000fe200078ec0ff */
[C---:B------:R-:W-:Y:S01]  /*21b0*/  @!P3 IMAD.WIDE.U32 R4, R238.reuse, c[0x0][0x1a0], R2 ;  /* 0x00006800ee04ba25 */ /* 0x040fe200078e0002 */
[----:B------:R-:W-:-:S03]  /*21c0*/  @!P2 IADD3 R6, P5, R238, 0x20, RZ ;  /* 0x00000020ee06a810 */ /* 0x000fc60007fbe0ff */
[----:B------:R-:W-:Y:S01]  /*21d0*/  IMAD.IADD R20, R205, 0x1, -R8 ;  /* 0x00000001cd147824 */ /* 0x000fe200078e0a08 */
[----:B------:R-:W-:Y:S01]  /*21e0*/  @!P2 IADD3.X R7, RZ, R25, RZ, P5, !PT ;  /* 0x00000019ff07a210 */ /* 0x000fe20002ffe4ff */
[----:B------:R-:W-:Y:S01]  /*21f0*/  @!P3 IMAD.IADD R9, R5, 0x1, R9 ;  /* 0x000000010509b824 */ /* 0x000fe200078e0209 */
[----:B------:R-:W-:-:S04]  /*2200*/  @!P3 LEA R8, P5, R4, c[0x0][0x170], 0x1 ;  /* 0x00005c000408ba11 */ /* 0x000fc800078a08ff */
[----:B------:R-:W-:Y:S01]  /*2210*/  @!P3 LEA.HI.X R9, R4, c[0x0][0x174], R9, 0x1, P5 ;  /* 0x00005d000409ba11 */ /* 0x000fe200028f0c09 */
[----:B------:R4:W-:Y:S04]  /*2220*/  @P3 STS.128 [R213+0x10000], RZ ;  /* 0x010000ffd5003388 */ /* 0x0009e80000000c00 */
[----:B------:R4:W-:Y:S04]  /*2230*/  @P3 STS.128 [R213+0x12000], RZ ;  /* 0x012000ffd5003388 */ /* 0x0009e80000000c00 */
[----:B------:R-:W-:Y:S01]  /*2240*/  @!PT LDS RZ, [RZ] ;  /* 0x00000000fffff984 */ /* 0x000fe20000000800 */
[----:B------:R-:W-:Y:S01]  /*2250*/  @!PT LDS RZ, [RZ] ;  /* 0x00000000fffff984 */ /* 0x000fe20000000800 */
[----:B------:R-:W-:Y:S01]  /*2260*/  @!PT LDS RZ, [RZ] ;  /* 0x00000000fffff984 */ /* 0x000fe20000000800 */
[----:B------:R1:W-:Y:S04]  /*2270*/  @!P3 LDGSTS.E.BYPASS.LTC128B.128 [R213+0x10000], [R8.64] ;  /* 0x1000000008d5bfae */ /* 0x0003e8000b901d46 */
[----:B------:R1:W-:Y:S04]  /*2280*/  @!P3 LDGSTS.E.BYPASS.LTC128B.128 [R213+0x12000], [R8.64+0x80] ;  /* 0x1200008008d5bfae */ /* 0x0003e8000b901d46 */
[----:B-1----:R-:W3:Y:S01]  /*2290*/  LDL R8, [R1+0x1c] ;  /* 0x00001c0001087983 */ /* 0x002ee20000100800 */
[----:B------:R-:W-:Y:S01]  /*22a0*/  @!P2 IMAD R7, R7, c[0x0][0x1a0], RZ ;  /* 0x000068000707aa24 */ /* 0x000fe200078e02ff */
[----:B------:R-:W-:Y:S01]  /*22b0*/  @!P2 IADD3 R0, P0, R238, 0x20, RZ ;  /* 0x00000020ee00a810 */ /* 0x000fe20007f1e0ff */
[----:B------:R-:W-:Y:S01]  /*22c0*/  @!P2 IMAD.MOV.U32 R17, RZ, RZ, R3 ;  /* 0x000000ffff11a224 */ /* 0x000fe200078e0003 */
[----:B------:R-:W-:Y:S01]  /*22d0*/  IADD3 R3, R11, R21, RZ ;  /* 0x000000150b037210 */ /* 0x000fe20007ffe0ff */
[----:B------:R-:W-:-:S02]  /*22e0*/  @!P2 IMAD R11, R6, c[0x0][0x1a4], R7 ;  /* 0x00006900060baa24 */ /* 0x000fc400078e0207 */
[----:B------:R-:W-:-:S04]  /*22f0*/  @!P2 IMAD.WIDE.U32 R6, R6, c[0x0][0x1a0], R16 ;  /* 0x000068000606aa25 */ /* 0x000fc800078e0010 */
[----:B------:R-:W-:Y:S01]  /*2300*/  @!P2 IMAD.X R2, RZ, RZ, R25, P0 ;  /* 0x000000ffff02a224 */ /* 0x000fe200000e0619 */
[----:B------:R-:W-:Y:S01]  /*2310*/  @!P2 IADD3 R7, R7, R11, RZ ;  /* 0x0000000b0707a210 */ /* 0x000fe20007ffe0ff */
[----:B------:R-:W-:Y:S01]  /*2320*/  @!P2 IMAD.MOV.U32 R11, RZ, RZ, R3 ;  /* 0x000000ffff0ba224 */ /* 0x000fe200078e0003 */
[----:B------:R-:W-:Y:S01]  /*2330*/  ISETP.GE.AND P4, PT, R238, R19, PT ;  /* 0x00000013ee00720c */ /* 0x000fe20003f86270 */
[----:B------:R-:W-:Y:S01]  /*2340*/  @!P2 IMAD R5, R2, c[0x0][0x198], RZ ;  /* 0x000066000205aa24 */ /* 0x000fe200078e02ff */
[----:B------:R-:W-:Y:S01]  /*2350*/  @!P2 LEA R4, P5, R6, c[0x0][0x170], 0x1 ;  /* 0x00005c000604aa11 */ /* 0x000fe200078a08ff */
[--C-:B------:R-:W-:Y:S01]  /*2360*/  @!P3 IMAD.MOV.U32 R2, RZ, RZ, R10.reuse ;  /* 0x000000ffff02b224 */ /* 0x100fe200078e000a */
[----:B------:R-:W-:Y:S01]  /*2370*/  ISETP.NE.AND P0, PT, R20, 0x1, PT ;  /* 0x000000011400780c */ /* 0x000fe20003f05270 */
[----:B------:R-:W-:Y:S01]  /*2380*/  @!P2 IMAD R16, R0, c[0x0][0x19c], R5 ;  /* 0x000067000010aa24 */ /* 0x000fe200078e0205 */
[----:B------:R-:W-:Y:S01]  /*2390*/  @!P2 LEA.HI.X R5, R6, c[0x0][0x174], R7, 0x1, P5 ;  /* 0x00005d000605aa11 */ /* 0x000fe200028f0c07 */
[----:B------:R-:W-:Y:S01]  /*23a0*/  @!P2 IMAD.WIDE.U32 R10, R0, c[0x0][0x198], R10 ;  /* 0x00006600000aaa25 */ /* 0x000fe200078e000a */
[----:B------:R4:W-:Y:S03]  /*23b0*/  @P2 STS.128 [R213+0x11000], RZ ;  /* 0x011000ffd5002388 */ /* 0x0009e60000000c00 */
[----:B------:R-:W-:Y:S01]  /*23c0*/  @!P3 IMAD R6, R25, c[0x0][0x198], RZ ;  /* 0x000066001906ba24 */ /* 0x000fe200078e02ff */
[----:B------:R4:W-:Y:S01]  /*23d0*/  @P2 STS.128 [R213+0x13000], RZ ;  /* 0x013000ffd5002388 */ /* 0x0009e20000000c00 */
[----:B------:R-:W-:-:S03]  /*23e0*/  @!P3 IMAD.WIDE.U32 R2, R238, c[0x0][0x198], R2 ;  /* 0x00006600ee02ba25 */ /* 0x000fc600078e0002 */
[----:B------:R-:W-:Y:S01]  /*23f0*/  @!PT LDS RZ, [RZ] ;  /* 0x00000000fffff984 */ /* 0x000fe20000000800 */
[----:B------:R-:W-:Y:S01]  /*2400*/  @!PT LDS RZ, [RZ] ;  /* 0x00000000fffff984 */ /* 0x000fe20000000800 */
[----:B------:R-:W-:Y:S01]  /*2410*/  @!PT LDS RZ, [RZ] ;  /* 0x00000000fffff984 */ /* 0x000fe20000000800 */
[----:B------:R1:W-:Y:S01]  /*2420*/  @!P2 LDGSTS.E.BYPASS.LTC128B.128 [R213+0x11000], [R4.64] ;  /* 0x1100000004d5afae */ /* 0x0003e2000b901d46 */
[----:B------:R-:W-:-:S03]  /*2430*/  @!P3 IMAD R6, R238, c[0x0][0x19c], R6 ;  /* 0x00006700ee06ba24 */ /* 0x000fc600078e0206 */
[----:B------:R1:W-:Y:S04]  /*2440*/  @!P2 LDGSTS.E.BYPASS.LTC128B.128 [R213+0x13000], [R4.64+0x80] ;  /* 0x1300008004d5afae */ /* 0x0003e8000b901d46 */
[----:B------:R-:W0:Y:S04]  /*2450*/  LDGDEPBAR ;  /* 0x00000000000079af */ /* 0x000e280000000000 */
[----:B------:R4:W-:Y:S04]  /*2460*/  @P4 STS.128 [R213+0x8000], RZ ;  /* 0x008000ffd5004388 */ /* 0x0009e80000000c00 */
[----:B------:R4:W-:Y:S04]  /*2470*/  @P4 STS.128 [R213+0xa000], RZ ;  /* 0x00a000ffd5004388 */ /* 0x0009e80000000c00 */
[----:B------:R-:W-:Y:S01]  /*2480*/  @!PT LDS RZ, [RZ] ;  /* 0x00000000fffff984 */ /* 0x000fe20000000800 */
[----:B------:R-:W-:Y:S01]  /*2490*/  @!PT LDS RZ, [RZ] ;  /* 0x00000000fffff984 */ /* 0x000fe20000000800 */
[----:B------:R-:W-:Y:S01]  /*24a0*/  @!PT LDS RZ, [RZ] ;  /* 0x00000000fffff984 */ /* 0x000fe20000000800 */
[----:B------:R4:W-:Y:S01]  /*24b0*/  @!P4 LDGSTS.E.BYPASS.LTC128B.128 [R213+0x8000], [R208.64] ;  /* 0x08000000d0d5cfae */ /* 0x0009e2000b901d46 */
[----:B------:R-:W-:-:S03]  /*24c0*/  @!P3 IADD3 R3, R3, R6, RZ ;  /* 0x000000060303b210 */ /* 0x000fc60007ffe0ff */
[----:B------:R4:W-:Y:S01]  /*24d0*/  @!P4 LDGSTS.E.BYPASS.LTC128B.128 [R213+0xa000], [R208.64+0x80] ;  /* 0x0a000080d0d5cfae */ /* 0x0009e2000b901d46 */
[----:B------:R-:W-:-:S03]  /*24e0*/  @!P3 LEA R6, P5, R2, c[0x0][0x168], 0x1 ;  /* 0x00005a000206ba11 */ /* 0x000fc600078a08ff */
[----:B------:R4:W-:Y:S04]  /*24f0*/  @P1 STS.128 [R213+0x9000], RZ ;  /* 0x009000ffd5001388 */ /* 0x0009e80000000c00 */
[----:B------:R4:W-:Y:S04]  /*2500*/  @P1 STS.128 [R213+0xb000], RZ ;  /* 0x00b000ffd5001388 */ /* 0x0009e80000000c00 */
[----:B------:R-:W-:Y:S01]  /*2510*/  @!PT LDS RZ, [RZ] ;  /* 0x00000000fffff984 */ /* 0x000fe20000000800 */
[----:B------:R-:W-:Y:S01]  /*2520*/  @!PT LDS RZ, [RZ] ;  /* 0x00000000fffff984 */ /* 0x000fe20000000800 */
[----:B------:R-:W-:Y:S01]  /*2530*/  @!PT LDS RZ, [RZ] ;  /* 0x00000000fffff984 */ /* 0x000fe20000000800 */
[----:B------:R4:W-:Y:S01]  /*2540*/  @!P1 LDGSTS.E.BYPASS.LTC128B.128 [R213+0x9000], [R12.64] ;  /* 0x090000000cd59fae */ /* 0x0009e2000b901d46 */
[----:B-1----:R-:W-:-:S03]  /*2550*/  @!P2 IMAD.IADD R5, R11, 0x1, R16 ;  /* 0x000000010b05a824 */ /* 0x002fc600078e0210 */
[----:B------:R4:W-:Y:S01]  /*2560*/  @!P1 LDGSTS.E.BYPASS.LTC128B.128 [R213+0xb000], [R12.64+0x80] ;  /* 0x0b0000800cd59fae */ /* 0x0009e2000b901d46 */
[----:B------:R-:W-:Y:S01]  /*2570*/  @!P3 LEA.HI.X R7, R2, c[0x0][0x16c], R3, 0x1, P5 ;  /* 0x00005b000207ba11 */ /* 0x000fe200028f0c03 */
[----:B------:R-:W-:Y:S01]  /*2580*/  IMAD.MOV.U32 R216, RZ, RZ, 0x7f800000 ;  /* 0x7f800000ffd87424 */ /* 0x000fe200078e00ff */
[----:B------:R-:W-:Y:S02]  /*2590*/  MOV R215, 0x7f800000 ;  /* 0x7f80000000d77802 */ /* 0x000fe40000000f00 */
[----:B------:R-:W-:Y:S01]  /*25a0*/  MOV R201, 0x20 ;  /* 0x0000002000c97802 */ /* 0x000fe20000000f00 */
[----:B------:R-:W-:Y:S01]  /*25b0*/  IMAD.SHL.U32 R193, R204, 0x2, RZ ;  /* 0x00000002ccc17824 */ /* 0x000fe200078e00ff */
[----:B------:R-:W-:Y:S02]  /*25c0*/  IADD3 R241, R22, 0x40, R18 ;  /* 0x0000004016f17810 */ /* 0x000fe40007ffe012 */
[----:B--2---:R-:W-:-:S04]  /*25d0*/  IADD3 R0, R24, 0x2000, RZ ;  /* 0x0000200018007810 */ /* 0x004fc80007ffe0ff */
[----:B------:R-:W-:-:S05]  /*25e0*/  SEL R0, R0, R24, !P0 ;  /* 0x0000001800007207 */ /* 0x000fca0004000000 */
[----:B------:R-:W-:-:S05]  /*25f0*/  IMAD.SHL.U32 R212, R0, 0x2, RZ ;  /* 0x0000000200d47824 */ /* 0x000fca00078e00ff */
[----:B------:R4:W-:Y:S04]  /*2600*/  @P4 STS [R212], RZ ;  /* 0x000000ffd4004388 */ /* 0x0009e80000000800 */
[----:B------:R4:W-:Y:S04]  /*2610*/  @P4 STS [R212+0x4], RZ ;  /* 0x000004ffd4004388 */ /* 0x0009e80000000800 */
[----:B------:R4:W-:Y:S04]  /*2620*/  @P4 STS [R212+0x8], RZ ;  /* 0x000008ffd4004388 */ /* 0x0009e80000000800 */
[----:B------:R4:W-:Y:S04]  /*2630*/  @P4 STS [R212+0xc], RZ ;  /* 0x00000cffd4004388 */ /* 0x0009e80000000800 */
[----:B------:R4:W-:Y:S04]  /*2640*/  @P4 STS [R212+0x2000], RZ ;  /* 0x002000ffd4004388 */ /* 0x0009e80000000800 */
[----:B------:R4:W-:Y:S04]  /*2650*/  @P4 STS [R212+0x2004], RZ ;  /* 0x002004ffd4004388 */ /* 0x0009e80000000800 */
[----:B------:R4:W-:Y:S04]  /*2660*/  @P4 STS [R212+0x2008], RZ ;  /* 0x002008ffd4004388 */ /* 0x0009e80000000800 */
[----:B------:R4:W-:Y:S04]  /*2670*/  @P4 STS [R212+0x200c], RZ ;  /* 0x00200cffd4004388 */ /* 0x0009e80000000800 */
[----:B------:R-:W-:Y:S01]  /*2680*/  @!PT LDS RZ, [RZ] ;  /* 0x00000000fffff984 */ /* 0x000fe20000000800 */
[----:B------:R-:W-:Y:S01]  /*2690*/  @!PT LDS RZ, [RZ] ;  /* 0x00000000fffff984 */ /* 0x000fe20000000800 */
[----:B------:R-:W-:Y:S01]  /*26a0*/  @!PT LDS RZ, [RZ] ;  /* 0x00000000fffff984 */ /* 0x000fe20000000800 */
[----:B------:R4:W-:Y:S04]  /*26b0*/  @!P4 LDGSTS.E.BYPASS.LTC128B.128 [R212], [R210.64] ;  /* 0x00000000d2d4cfae */ /* 0x0009e8000b901d46 */
[----:B------:R4:W-:Y:S01]  /*26c0*/  @!P4 LDGSTS.E.BYPASS.LTC128B.128 [R212+0x2000], [R210.64+0x80] ;  /* 0x02000080d2d4cfae */ /* 0x0009e2000b901d46 */
[----:B------:R-:W-:-:S03]  /*26d0*/  @!P2 LEA R4, P4, R10, c[0x0][0x168], 0x1 ;  /* 0x00005a000a04aa11 */ /* 0x000fc600078808ff */
[----:B------:R4:W-:Y:S01]  /*26e0*/  @P1 STS [R212+0x1000], RZ ;  /* 0x001000ffd4001388 */ /* 0x0009e20000000800 */
[----:B------:R-:W-:-:S03]  /*26f0*/  @!P2 LEA.HI.X R5, R10, c[0x0][0x16c], R5, 0x1, P4 ;  /* 0x00005b000a05aa11 */ /* 0x000fc600020f0c05 */
        /* <DEDUP_REMOVED lines=11> */
[----:B------:R4:W-:Y:S04]  /*27b0*/  @!P1 LDGSTS.E.BYPASS.LTC128B.128 [R212+0x3000], [R14.64+0x80] ;  /* 0x030000800ed49fae */ /* 0x0009e8000b901d46 */
[----:B------:R4:W-:Y:S04]  /*27c0*/  @P3 STS.128 [R213+0xc000], RZ ;  /* 0x00c000ffd5003388 */ /* 0x0009e80000000c00 */
[----:B------:R4:W-:Y:S04]  /*27d0*/  @P3 STS.128 [R213+0xe000], RZ ;  /* 0x00e000ffd5003388 */ /* 0x0009e80000000c00 */
        /* <DEDUP_REMOVED lines=12> */
[----:B------:R-:W0:Y:S01]  /*28a0*/  LDGDEPBAR ;  /* 0x00000000000079af */ /* 0x000e220000000000 */
[C---:B---3--:R-:W-:Y:S01]  /*28b0*/  IADD3 R0, R23.reuse, 0x8, RZ ;  /* 0x0000000817007810 */ /* 0x048fe20007ffe0ff */
[C---:B------:R-:W-:Y:S01]  /*28c0*/  IMAD.SHL.U32 R233, R23.reuse, 0x4, RZ ;  /* 0x0000000417e97824 */ /* 0x040fe200078e00ff */
[----:B------:R-:W-:-:S02]  /*28d0*/  ISETP.GE.AND P5, PT, R23, R19, PT ;  /* 0x000000131700720c */ /* 0x000fc40003fa6270 */
[----:B------:R-:W-:Y:S02]  /*28e0*/  ISETP.GE.AND P6, PT, R0, R19, PT ;  /* 0x000000130000720c */ /* 0x000fe40003fc6270 */
[----:B------:R-:W-:Y:S02]  /*28f0*/  SHF.R.S32.HI R0, RZ, 0x1f, R23 ;  /* 0x0000001fff007819 */ /* 0x000fe40000011417 */
[----:B------:R-:W-:Y:S02]  /*2900*/  IADD3 R2, P1, R233, R225, RZ ;  /* 0x000000e1e9027210 */ /* 0x000fe40007f3e0ff */
[----:B------:R-:W-:-:S05]  /*2910*/  SHF.L.U64.HI R232, R23, 0x2, R0 ;  /* 0x0000000217e87819 */ /* 0x000fca0000010200 */
[----:B------:R-:W-:-:S05]  /*2920*/  IMAD.X R3, R232, 0x1, R223, P1 ;  /* 0x00000001e8037824 */ /* 0x000fca00008e06df */
[----:B------:R2:W5:Y:S01]  /*2930*/  @!P5 LDG.E R215, [R2.64] ;  /* 0x0000000602d7d981 */ /* 0x000562000c1e1900 */
[----:B------:R-:W-:-:S04]  /*2940*/  DEPBAR.LE SB0, 0x1 ;  /* 0x000080400000791a */ /* 0x000fc80000000000 */
[----:B------:R2:W5:Y:S04]  /*2950*/  @!P6 LDG.E R216, [R2.64+0x20] ;  /* 0x0000200602d8e981 */ /* 0x000568000c1e1900 */
[----:B------:R-:W-:Y:S01]  /*2960*/  BAR.SYNC.DEFER_BLOCKING 0x0 ;  /* 0x0000000000007b1d */ /* 0x000fe20000010000 */
[----:B------:R-:W-:-:S04]  /*2970*/  IADD3 R0, R23, 0x1, RZ ;  /* 0x0000000117007810 */ /* 0x000fc80007ffe0ff */
[----:B------:R-:W-:Y:S02]  /*2980*/  IADD3 R243, R224, R0, -R22 ;  /* 0x00000000e0f37210 */ /* 0x000fe40007ffe816 */
[----:B------:R-:W-:-:S04]  /*2990*/  IADD3 R0, R202, 0x2000, RZ ;  /* 0x00002000ca007810 */ /* 0x000fc80007ffe0ff */
[----:B------:R-:W-:-:S04]  /*29a0*/  SEL R0, R0, R202, !P0 ;  /* 0x000000ca00007207 */ /* 0x000fc80004000000 */
[----:B------:R-:W-:Y:S01]  /*29b0*/  SHF.L.U32 R184, R0, 0x1, RZ ;  /* 0x0000000100b87819 */ /* 0x000fe200000006ff */
[----:B------:R-:W-:Y:S01]  /*29c0*/  IMAD.MOV.U32 R0, RZ, RZ, c[0x0][0x22c] ;  /* 0x00008b00ff007624 */ /* 0x000fe200078e00ff */
[----:B------:R4:W3:Y:S04]  /*29d0*/  LDSM.16.M88.4 R104, [R188+0x10000] ;  /* 0x01000000bc68783b */ /* 0x0008e80000000200 */
[----:B------:R4:W1:Y:S04]  /*29e0*/  LDSM.16.M88.4 R108, [R188+0x10800] ;  /* 0x01080000bc6c783b */ /* 0x0008680000000200 */
        /* <DEDUP_REMOVED lines=8> */
[----:B------:R4:W3:Y:S04]  /*2a70*/  LDSM.16.M88.4 R144, [R189+0x12000] ;  /* 0x01200000bd90783b */ /* 0x0008e80000000200 */
[----:B------:R4:W3:Y:S04]  /*2a80*/  LDSM.16.M88.4 R148, [R189+0x12800] ;  /* 0x01280000bd94783b */ /* 0x0008e80000000200 */
[----:B------:R4:W3:Y:S04]  /*2a90*/  LDSM.16.M88.4 R152, [R190+0x12000] ;  /* 0x01200000be98783b */ /* 0x0008e80000000200 */
[----:B------:R4:W3:Y:S04]  /*2aa0*/  LDSM.16.M88.4 R156, [R190+0x12800] ;  /* 0x01280000be9c783b */ /* 0x0008e80000000200 */
[----:B------:R4:W3:Y:S04]  /*2ab0*/  LDSM.16.M88.4 R160, [R203+0x12000] ;  /* 0x01200000cba0783b */ /* 0x0008e80000000200 */
[----:B------:R4:W3:Y:S01]  /*2ac0*/  LDSM.16.M88.4 R164, [R203+0x12800] ;  /* 0x01280000cba4783b */ /* 0x0008e20000000200 */
[----:B------:R-:W-:-:S04]  /*2ad0*/  IMAD R0, R0, c[0x0][0x1c0], RZ ;  /* 0x0000700000007a24 */ /* 0x000fc800078e02ff */
[----:B------:R-:W-:Y:S01]  /*2ae0*/  IMAD.SHL.U32 R244, R0, 0x10, RZ ;  /* 0x0000001000f47824 */ /* 0x000fe200078e00ff */
[----:B--2---:R-:W-:Y:S02]  /*2af0*/  IADD3 R2, R204, 0x2000, RZ ;  /* 0x00002000cc027810 */ /* 0x004fe40007ffe0ff */
[----:B------:R-:W-:Y:S02]  /*2b00*/  SHF.L.U32 R214, R0, 0x3, RZ ;  /* 0x0000000300d67819 */ /* 0x000fe400000006ff */
[C---:B------:R-:W-:Y:S02]  /*2b10*/  IADD3 R250, R244.reuse, 0x20, RZ ;  /* 0x00000020f4fa7810 */ /* 0x040fe40007ffe0ff */
[C---:B------:R-:W-:Y:S02]  /*2b20*/  IADD3 R249, R244.reuse, 0x40, RZ ;  /* 0x00000040f4f97810 */ /* 0x040fe40007ffe0ff */
[----:B------:R-:W-:Y:S01]  /*2b30*/  IADD3 R248, R244, 0x60, RZ ;  /* 0x00000060f4f87810 */ /* 0x000fe20007ffe0ff */
[----:B------:R-:W-:Y:S01]  /*2b40*/  IMAD.IADD R247, R214, 0x1, R250 ;  /* 0x00000001d6f77824 */ /* 0x000fe200078e02fa */
[----:B------:R-:W-:Y:S01]  /*2b50*/  SEL R2, R2, R204, !P0 ;  /* 0x000000cc02027207 */ /* 0x000fe20004000000 */
[C---:B------:R-:W-:Y:S01]  /*2b60*/  IMAD.IADD R246, R214.reuse, 0x1, R249 ;  /* 0x00000001d6f67824 */ /* 0x040fe200078e02f9 */
[C---:B------:R-:W-:Y:S01]  /*2b70*/  IADD3 R245, R214.reuse, R248, RZ ;  /* 0x000000f8d6f57210 */ /* 0x040fe20007ffe0ff */
[----:B-1----:R-:W-:Y:S01]  /*2b80*/  IMAD.IADD R4, R214, 0x1, R247 ;  /* 0x00000001d6047824 */ /* 0x002fe200078e02f7 */
[----:B------:R-:W-:Y:S01]  /*2b90*/  R2P PR, R8, 0x6 ;  /* 0x0000000608007804 */ /* 0x000fe20000000000 */
[----:B------:R-:W-:Y:S01]  /*2ba0*/  IMAD.SHL.U32 R187, R2, 0x2, RZ ;  /* 0x0000000202bb7824 */ /* 0x000fe200078e00ff */
[C---:B------:R-:W-:Y:S01]  /*2bb0*/  IADD3 R2, R214.reuse, R245, RZ ;  /* 0x000000f5d6027210 */ /* 0x040fe20007ffe0ff */
[----:B------:R-:W-:-:S02]  /*2bc0*/  IMAD.IADD R3, R214, 0x1, R246 ;  /* 0x00000001d6037824 */ /* 0x000fc400078e02f6 */
[----:B------:R-:W-:Y:S01]  /*2bd0*/  SEL R201, R201, 0xffffffe0, !P1 ;  /* 0xffffffe0c9c97807 */ /* 0x000fe20004800000 */
[C---:B------:R-:W-:Y:S01]  /*2be0*/  IMAD.IADD R231, R214.reuse, 0x1, R4 ;  /* 0x00000001d6e77824 */ /* 0x040fe200078e0204 */
[C---:B------:R-:W-:Y:S01]  /*2bf0*/  IADD3 R227, R214.reuse, R2, RZ ;  /* 0x00000002d6e37210 */ /* 0x040fe20007ffe0ff */
[----:B------:R-:W-:Y:S01]  /*2c00*/  IMAD.IADD R229, R214, 0x1, R3 ;  /* 0x00000001d6e57824 */ /* 0x000fe200078e0203 */
[----:B------:R-:W-:Y:S01]  /*2c10*/  SEL R192, R192, 0xffffffc0, !P2 ;  /* 0xffffffc0c0c07807 */ /* 0x000fe20005000000 */
[----:B------:R-:W-:Y:S01]  /*2c20*/  IMAD.IADD R230, R214, 0x1, R231 ;  /* 0x00000001d6e67824 */ /* 0x000fe200078e02e7 */
[----:B------:R-:W-:Y:S01]  /*2c30*/  IADD3 R196, R194, R201, RZ ;  /* 0x000000c9c2c47210 */ /* 0x000fe20007ffe0ff */
[----:B------:R-:W-:Y:S01]  /*2c40*/  IMAD.IADD R195, R201, 0x1, R193 ;  /* 0x00000001c9c37824 */ /* 0x000fe200078e02c1 */
[C---:B------:R-:W-:Y:S01]  /*2c50*/  IADD3 R226, R214.reuse, R227, RZ ;  /* 0x000000e3d6e27210 */ /* 0x040fe20007ffe0ff */
[----:B------:R-:W-:Y:S01]  /*2c60*/  IMAD.IADD R228, R214, 0x1, R229 ;  /* 0x00000001d6e47824 */ /* 0x000fe200078e02e5 */
[----:B------:R-:W-:Y:S01]  /*2c70*/  IADD3 R242, R18, 0x40, RZ ;  /* 0x0000004012f27810 */ /* 0x000fe20007ffe0ff */
        /* <DEDUP_REMOVED lines=32> */
[----:B------:R-:W-:Y:S01]  /*2e80*/  IMAD.IADD R241, R241, 0x1, -R224 ;  /* 0x00000001f1f17824 */ /* 0x000fe200078e0ae0 */
[----:B------:R-:W-:Y:S01]  /*2e90*/  IADD3 R198, R192, R193, RZ ;  /* 0x000000c1c0c67210 */ /* 0x000fe20007ffe0ff */
[----:B------:R-:W-:Y:S01]  /*2ea0*/  IMAD.IADD R199, R194, 0x1, R192 ;  /* 0x00000001c2c77824 */ /* 0x000fe200078e02c0 */
[----:B------:R-:W-:Y:S01]  /*2eb0*/  IADD3 R236, R214, R230, RZ ;  /* 0x000000e6d6ec7210 */ /* 0x000fe20007ffe0ff */
[----:B------:R-:W-:Y:S01]  /*2ec0*/  IMAD.IADD R200, R192, 0x1, R196 ;  /* 0x00000001c0c87824 */ /* 0x000fe200078e02c4 */
[----:B------:R-:W-:Y:S01]  /*2ed0*/  IADD3 R234, R214, R226, RZ ;  /* 0x000000e2d6ea7210 */ /* 0x000fe20007ffe0ff */
[----:B------:R-:W-:-:S02]  /*2ee0*/  IMAD.IADD R197, R192, 0x1, R195 ;  /* 0x00000001c0c57824 */ /* 0x000fc400078e02c3 */
[----:B---34-:R-:W-:Y:S02]  /*2ef0*/  IMAD.IADD R235, R214, 0x1, R228 ;  /* 0x00000001d6eb7824 */ /* 0x018fe400078e02e4 */
.L_x_76:
[----:B------:R-:W0:Y:S01]  /*2f00*/  LDGDEPBAR ;  /* 0x00000000000079af */ /* 0x000e220000000000 */
[----:B------:R-:W-:Y:S01]  /*2f10*/  IMAD.IADD R0, R187, 0x1, R201 ;  /* 0x00000001bb007824 */ /* 0x000fe200078e02c9 */
[----:B-----5:R-:W-:Y:S01]  /*2f20*/  FSETP.NEU.FTZ.AND P0, PT, R215, -INF , PT ;  /* 0xff800000d700780b */ /* 0x020fe20003f1d000 */
[--C-:B------:R-:W-:Y:S01]  /*2f30*/  IMAD.IADD R3, R187, 0x1, R192.reuse ;  /* 0x00000001bb037824 */ /* 0x100fe200078e02c0 */
[C---:B------:R-:W-:Y:S01]  /*2f40*/  ISETP.GT.AND P4, PT, R205.reuse, R237, PT ;  /* 0x000000edcd00720c */ /* 0x040fe20003f84270 */
[----:B------:R-:W-:Y:S02]  /*2f50*/  IMAD.IADD R2, R0, 0x1, R192 ;  /* 0x0000000100027824 */ /* 0x000fe400078e02c0 */
[----:B------:R-:W-:Y:S01]  /*2f60*/  IMAD.MOV.U32 R170, RZ, RZ, c[0x0][0x22c] ;  /* 0x00008b00ffaa7624 */ /* 0x000fe200078e00ff */
[----:B------:R-:W2:Y:S03]  /*2f70*/  LDL R168, [R1] ;  /* 0x0000000001a87983 */ /* 0x000ea60000100800 */
[----:B------:R-:W-:Y:S04]  /*2f80*/  IMAD R170, R170, c[0x0][0x1c0], RZ ;  /* 0x00007000aaaa7a24 */ /* 0x000fe800078e02ff */
[----:B------:R-:W-:Y:S01]  /*2f90*/  IMAD.U32 R170, R170, -0x40, RZ ;  /* 0xffffffc0aaaa7824 */ /* 0x000fe200078e00ff */
[----:B------:R-:W-:Y:S04]  /*2fa0*/  DEPBAR.LE SB0, 0x0 ;  /* 0x000080000000791a */ /* 0x000fe80000000000 */
[----:B------:R-:W-:Y:S08]  /*2fb0*/  BAR.SYNC.DEFER_BLOCKING 0x0 ;  /* 0x0000000000007b1d */ /* 0x000ff00000010000 */
[----:B------:R-:W-:Y:S08]  /*2fc0*/  LDSM.16.M88.4 R16, [R187] ;  /* 0x00000000bb10783b */ /* 0x000ff00000000200 */
[----:B------:R-:W1:Y:S08]  /*2fd0*/  LDSM.16.M88.4 R8, [R188+0xc000] ;  /* 0x00c00000bc08783b */ /* 0x000e700000000200 */
[----:B------:R-:W3:Y:S08]  /*2fe0*/  LDSM.16.M88.4 R52, [R188+0xc800] ;  /* 0x00c80000bc34783b */ /* 0x000ef00000000200 */
[----:B------:R-:W-:Y:S08]  /*2ff0*/  LDSM.16.M88.4 R56, [R0] ;  /* 0x000000000038783b */ /* 0x000ff00000000200 */
[----:B------:R-:W4:Y:S08]  /*3000*/  LDSM.16.M88.4 R60, [R189+0xc000] ;  /* 0x00c00000bd3c783b */ /* 0x000f300000000200 */
[----:B------:R-:W4:Y:S01]  /*3010*/  LDSM.16.M88.4 R64, [R189+0xc800] ;  /* 0x00c80000bd40783b */ /* 0x000f220000000200 */
[C---:B-1----:R-:W-:Y:S07]  /*3020*/  HMMA.16816.F32.BF16 R4, R16.reuse, R8, RZ ;  /* 0x000000081004723c */ /* 0x042fee00000418ff */
[----:B------:R-:W-:Y:S01]  /*3030*/  LDSM.16.M88.4 R100, [R190+0xc000] ;  /* 0x00c00000be64783b */ /* 0x000fe20000000200 */
[C---:B------:R-:W-:Y:S08]  /*3040*/  HMMA.16816.F32.BF16 R8, R16.reuse, R10, RZ ;  /* 0x0000000a1008723c */ /* 0x040ff000000418ff */
[C---:B---3--:R-:W-:Y:S08]  /*3050*/  HMMA.16816.F32.BF16 R12, R16.reuse, R52, RZ ;  /* 0x00000034100c723c */ /* 0x048ff000000418ff */
[----:B------:R-:W-:Y:S01]  /*3060*/  HMMA.16816.F32.BF16 R16, R16, R54, RZ ;  /* 0x000000361010723c */ /* 0x000fe200000418ff */
[----:B------:R-:W1:Y:S07]  /*3070*/  LDSM.16.M88.4 R52, [R3] ;  /* 0x000000000334783b */ /* 0x000e6e0000000200 */
[C---:B----4-:R-:W-:Y:S08]  /*3080*/  HMMA.16816.F32.BF16 R4, R56.reuse, R60, R4 ;  /* 0x0000003c3804723c */ /* 0x050ff00000041804 */
[C---:B------:R-:W-:Y:S01]  /*3090*/  HMMA.16816.F32.BF16 R8, R56.reuse, R62, R8 ;  /* 0x0000003e3808723c */ /* 0x040fe20000041808 */
[----:B------:R-:W3:Y:S07]  /*30a0*/  LDSM.16.M88.4 R60, [R190+0xc800] ;  /* 0x00c80000be3c783b */ /* 0x000eee0000000200 */
[C---:B------:R-:W-:Y:S08]  /*30b0*/  HMMA.16816.F32.BF16 R12, R56.reuse, R64, R12 ;  /* 0x00000040380c723c */ /* 0x040ff0000004180c */
[----:B------:R-:W-:Y:S01]  /*30c0*/  HMMA.16816.F32.BF16 R16, R56, R66, R16 ;  /* 0x000000423810723c */ /* 0x000fe20000041810 */
[----:B------:R-:W-:Y:S07]  /*30d0*/  LDSM.16.M88.4 R56, [R2] ;  /* 0x000000000238783b */ /* 0x000fee0000000200 */
[C---:B-1----:R-:W-:Y:S01]  /*30e0*/  HMMA.16816.F32.BF16 R4, R52.reuse, R100, R4 ;  /* 0x000000643404723c */ /* 0x042fe20000041804 */
[----:B------:R-:W1:Y:S07]  /*30f0*/  LDSM.16.M88.4 R64, [R191+0xc000] ;  /* 0x00c00000bf40783b */ /* 0x000e6e0000000200 */
[C---:B------:R-:W-:Y:S01]  /*3100*/  HMMA.16816.F32.BF16 R8, R52.reuse, R102, R8 ;  /* 0x000000663408723c */ /* 0x040fe20000041808 */
[----:B------:R-:W4:Y:S07]  /*3110*/  LDSM.16.M88.4 R100, [R191+0xc800] ;  /* 0x00c80000bf64783b */ /* 0x000f2e0000000200 */
[C---:B---3--:R-:W-:Y:S08]  /*3120*/  HMMA.16816.F32.BF16 R12, R52.reuse, R60, R12 ;  /* 0x0000003c340c723c */ /* 0x048ff0000004180c */
[----:B------:R-:W-:Y:S01]  /*3130*/  HMMA.16816.F32.BF16 R16, R52, R62, R16 ;  /* 0x0000003e3410723c */ /* 0x000fe20000041810 */
[----:B------:R-:W-:Y:S08]  /*3140*/  LDSM.16.M88.4 R52, [R187+0x2000] ;  /* 0x00200000bb34783b */ /* 0x000ff00000000200 */
[----:B------:R-:W3:Y:S01]  /*3150*/  LDSM.16.M88.4 R60, [R188+0xe000] ;  /* 0x00e00000bc3c783b */ /* 0x000ee20000000200 */
[C---:B-1----:R-:W-:Y:S08]  /*3160*/  HMMA.16816.F32.BF16 R4, R56.reuse, R64, R4 ;  /* 0x000000403804723c */ /* 0x042ff00000041804 */
[C---:B------:R-:W-:Y:S01]  /*3170*/  HMMA.16816.F32.BF16 R8, R56.reuse, R66, R8 ;  /* 0x000000423808723c */ /* 0x040fe20000041808 */
[----:B------:R-:W1:Y:S07]  /*3180*/  LDSM.16.M88.4 R64, [R188+0xe800] ;  /* 0x00e80000bc40783b */ /* 0x000e6e0000000200 */
[C---:B----4-:R-:W-:Y:S08]  /*3190*/  HMMA.16816.F32.BF16 R12, R56.reuse, R100, R12 ;  /* 0x00000064380c723c */ /* 0x050ff0000004180c */
[----:B------:R-:W-:Y:S01]  /*31a0*/  HMMA.16816.F32.BF16 R16, R56, R102, R16 ;  /* 0x000000663810723c */ /* 0x000fe20000041810 */
[----:B------:R4:W-:Y:S07]  /*31b0*/  LDSM.16.M88.4 R56, [R0+0x2000] ;  /* 0x002000000038783b */ /* 0x0009ee0000000200 */
[C---:B---3--:R-:W-:Y:S01]  /*31c0*/  HMMA.16816.F32.BF16 R4, R52.reuse, R60, R4 ;  /* 0x0000003c3404723c */ /* 0x048fe20000041804 */
[----:B------:R-:W-:Y:S07]  /*31d0*/  LDSM.16.M88.4 R100, [R189+0xe800] ;  /* 0x00e80000bd64783b */ /* 0x000fee0000000200 */
[C---:B------:R-:W-:Y:S01]  /*31e0*/  HMMA.16816.F32.BF16 R8, R52.reuse, R62, R8 ;  /* 0x0000003e3408723c */ /* 0x040fe20000041808 */
[----:B------:R-:W3:Y:S03]  /*31f0*/  LDSM.16.M88.4 R60, [R189+0xe000] ;  /* 0x00e00000bd3c783b */ /* 0x000ee60000000200 */
[----:B----4-:R-:W-:Y:S04]  /*3200*/  IMAD.SHL.U32 R0, R205, 0x40, RZ ;  /* 0x00000040cd007824 */ /* 0x010fe800078e00ff */
[C---:B-1----:R-:W-:Y:S03]  /*3210*/  HMMA.16816.F32.BF16 R12, R52.reuse, R64, R12 ;  /* 0x00000040340c723c */ /* 0x042fe6000004180c */
[----:B------:R-:W-:Y:S05]  /*3220*/  ISETP.GE.AND P2, PT, R0, R241, PT ;  /* 0x000000f10000720c */ /* 0x000fea0003f46270 */
[----:B------:R-:W-:Y:S01]  /*3230*/  HMMA.16816.F32.BF16 R16, R52, R66, R16 ;  /* 0x000000423410723c */ /* 0x000fe20000041810 */
[----:B------:R2:W-:Y:S02]  /*3240*/  LDSM.16.M88.4 R52, [R3+0x2000] ;  /* 0x002000000334783b */ /* 0x0005e40000000200 */
[-C--:B------:R-:W-:Y:S06]  /*3250*/  ISETP.LT.AND P2, PT, R242, R224.reuse, P2 ;  /* 0x000000e0f200720c */ /* 0x080fec0001741270 */
[----:B------:R-:W1:Y:S07]  /*3260*/  LDSM.16.M88.4 R64, [R190+0xe000] ;  /* 0x00e00000be40783b */ /* 0x000e6e0000000200 */
[----:B------:R-:W-:Y:S01]  /*3270*/  @!P2 IMAD.IADD R0, R243, 0x1, R0 ;  /* 0x00000001f300a824 */ /* 0x000fe200078e0200 */
[C---:B---3--:R-:W-:Y:S08]  /*3280*/  HMMA.16816.F32.BF16 R4, R56.reuse, R60, R4 ;  /* 0x0000003c3804723c */ /* 0x048ff00000041804 */
[C---:B------:R-:W-:Y:S01]  /*3290*/  HMMA.16816.F32.BF16 R8, R56.reuse, R62, R8 ;  /* 0x0000003e3808723c */ /* 0x040fe20000041808 */
[----:B------:R-:W3:Y:S07]  /*32a0*/  LDSM.16.M88.4 R60, [R190+0xe800] ;  /* 0x00e80000be3c783b */ /* 0x000eee0000000200 */
[C---:B------:R-:W-:Y:S04]  /*32b0*/  HMMA.16816.F32.BF16 R12, R56.reuse, R100, R12 ;  /* 0x00000064380c723c */ /* 0x040fe8000004180c */
[----:B--2---:R-:W-:Y:S04]  /*32c0*/  @!P2 IMAD R3, R240, 0x40, R168 ;  /* 0x00000040f003a824 */ /* 0x004fe800078e02a8 */
[----:B------:R-:W-:Y:S01]  /*32d0*/  HMMA.16816.F32.BF16 R16, R56, R102, R16 ;  /* 0x000000663810723c */ /* 0x000fe20000041810 */
[----:B------:R2:W-:Y:S07]  /*32e0*/  LDSM.16.M88.4 R56, [R2+0x2000] ;  /* 0x002000000238783b */ /* 0x0005ee0000000200 */
[C---:B-1----:R-:W-:Y:S01]  /*32f0*/  HMMA.16816.F32.BF16 R4, R52.reuse, R64, R4 ;  /* 0x000000403404723c */ /* 0x042fe20000041804 */
[----:B------:R-:W1:Y:S07]  /*3300*/  LDSM.16.M88.4 R100, [R191+0xe000] ;  /* 0x00e00000bf64783b */ /* 0x000e6e0000000200 */
[C---:B------:R-:W-:Y:S04]  /*3310*/  HMMA.16816.F32.BF16 R8, R52.reuse, R66, R8 ;  /* 0x000000423408723c */ /* 0x040fe80000041808 */
[----:B--2---:R-:W-:Y:S04]  /*3320*/  FMUL.FTZ R2, R215, 1.4426950216293334961 ;  /* 0x3fb8aa3bd7027820 */ /* 0x004fe80000410000 */
[C---:B---3--:R-:W-:Y:S04]  /*3330*/  HMMA.16816.F32.BF16 R12, R52.reuse, R60, R12 ;  /* 0x0000003c340c723c */ /* 0x048fe8000004180c */
[----:B------:R-:W-:Y:S03]  /*3340*/  FSEL R2, R2, RZ, P0 ;  /* 0x000000ff02027208 */ /* 0x000fe60000000000 */
[----:B------:R-:W-:Y:S01]  /*3350*/  @!P2 IADD3 R61, R3, 0x1, RZ ;  /* 0x00000001033da810 */ /* 0x000fe20007ffe0ff */
[----:B------:R-:W-:Y:S01]  /*3360*/  HMMA.16816.F32.BF16 R16, R52, R62, R16 ;  /* 0x0000003e3410723c */ /* 0x000fe20000041810 */
[----:B------:R-:W2:Y:S03]  /*3370*/  LDSM.16.M88.4 R52, [R191+0xe800] ;  /* 0x00e80000bf34783b */ /* 0x000ea60000000200 */
[C---:B------:R-:W-:Y:S02]  /*3380*/  @!P2 IMNMX R60, R0.reuse, R224, PT ;  /* 0x000000e0003ca217 */ /* 0x040fe40003800200 */
[----:B------:R-:W-:Y:S02]  /*3390*/  @!P2 IADD3 R0, R0, 0x8, RZ ;  /* 0x000000080000a810 */ /* 0x000fe40007ffe0ff */
[-C--:B------:R-:W-:Y:S02]  /*33a0*/  @!P2 ISETP.GE.AND P0, PT, R61, R60.reuse, PT ;  /* 0x0000003c3d00a20c */ /* 0x080fe40003f06270 */
        /* <DEDUP_REMOVED lines=141> */
[C---:B------:R-:W-:Y:S04]  /*3c80*/  FADD.FTZ R5, -R2.reuse, R5 ;  /* 0x0000000502057221 */ /* 0x040fe80000010100 */
[C---:B------:R-:W-:Y:S02]  /*3c90*/  FADD.FTZ R8, -R2.reuse, R8 ;  /* 0x0000000802087221 */ /* 0x040fe40000010100 */
[----:B------:R-:W-:Y:S03]  /*3ca0*/  FADD.FTZ R9, -R2, R9 ;  /* 0x0000000902097221 */ /* 0x000fe60000010100 */
[----:B--2---:R-:W-:Y:S02]  /*3cb0*/  FADD.FTZ R10, -R0, R10 ;  /* 0x0000000a000a7221 */ /* 0x004fe40000010100 */
        /* <DEDUP_REMOVED lines=51> */
.L_x_74:
        /* <DEDUP_REMOVED lines=85> */
.L_x_75:
        /* <DEDUP_REMOVED lines=215> */
[----:B------:R-:W2:Y:S01]  /*52b0*/  LDL R169, [R1+0x4] ;  /* 0x0000040001a97983 */ /* 0x000ea20000100800 */
        /* <DEDUP_REMOVED lines=38> */
[----:B------:R-:W-:Y:S01]  /*5520*/  STS [R251+0x400], R15 ;  /* 0x0004000ffb007388 */ /* 0x000fe20000000800 */
        /* <DEDUP_REMOVED lines=38> */
[----:B------:R-:W-:Y:S04]  /*5790*/  STS [R251+0x3000], R6 ;  /* 0x00300006fb007388 */ /* 0x000fe80000000800 */
[----:B------:R1:W-:Y:S04]  /*57a0*/  STS [R251+0x3400], R5 ;  /* 0x00340005fb007388 */ /* 0x0003e80000000800 */
[----:B------:R-:W-:Y:S04]  /*57b0*/  STS [R252+0x3000], R2 ;  /* 0x00300002fc007388 */ /* 0x000fe80000000800 */
[----:B------:R3:W-:Y:S04]  /*57c0*/  STS [R252+0x3400], R0 ;  /* 0x00340000fc007388 */ /* 0x0007e80000000800 */
        /* <DEDUP_REMOVED lines=8> */
[----:B------:R-:W1:Y:S04]  /*5850*/  S2R R168, SR_CTAID.Y ;  /* 0x0000000000a87919 */ /* 0x000e680000002600 */
[----:B------:R4:W-:Y:S04]  /*5860*/  STS [R251+0x6000], R36 ;  /* 0x00600024fb007388 */ /* 0x0009e80000000800 */
[----:B------:R4:W-:Y:S04]  /*5870*/  STS [R251+0x6400], R38 ;  /* 0x00640026fb007388 */ /* 0x0009e80000000800 */
[----:B------:R4:W-:Y:S04]  /*5880*/  STS [R252+0x6000], R48 ;  /* 0x00600030fc007388 */ /* 0x0009e80000000800 */
[----:B------:R4:W-:Y:S04]  /*5890*/  STS [R252+0x6400], R50 ;  /* 0x00640032fc007388 */ /* 0x0009e80000000800 */
[----:B------:R4:W-:Y:S04]  /*58a0*/  STS [R251+0x7000], R40 ;  /* 0x00700028fb007388 */ /* 0x0009e80000000800 */
[----:B------:R4:W-:Y:S01]  /*58b0*/  STS [R251+0x7400], R42 ;  /* 0x0074002afb007388 */ /* 0x0009e20000000800 */
[----:B-1----:R-:W-:-:S03]  /*58c0*/  SHF.R.S32.HI R5, RZ, 0x1f, R168 ;  /* 0x0000001fff057819 */ /* 0x002fc600000114a8 */
[----:B------:R4:W-:Y:S04]  /*58d0*/  STS [R252+0x7000], R44 ;  /* 0x0070002cfc007388 */ /* 0x0009e80000000800 */
[----:B------:R4:W-:Y:S01]  /*58e0*/  STS [R252+0x7400], R46 ;  /* 0x0074002efc007388 */ /* 0x0009e20000000800 */
[----:B--2---:R-:W-:-:S13]  /*58f0*/  ISETP.NE.AND P0, PT, R169, -0x1, PT ;  /* 0xffffffffa900780c */ /* 0x004fda0003f05270 */
[----:B---3--:R-:W-:-:S05]  /*5900*/  @P0 IADD3 R0, R239, R169, RZ ;  /* 0x000000a9ef000210 */ /* 0x008fca0007ffe0ff */
[----:B------:R-:W-:-:S04]  /*5910*/  @P0 IMAD.WIDE.U32 R2, R0, c[0x0][0x3a0], RZ ;  /* 0x0000e80000020a25 */ /* 0x000fc800078e00ff */
[----:B------:R-:W-:Y:S01]  /*5920*/  @P0 IMAD R8, R0, c[0x0][0x3a4], R3 ;  /* 0x0000e90000080a24 */ /* 0x000fe200078e0203 */
[----:B------:R-:W-:Y:S01]  /*5930*/  @P0 MOV R7, R2 ;  /* 0x0000000200070202 */ /* 0x000fe20000000f00 */
[----:B------:R-:W-:Y:S05]  /*5940*/  @P0 BRA `(.L_x_77) ;  /* 0x000000a000000947 */ /* 0x000fea0003800000 */
[----:B----4-:R-:W-:Y:S01]  /*5950*/  SHF.R.S32.HI R0, RZ, 0x1f, R239 ;  /* 0x0000001fff007819 */ /* 0x010fe200000114ef */
        /* <DEDUP_REMOVED lines=9> */
.L_x_77:
[----:B----4-:R-:W-:-:S05]  /*59f0*/  @P0 IADD3 R0, R239, R169, RZ ;  /* 0x000000a9ef000210 */ /* 0x010fca0007ffe0ff */
        /* <DEDUP_REMOVED lines=14> */
.L_x_78:
[----:B------:R-:W2:Y:S01]  /*5ae0*/  LDL.64 R4, [R1+0x8] ;  /* 0x0000080001047983 */ /* 0x000ea20000100a00 */
[C---:B------:R-:W-:Y:S01]  /*5af0*/  SHF.L.U32 R0, R240.reuse, 0x6, RZ ;  /* 0x00000006f0007819 */ /* 0x040fe200000006ff */
[----:B------:R-:W-:Y:S01]  /*5b00*/  IMAD R11, R240, -0x40, R224 ;  /* 0xffffffc0f00b7824 */ /* 0x000fe200078e02e0 */
[----:B------:R-:W-:Y:S01]  /*5b10*/  BSSY B0, `(.L_x_79) ;  /* 0x0000025000007945 */ /* 0x000fe20003800000 */
[----:B------:R-:W-:Y:S01]  /*5b20*/  BAR.SYNC.DEFER_BLOCKING 0x0 ;  /* 0x0000000000007b1d */ /* 0x000fe20000010000 */
[----:B------:R-:W-:Y:S02]  /*5b30*/  SHF.R.S32.HI R20, RZ, 0x1f, R0 ;  /* 0x0000001fff147819 */ /* 0x000fe40000011400 */
[----:B------:R-:W-:Y:S02]  /*5b40*/  ISETP.GE.AND P2, PT, R238, R11, PT ;  /* 0x0000000bee00720c */ /* 0x000fe40003f46270 */
[----:B------:R-:W-:Y:S01]  /*5b50*/  SHF.R.S32.HI R23, RZ, 0x1f, R238 ;  /* 0x0000001fff177819 */ /* 0x000fe200000114ee */
[----:B------:R-:W1:Y:S01]  /*5b60*/  S2R R49, SR_CTAID.Z ;  /* 0x0000000000317919 */ /* 0x000e620000002700 */
[----:B------:R-:W-:-:S04]  /*5b70*/  IMAD R6, R20, c[0x0][0x3a0], RZ ;  /* 0x0000e80014067a24 */ /* 0x000fc800078e02ff */
[----:B------:R-:W-:Y:S01]  /*5b80*/  IMAD R6, R0, c[0x0][0x3a4], R6 ;  /* 0x0000e90000067a24 */ /* 0x000fe200078e0206 */
[----:B------:R3:W4:Y:S04]  /*5b90*/  LDS.128 R28, [R213+0xd000] ;  /* 0x00d00000d51c7984 */ /* 0x0007280000000c00 */
[----:B------:R3:W2:Y:S01]  /*5ba0*/  LDS.128 R24, [R213+0xf000] ;  /* 0x00f00000d5187984 */ /* 0x0006a20000000c00 */
[----:B-1----:R-:W-:-:S03]  /*5bb0*/  SHF.R.S32.HI R48, RZ, 0x1f, R49 ;  /* 0x0000001fff307819 */ /* 0x002fc60000011431 */
[----:B------:R3:W1:Y:S04]  /*5bc0*/  LDS.128 R36, [R213+0x10000] ;  /* 0x01000000d5247984 */ /* 0x0006680000000c00 */
[----:B------:R3:W1:Y:S04]  /*5bd0*/  LDS.128 R44, [R213+0x11000] ;  /* 0x01100000d52c7984 */ /* 0x0006680000000c00 */
[----:B------:R3:W1:Y:S04]  /*5be0*/  LDS.128 R32, [R213+0x12000] ;  /* 0x01200000d5207984 */ /* 0x0006680000000c00 */
[----:B------:R3:W1:Y:S01]  /*5bf0*/  LDS.128 R40, [R213+0x13000] ;  /* 0x01300000d5287984 */ /* 0x0006620000000c00 */
[----:B--2---:R-:W-:-:S02]  /*5c00*/  SHF.R.S32.HI R3, RZ, 0x1f, R4 ;  /* 0x0000001fff037819 */ /* 0x004fc40000011404 */
[----:B------:R-:W-:-:S05]  /*5c10*/  MOV R2, R4 ;  /* 0x0000000400027202 */ /* 0x000fca0000000f00 */
[----:B------:R-:W-:-:S05]  /*5c20*/  IMAD.WIDE.U32 R4, R0, c[0x0][0x3a0], R2 ;  /* 0x0000e80000047a25 */ /* 0x000fca00078e0002 */
[----:B------:R-:W-:-:S04]  /*5c30*/  IADD3 R4, P0, R7, R4, RZ ;  /* 0x0000000407047210 */ /* 0x000fc80007f1e0ff */
[----:B------:R-:W-:Y:S01]  /*5c40*/  IADD3.X R5, R8, R5, R6, P0, !PT ;  /* 0x0000000508057210 */ /* 0x000fe200007fe406 */
[----:B------:R-:W-:-:S04]  /*5c50*/  IMAD R6, R48, c[0x0][0x3b8], RZ ;  /* 0x0000ee0030067a24 */ /* 0x000fc800078e02ff */
[C---:B------:R-:W-:Y:S02]  /*5c60*/  IMAD R6, R49.reuse, c[0x0][0x3bc], R6 ;  /* 0x0000ef0031067a24 */ /* 0x040fe400078e0206 */
[----:B------:R-:W-:-:S05]  /*5c70*/  IMAD.WIDE.U32 R4, R49, c[0x0][0x3b8], R4 ;  /* 0x0000ee0031047a25 */ /* 0x000fca00078e0004 */
[----:B------:R-:W-:Y:S01]  /*5c80*/  IADD3 R10, R6, R5, RZ ;  /* 0x00000005060a7210 */ /* 0x000fe20007ffe0ff */
[----:B------:R-:W-:Y:S05]  /*5c90*/  @P2 BRA `(.L_x_80) ;  /* 0x000000c000002947 */ /* 0x000fea0003800000 */
[----:B-1-34-:R-:W1:Y:S01]  /*5ca0*/  LDS.128 R12, [R213+0xc000] ;  /* 0x00c00000d50c7984 */ /* 0x01ae620000000c00 */
[----:B------:R-:W-:Y:S01]  /*5cb0*/  MOV R6, R4 ;  /* 0x0000000400067202 */ /* 0x000fe20000000f00 */
[----:B------:R-:W-:Y:S01]  /*5cc0*/  IMAD R8, R23, c[0x0][0x3a0], RZ ;  /* 0x0000e80017087a24 */ /* 0x000fe200078e02ff */
[----:B------:R-:W-:Y:S01]  /*5cd0*/  MOV R7, R10 ;  /* 0x0000000a00077202 */ /* 0x000fe20000000f00 */
[----:B------:R-:W2:Y:S02]  /*5ce0*/  LDS.128 R16, [R213+0xe000] ;  /* 0x00e00000d5107984 */ /* 0x000ea40000000c00 */
[C---:B------:R-:W-:Y:S02]  /*5cf0*/  IMAD R8, R238.reuse, c[0x0][0x3a4], R8 ;  /* 0x0000e900ee087a24 */ /* 0x040fe400078e0208 */
[----:B------:R-:W-:-:S05]  /*5d00*/  IMAD.WIDE.U32 R6, R238, c[0x0][0x3a0], R6 ;  /* 0x0000e800ee067a25 */ /* 0x000fca00078e0006 */
[----:B------:R-:W-:Y:S02]  /*5d10*/  IADD3 R7, R8, R7, RZ ;  /* 0x0000000708077210 */ /* 0x000fe40007ffe0ff */
[----:B------:R-:W-:-:S04]  /*5d20*/  LEA R8, P0, R6, c[0x0][0x340], 0x1 ;  /* 0x0000d00006087a11 */ /* 0x000fc800078008ff */
[----:B------:R-:W-:-:S05]  /*5d30*/  LEA.HI.X R9, R6, c[0x0][0x344], R7, 0x1, P0 ;  /* 0x0000d10006097a11 */ /* 0x000fca00000f0c07 */
[----:B-1----:R1:W-:Y:S04]  /*5d40*/  STG.E.128 [R8.64], R12 ;  /* 0x0000000c08007986 */ /* 0x0023e8000c101d06 */
[----:B--2---:R1:W-:Y:S02]  /*5d50*/  STG.E.128 [R8.64+0x80], R16 ;  /* 0x0000801008007986 */ /* 0x0043e4000c101d06 */
.L_x_80:
[----:B-1-34-:R-:W-:Y:S05]  /*5d60*/  BSYNC B0 ;  /* 0x0000000000007941 */ /* 0x01afea0003800000 */
.L_x_79:
[----:B------:R-:W-:Y:S01]  /*5d70*/  IADD3 R6, R238, 0x20, RZ ;  /* 0x00000020ee067810 */ /* 0x000fe20007ffe0ff */
[----:B------:R-:W-:Y:S03]  /*5d80*/  BSSY B0, `(.L_x_81) ;  /* 0x000000f000007945 */ /* 0x000fe60003800000 */
[----:B------:R-:W-:-:S13]  /*5d90*/  ISETP.GE.AND P1, PT, R6, R11, PT ;  /* 0x0000000b0600720c */ /* 0x000fda0003f26270 */
[----:B------:R-:W-:Y:S05]  /*5da0*/  @P1 BRA `(.L_x_82) ;  /* 0x000000c000001947 */ /* 0x000fea0003800000 */
[----:B------:R-:W-:Y:S02]  /*5db0*/  IADD3 R5, P0, R238, 0x20, RZ ;  /* 0x00000020ee057810 */ /* 0x000fe40007f1e0ff */
[----:B------:R-:W-:-:S03]  /*5dc0*/  MOV R7, R10 ;  /* 0x0000000a00077202 */ /* 0x000fc60000000f00 */
[----:B------:R-:W-:-:S04]  /*5dd0*/  IMAD.X R6, RZ, RZ, R23, P0 ;  /* 0x000000ffff067224 */ /* 0x000fc800000e0617 */
[----:B------:R-:W-:Y:S02]  /*5de0*/  IMAD R8, R6, c[0x0][0x3a0], RZ ;  /* 0x0000e80006087a24 */ /* 0x000fe400078e02ff */
[----:B------:R-:W-:-:S04]  /*5df0*/  IMAD.MOV.U32 R6, RZ, RZ, R4 ;  /* 0x000000ffff067224 */ /* 0x000fc800078e0004 */
[----:B------:R-:W-:-:S04]  /*5e00*/  IMAD.WIDE.U32 R6, R5, c[0x0][0x3a0], R6 ;  /* 0x0000e80005067a25 */ /* 0x000fc800078e0006 */
[----:B------:R-:W-:Y:S01]  /*5e10*/  IMAD R5, R5, c[0x0][0x3a4], R8 ;  /* 0x0000e90005057a24 */ /* 0x000fe200078e0208 */
[----:B------:R-:W-:-:S04]  /*5e20*/  LEA R4, P0, R6, c[0x0][0x340], 0x1 ;  /* 0x0000d00006047a11 */ /* 0x000fc800078008ff */
[----:B------:R-:W-:-:S04]  /*5e30*/  IADD3 R5, R5, R7, RZ ;  /* 0x0000000705057210 */ /* 0x000fc80007ffe0ff */
[----:B------:R-:W-:-:S05]  /*5e40*/  LEA.HI.X R5, R6, c[0x0][0x344], R5, 0x1, P0 ;  /* 0x0000d10006057a11 */ /* 0x000fca00000f0c05 */
[----:B------:R1:W-:Y:S04]  /*5e50*/  STG.E.128 [R4.64], R28 ;  /* 0x0000001c04007986 */ /* 0x0003e8000c101d06 */
[----:B------:R1:W-:Y:S02]  /*5e60*/  STG.E.128 [R4.64+0x80], R24 ;  /* 0x0000801804007986 */ /* 0x0003e4000c101d06 */
.L_x_82:
[----:B------:R-:W-:Y:S05]  /*5e70*/  BSYNC B0 ;  /* 0x0000000000007941 */ /* 0x000fea0003800000 */
.L_x_81:
[----:B------:R-:W-:Y:S01]  /*5e80*/  IMAD.WIDE.U32 R2, R0, c[0x0][0x3a8], R2 ;  /* 0x0000ea0000027a25 */ /* 0x000fe200078e0002 */
[----:B------:R-:W-:Y:S03]  /*5e90*/  BSSY B0, `(.L_x_83) ;  /* 0x0000014000007945 */ /* 0x000fe60003800000 */
[----:B-1----:R-:W-:Y:S01]  /*5ea0*/  IMAD R4, R20, c[0x0][0x3a8], RZ ;  /* 0x0000ea0014047a24 */ /* 0x002fe200078e02ff */
[----:B------:R-:W-:-:S03]  /*5eb0*/  IADD3 R2, P0, R21, R2, RZ ;  /* 0x0000000215027210 */ /* 0x000fc60007f1e0ff */
[----:B------:R-:W-:Y:S02]  /*5ec0*/  IMAD R0, R0, c[0x0][0x3ac], R4 ;  /* 0x0000eb0000007a24 */ /* 0x000fe400078e0204 */
        /* <DEDUP_REMOVED lines=14> */
[----:B------:R1:W-:Y:S04]  /*5fb0*/  STG.E.128 [R6.64], R36 ;  /* 0x0000002406007986 */ /* 0x0003e8000c101d06 */
[----:B------:R1:W-:Y:S02]  /*5fc0*/  STG.E.128 [R6.64+0x80], R32 ;  /* 0x0000802006007986 */ /* 0x0003e4000c101d06 */
.L_x_84:
[----:B------:R-:W-:Y:S05]  /*5fd0*/  BSYNC B0 ;  /* 0x0000000000007941 */ /* 0x000fea0003800000 */
.L_x_83:
[----:B------:R-:W-:Y:S05]  /*5fe0*/  @P1 BRA `(.L_x_73) ;  /* 0x000000b000001947 */ /* 0x000fea0003800000 */
[----:B------:R-:W-:-:S04]  /*5ff0*/  IADD3 R0, P0, R238, 0x20, RZ ;  /* 0x00000020ee007810 */ /* 0x000fc80007f1e0ff */
[----:B------:R-:W-:-:S05]  /*6000*/  IADD3.X R3, RZ, R23, RZ, P0, !PT ;  /* 0x00000017ff037210 */ /* 0x000fca00007fe4ff */
[----:B------:R-:W-:Y:S01]  /*6010*/  IMAD R4, R3, c[0x0][0x3a8], RZ ;  /* 0x0000ea0003047a24 */ /* 0x000fe200078e02ff */
[----:B------:R-:W-:-:S05]  /*6020*/  MOV R3, R8 ;  /* 0x0000000800037202 */ /* 0x000fca0000000f00 */
[----:B-1----:R-:W-:-:S04]  /*6030*/  IMAD.WIDE.U32 R6, R0, c[0x0][0x3a8], R2 ;  /* 0x0000ea0000067a25 */ /* 0x002fc800078e0002 */
[----:B------:R-:W-:Y:S01]  /*6040*/  IMAD R0, R0, c[0x0][0x3ac], R4 ;  /* 0x0000eb0000007a24 */ /* 0x000fe200078e0204 */
[----:B------:R-:W-:-:S04]  /*6050*/  LEA R2, P0, R6, c[0x0][0x348], 0x1 ;  /* 0x0000d20006027a11 */ /* 0x000fc800078008ff */
[----:B------:R-:W-:-:S04]  /*6060*/  IADD3 R0, R0, R7, RZ ;  /* 0x0000000700007210 */ /* 0x000fc80007ffe0ff */
[----:B------:R-:W-:-:S05]  /*6070*/  LEA.HI.X R3, R6, c[0x0][0x34c], R0, 0x1, P0 ;  /* 0x0000d30006037a11 */ /* 0x000fca00000f0c00 */
[----:B------:R1:W-:Y:S04]  /*6080*/  STG.E.128 [R2.64], R44 ;  /* 0x0000002c02007986 */ /* 0x0003e8000c101d06 */
[----:B------:R1:W-:Y:S02]  /*6090*/  STG.E.128 [R2.64+0x80], R40 ;  /* 0x0000802802007986 */ /* 0x0003e4000c101d06 */
.L_x_73:
[----:B------:R-:W-:Y:S05]  /*60a0*/  BSYNC B1 ;  /* 0x0000000000017941 */ /* 0x000fea0003800000 */
.L_x_59:
        /* <DEDUP_REMOVED lines=9> */
.L_x_85:
[----:B------:R-:W-:Y:S05]  /*6140*/  EXIT ;  /* 0x000000000000794d */ /* 0x000fea0003800000 */
.L_x_87:
        /* <DEDUP_REMOVED lines=11> */
.L_x_1064:


//--------------------- .text._ZN5flash44flash_bwd_dq_dk_dv_loop_seqk_parallel_kernelI23Flash_bwd_kernel_traitsILi128ELi64ELi64ELi8ELi4ELi2ELi2ELb1ELb0EN7cutlass10bfloat16_tE19Flash_kernel_traitsILi128ELi64ELi64ELi8ES3_EELb0ELb1ELb0ELb1ELb0ELb0ELb0EEEvNS_16Flash_bwd_paramsE --------------------------
	.section	.text._ZN5flash44flash_bwd_dq_dk_dv_loop_seqk_parallel_kernelI23Flash_bwd_kernel_traitsILi128ELi64ELi64ELi8ELi4ELi2ELi2ELb1ELb0EN7cutlass10bfloat16_tE19Flash_kernel_traitsILi128ELi64ELi64ELi8ES3_EELb0ELb1ELb0ELb1ELb0ELb0ELb0EEEvNS_16Flash_bwd_paramsE,"ax",@progbits
	.sectioninfo	@"SHI_REGISTERS=255"
	.align	128
        .global         _ZN5flash44flash_bwd_dq_dk_dv_loop_seqk_parallel_kernelI23Flash_bwd_kernel_traitsILi128ELi64ELi64ELi8ELi4ELi2ELi2ELb1ELb0EN7cutlass10bfloat16_tE19Flash_kernel_traitsILi128ELi64ELi64ELi8ES3_EELb0ELb1ELb0ELb1ELb0ELb0ELb0EEEvNS_16Flash_bwd_paramsE
        .type           _ZN5flash44flash_bwd_dq_dk_dv_loop_seqk_parallel_kernelI23Flash_bwd_kernel_traitsILi128ELi64ELi64ELi8ELi4ELi2ELi2ELb1ELb0EN7cutlass10bfloat16_tE19Flash_kernel_traitsILi128ELi64ELi64ELi8ES3_EELb0ELb1ELb0ELb1ELb0ELb0ELb0EEEvNS_16Flash_bwd_paramsE,@function
        .size           _ZN5flash44flash_bwd_dq_dk_dv_loop_seqk_parallel_kernelI23Flash_bwd_kernel_traitsILi128ELi64ELi64ELi8ELi4ELi2ELi2ELb1ELb0EN7cutlass10bfloat16_tE19Flash_kernel_traitsILi128ELi64ELi64ELi8ES3_EELb0ELb1ELb0ELb1ELb0ELb0ELb0EEEvNS_16Flash_bwd_paramsE,(.L_x_1065 - _ZN5flash44flash_bwd_dq_dk_dv_loop_seqk_parallel_kernelI23Flash_bwd_kernel_traitsILi128ELi64ELi64ELi8ELi4ELi2ELi2ELb1ELb0EN7cutlass10bfloat16_tE19Flash_kernel_traitsILi128ELi64ELi64ELi8ES3_EELb0ELb1ELb0ELb1ELb0ELb0ELb0EEEvNS_16Flash_bwd_paramsE)
        .other          _ZN5flash44flash_bwd_dq_dk_dv_loop_seqk_parallel_kernelI23Flash_bwd_kernel_traitsILi128ELi64ELi64ELi8ELi4ELi2ELi2ELb1ELb0EN7cutlass10bfloat16_tE19Flash_kernel_traitsILi128ELi64ELi64ELi8ES3_EELb0ELb1ELb0ELb1ELb0ELb0ELb0EEEvNS_16Flash_bwd_paramsE,@"STO_CUDA_ENTRY STV_DEFAULT"
_ZN5flash44flash_bwd_dq_dk_dv_loop_seqk_parallel_kernelI23Flash_bwd_kernel_traitsILi128ELi64ELi64ELi8ELi4ELi2ELi2ELb1ELb0EN7cutlass10bfloat16_tE19Flash_kernel_traitsILi128ELi64ELi64ELi8ES3_EELb0ELb1ELb0ELb1ELb0ELb0ELb0EEEvNS_16Flash_bwd_paramsE:
.text._ZN5flash44flash_bwd_dq_dk_dv_loop_seqk_parallel_kernelI23Flash_bwd_kernel_traitsILi128ELi64ELi64ELi8ELi4ELi2ELi2ELb1ELb0EN7cutlass10bfloat16_tE19Flash_kernel_traitsILi128ELi64ELi64ELi8ES3_EELb0ELb1ELb0ELb1ELb0ELb0ELb0EEEvNS_16Flash_bwd_paramsE:
        /* <DEDUP_REMOVED lines=19> */
[----:B------:R-:W-:Y:S02]  /*0130*/  SHF.R.S32.HI R7, RZ, 0x4, R6 ;  /* 0x00000004ff077819 */ /* 0x000fe40000011406 */
[----:B------:R-:W-:-:S02]  /*0140*/  LEA.HI R3, R3, R0, RZ, 0x2 ;  /* 0x0000000003037211 */ /* 0x000fc400078f10ff */
[----:B------:R-:W-:Y:S02]  /*0150*/  LEA.HI R2, R2, R0, RZ, 0x1 ;  /* 0x0000000002027211 */ /* 0x000fe400078f08ff */
[----:B------:R-:W-:Y:S02]  /*0160*/  LEA.HI R5, R6, R7, RZ, 0x1 ;  /* 0x0000000706057211 */ /* 0x000fe400078f08ff */
[-C--:B------:R-:W-:Y:S02]  /*0170*/  LEA.HI R14, R12, R13.reuse, RZ, 0x2 ;  /* 0x0000000d0c0e7211 */ /* 0x080fe400078f10ff */
[----:B------:R-:W-:Y:S02]  /*0180*/  LOP3.LUT R4, R3, 0xfffffffc, RZ, 0xc0, !PT ;  /* 0xfffffffc03047812 */ /* 0x000fe400078ec0ff */
[----:B------:R-:W-:Y:S02]  /*0190*/  LOP3.LUT R2, R2, 0xfffffffe, RZ, 0xc0, !PT ;  /* 0xfffffffe02027812 */ /* 0x000fe400078ec0ff */
[----:B------:R-:W-:Y:S01]  /*01a0*/  LOP3.LUT R3, R5, 0xfffffffe, RZ, 0xc0, !PT ;  /* 0xfffffffe05037812 */ /* 0x000fe200078ec0ff */
[----:B------:R-:W-:Y:S01]  /*01b0*/  IMAD.IADD R203, R0, 0x1, -R4 ;  /* 0x0000000100cb7824 */ /* 0x000fe200078e0a04 */
[----:B------:R-:W-:Y:S01]  /*01c0*/  LEA.HI R15, R12, R13, RZ, 0x3 ;  /* 0x0000000d0c0f7211 */ /* 0x000fe200078f18ff */
[----:B------:R-:W-:Y:S01]  /*01d0*/  IMAD.IADD R194, R0, 0x1, -R2 ;  /* 0x0000000100c27824 */ /* 0x000fe200078e0a02 */
[--C-:B------:R-:W-:Y:S01]  /*01e0*/  SHF.R.S32.HI R8, RZ, 0x2, R14.reuse ;  /* 0x00000002ff087819 */ /* 0x100fe2000001140e */
[----:B------:R-:W-:Y:S01]  /*01f0*/  IMAD.IADD R10, R7, 0x1, -R3 ;  /* 0x00000001070a7824 */ /* 0x000fe200078e0a03 */
[----:B------:R-:W-:-:S02]  /*0200*/  SHF.R.S32.HI R5, RZ, 0x1f, R14 ;  /* 0x0000001fff057819 */ /* 0x000fc4000001140e */
[----:B------:R-:W-:Y:S01]  /*0210*/  SHF.R.S32.HI R4, RZ, 0x3, R15 ;  /* 0x00000003ff047819 */ /* 0x000fe2000001140f */
[----:B------:R-:W-:Y:S01]  /*0220*/  IMAD.SHL.U32 R186, R10, 0x200, RZ ;  /* 0x000002000aba7824 */ /* 0x000fe200078e00ff */
[----:B------:R-:W-:Y:S02]  /*0230*/  LEA.HI R0, R5, R8, RZ, 0x3 ;  /* 0x0000000805007211 */ /* 0x000fe400078f18ff */
[----:B------:R-:W-:Y:S01]  /*0240*/  LOP3.LUT R5, R15, 0xfffffff8, RZ, 0xc0, !PT ;  /* 0xfffffff80f057812 */ /* 0x000fe200078ec0ff */
[----:B------:R-:W-:Y:S01]  /*0250*/  IMAD.SHL.U32 R4, R4, 0x40, RZ ;  /* 0x0000004004047824 */ /* 0x000fe200078e00ff */
[----:B------:R-:W-:Y:S02]  /*0260*/  LOP3.LUT R2, R6, 0xfffffff0, RZ, 0xc0, !PT ;  /* 0xfffffff006027812 */ /* 0x000fe400078ec0ff */
[----:B------:R-:W-:Y:S01]  /*0270*/  LOP3.LUT R3, R0, 0xfffffff8, RZ, 0xc0, !PT ;  /* 0xfffffff800037812 */ /* 0x000fe200078ec0ff */
[C---:B------:R-:W-:Y:S02]  /*0280*/  IMAD.IADD R0, R13.reuse, 0x1, -R5 ;  /* 0x000000010d007824 */ /* 0x040fe400078e0a05 */
[----:B------:R-:W-:-:S02]  /*0290*/  IMAD.IADD R2, R13, 0x1, -R2 ;  /* 0x000000010d027824 */ /* 0x000fc400078e0a02 */
[----:B------:R-:W-:Y:S01]  /*02a0*/  IMAD.IADD R5, R8, 0x1, -R3 ;  /* 0x0000000108057824 */ /* 0x000fe200078e0a03 */
[----:B------:R-:W-:Y:S01]  /*02b0*/  LOP3.LUT R3, R4, 0x1c0, RZ, 0xc0, !PT ;  /* 0x000001c004037812 */ /* 0x000fe200078ec0ff */
[C---:B------:R-:W-:Y:S01]  /*02c0*/  IMAD.SHL.U32 R216, R0.reuse, 0x8, RZ ;  /* 0x0000000800d87824 */ /* 0x040fe200078e00ff */
[----:B------:R-:W-:Y:S02]  /*02d0*/  SHF.R.S32.HI R6, RZ, 0x1f, R2 ;  /* 0x0000001fff067819 */ /* 0x000fe40000011402 */
[----:B------:R-:W-:Y:S02]  /*02e0*/  SHF.R.U32.HI R4, RZ, 0x3, R3 ;  /* 0x00000003ff047819 */ /* 0x000fe40000011603 */
[C---:B------:R-:W-:Y:S02]  /*02f0*/  LOP3.LUT P4, RZ, R0.reuse, 0x2, RZ, 0xc0, !PT ;  /* 0x0000000200ff7812 */ /* 0x040fe4000788c0ff */
[----:B------:R-:W-:Y:S02]  /*0300*/  LOP3.LUT R3, R3, 0x38, R216, 0xf8, !PT ;  /* 0x0000003803037812 */ /* 0x000fe400078ef8d8 */
[C---:B------:R-:W-:Y:S01]  /*0310*/  LOP3.LUT P3, RZ, R0.reuse, 0x4, RZ, 0xc0, !PT ;  /* 0x0000000400ff7812 */ /* 0x040fe2000786c0ff */
[----:B------:R-:W-:Y:S01]  /*0320*/  IMAD.SHL.U32 R0, R0, 0x40, RZ ;  /* 0x0000004000007824 */ /* 0x000fe200078e00ff */
[----:B------:R-:W-:-:S02]  /*0330*/  LEA.HI R11, R6, R2, RZ, 0x3 ;  /* 0x00000002060b7211 */ /* 0x000fc400078f18ff */
[----:B------:R-:W-:Y:S01]  /*0340*/  LOP3.LUT R7, R3, R4, RZ, 0x3c, !PT ;  /* 0x0000000403077212 */ /* 0x000fe200078e3cff */
[----:B------:R-:W-:Y:S01]  /*0350*/  IMAD.SHL.U32 R3, R194, 0x10, RZ ;  /* 0x00000010c2037824 */ /* 0x000fe200078e00ff */
[----:B------:R-:W-:Y:S02]  /*0360*/  LOP3.LUT R0, R0, 0x1c0, RZ, 0xc0, !PT ;  /* 0x000001c000007812 */ /* 0x000fe400078ec0ff */
[----:B------:R-:W-:Y:S02]  /*0370*/  LOP3.LUT R4, R11, 0xfffffff8, RZ, 0xc0, !PT ;  /* 0xfffffff80b047812 */ /* 0x000fe400078ec0ff */
[----:B------:R-:W-:Y:S02]  /*0380*/  LEA.HI R6, R12, R13, RZ, 0x7 ;  /* 0x0000000d0c067211 */ /* 0x000fe400078f38ff */
[----:B------:R-:W-:Y:S01]  /*0390*/  LOP3.LUT R189, R0, 0x8, R15, 0xf8, !PT ;  /* 0x0000000800bd7812 */ /* 0x000fe200078ef80f */
[----:B------:R-:W-:Y:S01]  /*03a0*/  IMAD.IADD R9, R2, 0x1, -R4 ;  /* 0x0000000102097824 */ /* 0x000fe200078e0a04 */
[----:B------:R-:W-:-:S02]  /*03b0*/  LOP3.LUT R3, R0, 0x10, R3, 0xf8, !PT ;  /* 0x0000001000037812 */ /* 0x000fc400078ef803 */
[----:B------:R-:W-:Y:S02]  /*03c0*/  SHF.R.S32.HI R6, RZ, 0x7, R6 ;  /* 0x00000007ff067819 */ /* 0x000fe40000011406 */
[----:B------:R-:W-:Y:S02]  /*03d0*/  SHF.R.U32.HI R0, RZ, 0x3, R0 ;  /* 0x00000003ff007819 */ /* 0x000fe40000011600 */
[----:B------:R-:W-:Y:S01]  /*03e0*/  LOP3.LUT R2, R5, 0x1, RZ, 0xc0, !PT ;  /* 0x0000000105027812 */ /* 0x000fe200078ec0ff */
[----:B------:R-:W-:Y:S01]  /*03f0*/  IMAD R4, R6, 0x800, R186 ;  /* 0x0000080006047824 */ /* 0x000fe200078e02ba */
[----:B------:R-:W-:Y:S02]  /*0400*/  LEA.HI R8, R12, R13, RZ, 0x6 ;  /* 0x0000000d0c087211 */ /* 0x000fe400078f30ff */
[----:B------:R-:W-:Y:S02]  /*0410*/  LOP3.LUT R189, R189, R0, RZ, 0x3c, !PT ;  /* 0x00000000bdbd7212 */ /* 0x000fe400078e3cff */
[----:B------:R-:W-:-:S02]  /*0420*/  ISETP.NE.U32.AND P0, PT, R2, 0x1, PT ;  /* 0x000000010200780c */ /* 0x000fc40003f05070 */
[----:B------:R-:W-:Y:S01]  /*0430*/  LOP3.LUT R3, R3, 0x8, R15, 0xf8, !PT ;  /* 0x0000000803037812 */ /* 0x000fe200078ef80f */
[----:B------:R-:W-:Y:S01]  /*0440*/  IMAD.IADD R189, R4, 0x1, R189 ;  /* 0x0000000104bd7824 */ /* 0x000fe200078e02bd */
[----:B------:R-:W-:Y:S02]  /*0450*/  SHF.R.S32.HI R2, RZ, 0x6, R8 ;  /* 0x00000006ff027819 */ /* 0x000fe40000011408 */
[----:B------:R-:W-:Y:S01]  /*0460*/  LOP3.LUT R4, R14, 0x7ffffffc, RZ, 0xc0, !PT ;  /* 0x7ffffffc0e047812 */ /* 0x000fe200078ec0ff */
[----:B------:R-:W-:Y:S01]  /*0470*/  IMAD.SHL.U32 R189, R189, 0x2, RZ ;  /* 0x00000002bdbd7824 */ /* 0x000fe200078e00ff */
[----:B------:R-:W-:Y:S01]  /*0480*/  LOP3.LUT R186, R186, R3, R0, 0xf6, !PT ;  /* 0x00000003baba7212 */ /* 0x000fe200078ef600 */
[----:B------:R-:W-:Y:S01]  /*0490*/  IMAD R0, R2, 0x200, R7 ;  /* 0x0000020002007824 */ /* 0x000fe200078e0207 */
[----:B------:R-:W-:Y:S01]  /*04a0*/  R2P PR, R5, 0x6 ;  /* 0x0000000605007804 */ /* 0x000fe20000000000 */
[----:B------:R-:W-:Y:S01]  /*04b0*/  IMAD.IADD R3, R13, 0x1, -R4 ;  /* 0x000000010d037824 */ /* 0x000fe200078e0a04 */
[----:B------:R-:W-:Y:S01]  /*04c0*/  SEL R185, R185, 0xffffffc0, !P3 ;  /* 0xffffffc0b9b97807 */ /* 0x000fe20005800000 */
[----:B------:R-:W-:Y:S01]  /*04d0*/  IMAD.SHL.U32 R13, R13, 0x2, RZ ;  /* 0x000000020d0d7824 */ /* 0x000fe200078e00ff */
[----:B------:R1:W-:Y:S01]  /*04e0*/  STL [R1+0x18], R0 ;  /* 0x0000180001007387 */ /* 0x0003e20000100800 */
[----:B------:R-:W-:Y:S01]  /*04f0*/  IMAD.SHL.U32 R4, R6, 0x20, RZ ;  /* 0x0000002006047824 */ /* 0x000fe200078e00ff */
[----:B------:R-:W-:Y:S01]  /*0500*/  SEL R223, R223, 0x10, !P0 ;  /* 0x00000010dfdf7807 */ /* 0x000fe20004000000 */
[----:B------:R-:W-:-:S02]  /*0510*/  IMAD.SHL.U32 R2, R2, 0x8, RZ ;  /* 0x0000000802027824 */ /* 0x000fc400078e00ff */
[----:B------:R-:W-:Y:S01]  /*0520*/  IMAD.SHL.U32 R7, R3, 0x2, RZ ;  /* 0x0000000203077824 */ /* 0x000fe200078e00ff */
[----:B------:R-:W-:Y:S01]  /*0530*/  LOP3.LUT R6, R4, 0x6, R13, 0xf8, !PT ;  /* 0x0000000604067812 */ /* 0x000fe200078ef80d */
[----:B------:R-:W-:Y:S01]  /*0540*/  IMAD.IADD R188, R189, 0x1, R185 ;  /* 0x00000001bdbc7824 */ /* 0x000fe200078e02b9 */
[----:B------:R-:W-:-:S03]  /*0550*/  LOP3.LUT R2, R2, 0x18, RZ, 0xc0, !PT ;  /* 0x0000001802027812 */ /* 0x000fc600078ec0ff */
[----:B------:R2:W-:Y:S01]  /*0560*/  STL [R1+0x8], R6 ;  /* 0x0000080601007387 */ /* 0x0005e20000100800 */
[----:B-1----:R-:W-:Y:S02]  /*0570*/  IMAD.SHL.U32 R0, R5, 0x40, RZ ;  /* 0x0000004005007824 */ /* 0x002fe400078e00ff */
[----:B------:R-:W-:-:S03]  /*0580*/  IMAD.SHL.U32 R5, R10, 0x20, RZ ;  /* 0x000000200a057824 */ /* 0x000fc600078e00ff */
[----:B------:R-:W-:Y:S02]  /*0590*/  LOP3.LUT R0, R0, 0x1c0, RZ, 0xc0, !PT ;  /* 0x000001c000007812 */ /* 0x000fe400078ec0ff */
[----:B------:R-:W-:Y:S01]  /*05a0*/  LOP3.LUT R8, R2, 0x20, R5, 0xf8, !PT ;  /* 0x0000002002087812 */ /* 0x000fe200078ef805 */
[----:B------:R-:W-:Y:S01]  /*05b0*/  IMAD.SHL.U32 R5, R11, 0x40, RZ ;  /* 0x000000400b057824 */ /* 0x000fe200078e00ff */
[----:B------:R-:W-:Y:S01]  /*05c0*/  SHF.R.U32.HI R3, RZ, 0x3, R0 ;  /* 0x00000003ff037819 */ /* 0x000fe20000011600 */
[----:B--2---:R-:W-:Y:S01]  /*05d0*/  IMAD.SHL.U32 R6, R9, 0x40, RZ ;  /* 0x0000004009067824 */ /* 0x004fe200078e00ff */
[----:B------:R-:W-:Y:S02]  /*05e0*/  LOP3.LUT R4, R0, 0x20, R4, 0xf8, !PT ;  /* 0x0000002000047812 */ /* 0x000fe400078ef804 */
[----:B------:R-:W-:Y:S02]  /*05f0*/  LOP3.LUT R9, R3, R0, R2, 0x1e, !PT ;  /* 0x0000000003097212 */ /* 0x000fe400078e1e02 */
[----:B------:R-:W-:Y:S01]  /*0600*/  LOP3.LUT R2, R6, 0x1c0, RZ, 0xc0, !PT ;  /* 0x000001c006027812 */ /* 0x000fe200078ec0ff */
[----:B------:R-:W-:Y:S01]  /*0610*/  IMAD.SHL.U32 R6, R10, 0x8, RZ ;  /* 0x000000080a067824 */ /* 0x000fe200078e00ff */
[----:B------:R-:W-:Y:S01]  /*0620*/  LOP3.LUT R0, R4, R3, RZ, 0x3c, !PT ;  /* 0x0000000304007212 */ /* 0x000fe200078e3cff */
[----:B------:R-:W-:Y:S01]  /*0630*/  IMAD R4, R203, 0x400, R7 ;  /* 0x00000400cb047824 */ /* 0x000fe200078e0207 */
[----:B------:R-:W-:-:S02]  /*0640*/  SHF.R.U32.HI R3, RZ, 0x3, R2 ;  /* 0x00000003ff037819 */ /* 0x000fc40000011602 */
[----:B------:R-:W-:Y:S01]  /*0650*/  LOP3.LUT R6, R2, 0x8, R6, 0xf8, !PT ;  /* 0x0000000802067812 */ /* 0x000fe200078ef806 */
[----:B------:R-:W-:Y:S01]  /*0660*/  IMAD.IADD R221, R4, 0x1, R0 ;  /* 0x0000000104dd7824 */ /* 0x000fe200078e0200 */
[----:B------:R-:W-:Y:S01]  /*0670*/  LOP3.LUT R0, R5, 0xfffffe00, RZ, 0xc0, !PT ;  /* 0xfffffe0005007812 */ /* 0x000fe200078ec0ff */
[----:B------:R-:W-:Y:S01]  /*0680*/  IMAD R4, R194, 0x400, R7 ;  /* 0x00000400c2047824 */ /* 0x000fe200078e0207 */
[----:B------:R-:W-:Y:S01]  /*0690*/  LOP3.LUT R2, R3, R8, R2, 0x1e, !PT ;  /* 0x0000000803027212 */ /* 0x000fe200078e1e02 */
[----:B------:R-:W-:Y:S01]  /*06a0*/  IMAD.SHL.U32 R221, R221, 0x2, RZ ;  /* 0x00000002dddd7824 */ /* 0x000fe200078e00ff */
[----:B------:R-:W-:Y:S01]  /*06b0*/  LOP3.LUT R3, R6, R3, RZ, 0x3c, !PT ;  /* 0x0000000306037212 */ /* 0x000fe200078e3cff */
[--C-:B------:R-:W-:Y:S01]  /*06c0*/  IMAD R203, R203, 0x400, R0.reuse ;  /* 0x00000400cbcb7824 */ /* 0x100fe200078e0200 */
[----:B------:R-:W-:Y:S01]  /*06d0*/  LOP3.LUT R202, R2, R0, RZ, 0xfc, !PT ;  /* 0x0000000002ca7212 */ /* 0x000fe200078efcff */
[----:B------:R-:W-:Y:S01]  /*06e0*/  IMAD R194, R194, 0x400, R0 ;  /* 0x00000400c2c27824 */ /* 0x000fe200078e0200 */
[C---:B------:R-:W-:Y:S01]  /*06f0*/  IADD3 R222, R221.reuse, 0x20, RZ ;  /* 0x00000020ddde7810 */ /* 0x040fe20007ffe0ff */
[----:B------:R-:W-:Y:S01]  /*0700*/  IMAD.MOV.U32 R0, RZ, RZ, 0x20 ;  /* 0x00000020ff007424 */ /* 0x000fe200078e00ff */
[----:B------:R-:W-:Y:S01]  /*0710*/  @P1 IADD3 R222, R221, -0x20, RZ ;  /* 0xffffffe0ddde1810 */ /* 0x000fe20007ffe0ff */
[----:B------:R-:W-:-:S02]  /*0720*/  IMAD.IADD R4, R4, 0x1, R9 ;  /* 0x0000000104047824 */ /* 0x000fc400078e0209 */
[----:B------:R-:W-:Y:S01]  /*0730*/  IMAD.IADD R194, R3, 0x1, R194 ;  /* 0x0000000103c27824 */ /* 0x000fe200078e02c2 */
[----:B------:R-:W-:Y:S01]  /*0740*/  SEL R0, R0, 0xffffffe0, !P4 ;  /* 0xffffffe000007807 */ /* 0x000fe20006000000 */
[----:B------:R-:W-:Y:S01]  /*0750*/  IMAD.IADD R224, R221, 0x1, R223 ;  /* 0x00000001dde07824 */ /* 0x000fe200078e02df */
[----:B------:R-:W-:Y:S01]  /*0760*/  LEA R2, R4, 0xc000, 0x1 ;  /* 0x0000c00004027811 */ /* 0x000fe200078e08ff */
[----:B------:R-:W-:Y:S01]  /*0770*/  IMAD.IADD R203, R203, 0x1, R3 ;  /* 0x00000001cbcb7824 */ /* 0x000fe200078e0203 */
[--C-:B------:R-:W-:Y:S01]  /*0780*/  IADD3 R191, R185, R189, R0.reuse ;  /* 0x000000bdb9bf7210 */ /* 0x100fe20007ffe000 */
[----:B------:R-:W-:Y:S01]  /*0790*/  IMAD.IADD R190, R189, 0x1, R0 ;  /* 0x00000001bdbe7824 */ /* 0x000fe200078e0200 */
[C---:B------:R-:W-:Y:S01]  /*07a0*/  IADD3 R0, R2.reuse, 0x40, RZ ;  /* 0x0000004002007810 */ /* 0x040fe20007ffe0ff */
[----:B------:R1:W-:Y:S01]  /*07b0*/  STL [R1+0xc], R2 ;  /* 0x00000c0201007387 */ /* 0x0003e20000100800 */
[----:B------:R-:W-:Y:S01]  /*07c0*/  @P2 IADD3 R0, R2, -0x40, RZ ;  /* 0xffffffc002002810 */ /* 0x000fe20007ffe0ff */
[----:B------:R-:W-:Y:S01]  /*07d0*/  IMAD R185, R186, 0x2, R185 ;  /* 0x00000002bab97824 */ /* 0x000fe200078e02b9 */
[----:B------:R-:W-:Y:S01]  /*07e0*/  LEA R194, R194, 0x10000, 0x1 ;  /* 0x00010000c2c27811 */ /* 0x000fe200078e08ff */
[----:B------:R-:W-:-:S02]  /*07f0*/  IMAD.SHL.U32 R186, R186, 0x2, RZ ;  /* 0x00000002baba7824 */ /* 0x000fc400078e00ff */
[----:B------:R2:W-:Y:S01]  /*0800*/  STL [R1+0x10], R0 ;  /* 0x0000100001007387 */ /* 0x0005e20000100800 */
[----:B------:R-:W-:-:S03]  /*0810*/  IMAD.IADD R223, R223, 0x1, R222 ;  /* 0x00000001dfdf7824 */ /* 0x000fc600078e02de */
[----:B-1----:R-:W1:Y:S04]  /*0820*/  S2R R2, SR_CTAID.Z ;  /* 0x0000000000027919 */ /* 0x002e680000002700 */
[----:B-1----:R2:W-:Y:S02]  /*0830*/  STL [R1], R2 ;  /* 0x0000000201007387 */ /* 0x0025e40000100800 */
.L_x_134:
[----:B-1----:R-:W1:Y:S01]  /*0840*/  S2R R38, SR_CTAID.Y ;  /* 0x0000000000267919 */ /* 0x002e620000002600 */
[----:B--2---:R-:W2:Y:S01]  /*0850*/  LDC.U8 R0, c[0x0][0x312] ;  /* 0x0000c480ff007b82 */ /* 0x004ea20000000000 */
[----:B------:R-:W-:Y:S02]  /*0860*/  ISETP.NE.U32.AND P2, PT, RZ, c[0x0][0x240], PT ;  /* 0x00009000ff007a0c */ /* 0x000fe40003f45070 */
[----:B------:R-:W-:Y:S02]  /*0870*/  ISETP.EQ.U32.AND P5, PT, RZ, c[0x0][0x248], PT ;  /* 0x00009200ff007a0c */ /* 0x000fe40003fa2070 */
[----:B------:R-:W-:-:S02]  /*0880*/  ISETP.NE.AND.EX P2, PT, RZ, c[0x0][0x244], PT, P2 ;  /* 0x00009100ff007a0c */ /* 0x000fc40003f45320 */
[----:B------:R-:W-:Y:S01]  /*0890*/  ISETP.NE.U32.AND P3, PT, RZ, c[0x0][0x250], PT ;  /* 0x00009400ff007a0c */ /* 0x000fe20003f65070 */
[----:B------:R-:W-:-:S03]  /*08a0*/  IMAD.MOV.U32 R39, RZ, RZ, -0x1 ;  /* 0xffffffffff277424 */ /* 0x000fc600078e00ff */
[----:B------:R-:W-:Y:S01]  /*08b0*/  ISETP.NE.AND.EX P3, PT, RZ, c[0x0][0x254], PT, P3 ;  /* 0x00009500ff007a0c */ /* 0x000fe20003f65330 */
[----:B-1----:R-:W-:Y:S01]  /*08c0*/  IMAD.SHL.U32 R8, R38, 0x4, RZ ;  /* 0x0000000426087824 */ /* 0x002fe200078e00ff */
[----:B------:R-:W-:Y:S02]  /*08d0*/  SHF.R.S32.HI R35, RZ, 0x1f, R38 ;  /* 0x0000001fff237819 */ /* 0x000fe40000011426 */
[----:B--2---:R-:W-:Y:S01]  /*08e0*/  ISETP.NE.AND P4, PT, R0, RZ, PT ;  /* 0x000000ff0000720c */ /* 0x004fe20003f85270 */
        /* <DEDUP_REMOVED lines=13> */
[----:B---3--:R-:W3:Y:S01]  /*09c0*/  @!P5 LDG.E R39, [R2.64] ;  /* 0x000000060227d981 */ /* 0x008ee2000c1e1900 */
        /* <DEDUP_REMOVED lines=10> */
.L_x_88:
        /* <DEDUP_REMOVED lines=17> */
[C---:B------:R-:W-:Y:S02]  /*0b80*/  ISETP.NE.AND P1, PT, R0.reuse, -0x1, PT ;  /* 0xffffffff0000780c */ /* 0x040fe40003f25270 */
[----:B------:R-:W-:Y:S01]  /*0b90*/  SHF.R.S32.HI R7, RZ, 0x1f, R2 ;  /* 0x0000001fff077819 */ /* 0x000fe20000011402 */
[----:B------:R-:W-:-:S03]  /*0ba0*/  IMAD.WIDE.U32 R4, R0, c[0x0][0x190], RZ ;  /* 0x0000640000047a25 */ /* 0x000fc600078e00ff */
[----:B------:R-:W-:Y:S01]  /*0bb0*/  LEA.HI R7, R7, R2, RZ, 0x6 ;  /* 0x0000000207077211 */ /* 0x000fe200078f30ff */
[----:B------:R-:W-:Y:S01]  /*0bc0*/  IMAD R3, R38, c[0x0][0x17c], R3 ;  /* 0x00005f0026037a24 */ /* 0x000fe200078e0203 */
[----:B------:R-:W-:Y:S01]  /*0bd0*/  SEL R29, R10, R4, !P1 ;  /* 0x000000040a1d7207 */ /* 0x000fe20004800000 */
[----:B------:R-:W-:Y:S01]  /*0be0*/  @P0 IMAD.IADD R6, R250, 0x1, R39 ;  /* 0x00000001fa060824 */ /* 0x000fe200078e0227 */
[----:B------:R-:W-:Y:S01]  /*0bf0*/  LOP3.LUT R8, R7, 0xffffffc0, RZ, 0xc0, !PT ;  /* 0xffffffc007087812 */ /* 0x000fe200078ec0ff */
[----:B------:R-:W-:Y:S01]  /*0c00*/  IMAD R9, R0, c[0x0][0x194], RZ ;  /* 0x0000650000097a24 */ /* 0x000fe200078e02ff */
[----:B------:R-:W-:Y:S01]  /*0c10*/  SHF.R.S32.HI R209, RZ, 0x6, R7 ;  /* 0x00000006ffd17819 */ /* 0x000fe20000011407 */
[----:B------:R-:W-:Y:S01]  /*0c20*/  IMAD.IADD R26, R11, 0x1, R3 ;  /* 0x000000010b1a7824 */ /* 0x000fe200078e0203 */
[----:B------:R-:W-:Y:S01]  /*0c30*/  IADD3 R10, R8, -0x40, RZ ;  /* 0xffffffc0080a7810 */ /* 0x000fe20007ffe0ff */
[----:B------:R-:W-:Y:S01]  /*0c40*/  @P0 IMAD.WIDE.U32 R2, R6, c[0x0][0x198], RZ ;  /* 0x0000660006020a25 */ /* 0x000fe200078e00ff */
[----:B------:R-:W-:-:S02]  /*0c50*/  @P1 IADD3 R26, R5, R9, RZ ;  /* 0x00000009051a1210 */ /* 0x000fc40007ffe0ff */
[----:B------:R-:W-:Y:S01]  /*0c60*/  SHF.R.S32.HI R19, RZ, 0x1f, R10 ;  /* 0x0000001fff137819 */ /* 0x000fe2000001140a */
[----:B------:R-:W-:Y:S02]  /*0c70*/  @P0 IMAD R31, R6, c[0x0][0x19c], R3 ;  /* 0x00006700061f0a24 */ /* 0x000fe400078e0203 */
        /* <DEDUP_REMOVED lines=12> */
.L_x_90:
        /* <DEDUP_REMOVED lines=15> */
.L_x_91:
[----:B------:R-:W2:Y:S04]  /*0e30*/  LDL.64 R4, [R1] ;  /* 0x0000000001047983 */ /* 0x000ea80000100a00 */
[----:B------:R3:W2:Y:S01]  /*0e40*/  LDL.64 R40, [R1] ;  /* 0x0000000001287983 */ /* 0x0006a20000100a00 */
[----:B------:R-:W-:Y:S01]  /*0e50*/  IABS R9, c[0x0][0x1c8] ;  /* 0x0000720000097a13 */ /* 0x000fe20000000000 */
[----:B------:R-:W4:Y:S01]  /*0e60*/  LDC.U8 R15, c[0x0][0x328] ;  /* 0x0000ca00ff0f7b82 */ /* 0x000f220000000000 */
[----:B------:R-:W-:Y:S02]  /*0e70*/  IMAD.MOV.U32 R11, RZ, RZ, c[0x0][0x224] ;  /* 0x00008900ff0b7624 */ /* 0x000fe400078e00ff */
[----:B------:R-:W5:Y:S01]  /*0e80*/  I2F.RP R2, R9 ;  /* 0x0000000900027306 */ /* 0x000f620000209400 */
[----:B------:R-:W-:-:S02]  /*0e90*/  IMAD.MOV.U32 R37, RZ, RZ, c[0x0][0x22c] ;  /* 0x00008b00ff257624 */ /* 0x000fc400078e00ff */
[----:B------:R-:W-:Y:S01]  /*0ea0*/  SHF.R.S32.HI R11, RZ, 0x1f, R11 ;  /* 0x0000001fff0b7819 */ /* 0x000fe2000001140b */
[----:B------:R-:W-:Y:S01]  /*0eb0*/  IMAD.WIDE.U32 R12, R38, c[0x0][0x224], RZ ;  /* 0x00008900260c7a25 */ /* 0x000fe200078e00ff */
[----:B------:R-:W1:Y:S03]  /*0ec0*/  LDC.U8 R21, c[0x0][0x3d0] ;  /* 0x0000f400ff157b82 */ /* 0x000e660000000000 */
[----:B------:R-:W-:Y:S01]  /*0ed0*/  IMAD.WIDE R22, R37, c[0x0][0x1c0], RZ ;  /* 0x0000700025167a25 */ /* 0x000fe200078e02ff */
[----:B-----5:R-:W5:Y:S01]  /*0ee0*/  MUFU.RCP R2, R2 ;  /* 0x0000000200027308 */ /* 0x020f620000001000 */
[----:B----4-:R-:W-:Y:S02]  /*0ef0*/  ISETP.NE.AND P3, PT, R15, RZ, PT ;  /* 0x000000ff0f00720c */ /* 0x010fe40003f65270 */
[----:B-----5:R-:W-:-:S05]  /*0f00*/  IADD3 R2, R2, 0xffffffe, RZ ;  /* 0x0ffffffe02027810 */ /* 0x020fca0007ffe0ff */
[----:B------:R-:W4:Y:S02]  /*0f10*/  F2I.FTZ.U32.TRUNC.NTZ R3, R2 ;  /* 0x0000000200037305 */ /* 0x000f24000021f000 */
[----:B----4-:R-:W-:-:S05]  /*0f20*/  IADD3 R2, RZ, -R3, RZ ;  /* 0x80000003ff027210 */ /* 0x010fca0007ffe0ff */
[----:B------:R-:W-:Y:S01]  /*0f30*/  IMAD R6, R2, R9, RZ ;  /* 0x0000000902067224 */ /* 0x000fe200078e02ff */
[----:B------:R-:W-:-:S05]  /*0f40*/  MOV R2, RZ ;  /* 0x000000ff00027202 */ /* 0x000fca0000000f00 */
[----:B------:R-:W-:-:S04]  /*0f50*/  IMAD.HI.U32 R2, R3, R6, R2 ;  /* 0x0000000603027227 */ /* 0x000fc800078e0002 */
[----:B------:R-:W-:-:S04]  /*0f60*/  @!P1 IMAD R6, R35, c[0x0][0x368], RZ ;  /* 0x0000da0023069a24 */ /* 0x000fc800078e02ff */
[----:B------:R-:W-:Y:S02]  /*0f70*/  @!P1 IMAD R6, R38, c[0x0][0x36c], R6 ;  /* 0x0000db0026069a24 */ /* 0x000fe400078e0206 */
[----:B--2---:R-:W-:Y:S02]  /*0f80*/  IMAD.MOV.U32 R40, RZ, RZ, R4 ;  /* 0x000000ffff287224 */ /* 0x004fe400078e0004 */
[----:B------:R-:W-:-:S03]  /*0f90*/  @P1 IMAD.WIDE.U32 R4, R0, c[0x0][0x370], RZ ;  /* 0x0000dc0000041a25 */ /* 0x000fc600078e00ff */
[----:B------:R-:W-:Y:S01]  /*0fa0*/  IABS R7, R40 ;  /* 0x0000002800077213 */ /* 0x000fe20000000000 */
[----:B------:R-:W-:Y:S01]  /*0fb0*/  @P1 IMAD R17, R0, c[0x0][0x374], R5 ;  /* 0x0000dd0000111a24 */ /* 0x000fe200078e0205 */
[----:B------:R-:W-:Y:S01]  /*0fc0*/  @P1 MOV R14, R4 ;  /* 0x00000004000e1202 */ /* 0x000fe20000000f00 */
[----:B------:R-:W-:Y:S01]  /*0fd0*/  @!P1 IMAD.WIDE.U32 R4, R38, c[0x0][0x368], RZ ;  /* 0x0000da0026049a25 */ /* 0x000fe200078e00ff */
[----:B------:R-:W-:-:S03]  /*0fe0*/  SHF.R.S32.HI R41, RZ, 0x1f, R40 ;  /* 0x0000001fff297819 */ /* 0x000fc60000011428 */
[----:B------:R-:W-:Y:S01]  /*0ff0*/  IMAD.MOV.U32 R8, RZ, RZ, R7 ;  /* 0x000000ffff087224 */ /* 0x000fe200078e0007 */
[----:B------:R-:W-:Y:S01]  /*1000*/  LOP3.LUT R7, R40, c[0x0][0x1c8], RZ, 0x3c, !PT ;  /* 0x0000720028077a12 */ /* 0x000fe200078e3cff */
[----:B------:R-:W-:Y:S01]  /*1010*/  @!P1 IMAD.MOV.U32 R14, RZ, RZ, R4 ;  /* 0x000000ffff0e9224 */ /* 0x000fe200078e0004 */
[----:B------:R-:W-:Y:S01]  /*1020*/  @!P1 IADD3 R17, R5, R6, RZ ;  /* 0x0000000605119210 */ /* 0x000fe20007ffe0ff */
[----:B------:R-:W-:Y:S01]  /*1030*/  IMAD.HI.U32 R2, R2, R8, RZ ;  /* 0x0000000802027227 */ /* 0x000fe200078e00ff */
[----:B------:R-:W-:Y:S01]  /*1040*/  ISETP.GE.AND P4, PT, R7, RZ, PT ;  /* 0x000000ff0700720c */ /* 0x000fe20003f86270 */
[----:B------:R3:W-:Y:S02]  /*1050*/  STL [R1+0x4], R41 ;  /* 0x0000042901007387 */ /* 0x0007e40000100800 */
[----:B------:R-:W-:Y:S01]  /*1060*/  IMAD R7, R11, R38, RZ ;  /* 0x000000260b077224 */ /* 0x000fe200078e02ff */
[----:B------:R-:W-:Y:S01]  /*1070*/  IADD3 R3, -R2, RZ, RZ ;  /* 0x000000ff02037210 */ /* 0x000fe20007ffe1ff */
[----:B------:R-:W2:Y:S01]  /*1080*/  S2R R11, SR_CTAID.X ;  /* 0x00000000000b7919 */ /* 0x000ea20000002500 */
[----:B------:R-:W-:-:S02]  /*1090*/  IMAD.SHL.U32 R6, R38, 0x80, RZ ;  /* 0x0000008026067824 */ /* 0x000fc400078e00ff */
[----:B------:R-:W-:Y:S02]  /*10a0*/  IMAD R5, R35, c[0x0][0x224], R7 ;  /* 0x0000890023057a24 */ /* 0x000fe400078e0207 */
[----:B------:R-:W-:Y:S01]  /*10b0*/  IMAD R3, R9, R3, R8 ;  /* 0x0000000309037224 */ /* 0x000fe200078e0208 */
[----:B------:R-:W-:Y:S01]  /*10c0*/  SHF.L.U64.HI R8, R38, 0x7, R35 ;  /* 0x0000000726087819 */ /* 0x000fe20000010223 */
[-C--:B------:R-:W-:Y:S01]  /*10d0*/  IMAD R7, R23, R12.reuse, RZ ;  /* 0x0000000c17077224 */ /* 0x080fe200078e02ff */
[----:B------:R-:W-:Y:S01]  /*10e0*/  IADD3 R4, R13, R5, RZ ;  /* 0x000000050d047210 */ /* 0x000fe20007ffe0ff */
[----:B------:R-:W-:Y:S01]  /*10f0*/  IMAD.WIDE.U32 R12, R22, R12, RZ ;  /* 0x0000000c160c7225 */ /* 0x000fe200078e00ff */
[----:B------:R-:W-:Y:S02]  /*1100*/  ISETP.GT.U32.AND P5, PT, R9, R3, PT ;  /* 0x000000030900720c */ /* 0x000fe40003fa4070 */
[----:B------:R-:W-:Y:S01]  /*1110*/  SEL R6, R6, RZ, P2 ;  /* 0x000000ff06067207 */ /* 0x000fe20001000000 */
[----:B------:R-:W-:Y:S01]  /*1120*/  IMAD R7, R22, R4, R7 ;  /* 0x0000000416077224 */ /* 0x000fe200078e0207 */
[----:B------:R-:W-:Y:S01]  /*1130*/  SEL R8, R8, RZ, P2 ;  /* 0x000000ff08087207 */ /* 0x000fe20001000000 */
[----:B------:R-:W-:Y:S01]  /*1140*/  IMAD.WIDE.U32 R4, R22, R0, RZ ;  /* 0x0000000016047225 */ /* 0x000fe200078e00ff */
[----:B------:R-:W-:-:S02]  /*1150*/  IADD3 R6, P2, R10, R6, RZ ;  /* 0x000000060a067210 */ /* 0x000fc40007f5e0ff */
[----:B------:R-:W-:Y:S02]  /*1160*/  IADD3 R16, R13, R7, RZ ;  /* 0x000000070d107210 */ /* 0x000fe40007ffe0ff */
[----:B------:R-:W-:Y:S01]  /*1170*/  SEL R20, R12, R4, !P1 ;  /* 0x000000040c147207 */ /* 0x000fe20004800000 */
[----:B------:R-:W-:Y:S02]  /*1180*/  @P3 IMAD R4, R38, c[0x0][0x214], RZ ;  /* 0x0000850026043a24 */ /* 0x000fe400078e02ff */
[-C--:B------:R-:W-:Y:S01]  /*1190*/  @!P5 IADD3 R3, R3, -R9.reuse, RZ ;  /* 0x800000090303d210 */ /* 0x080fe20007ffe0ff */
[----:B------:R-:W-:Y:S01]  /*11a0*/  IMAD.X R8, R19, 0x1, R8, P2 ;  /* 0x0000000113087824 */ /* 0x000fe200010e0608 */
[----:B------:R-:W-:Y:S01]  /*11b0*/  @!P5 IADD3 R2, R2, 0x1, RZ ;  /* 0x000000010202d810 */ /* 0x000fe20007ffe0ff */
[----:B--2---:R-:W-:Y:S01]  /*11c0*/  IMAD.WIDE.U32 R12, R11, c[0x0][0x3d8], RZ ;  /* 0x0000f6000b0c7a25 */ /* 0x004fe200078e00ff */
[----:B------:R-:W-:Y:S02]  /*11d0*/  ISETP.GE.U32.AND P6, PT, R3, R9, PT ;  /* 0x000000090300720c */ /* 0x000fe40003fc6070 */
[----:B------:R-:W-:Y:S01]  /*11e0*/  ISETP.NE.AND P5, PT, RZ, c[0x0][0x1c8], PT ;  /* 0x00007200ff007a0c */ /* 0x000fe20003fa5270 */
[----:B------:R-:W-:Y:S01]  /*11f0*/  IMAD R3, R23, R0, RZ ;  /* 0x0000000017037224 */ /* 0x000fe200078e02ff */
[----:B-1----:R-:W-:Y:S01]  /*1200*/  ISETP.NE.AND P2, PT, R21, RZ, PT ;  /* 0x000000ff1500720c */ /* 0x002fe20003f45270 */
[----:B------:R-:W-:-:S02]  /*1210*/  IMAD R9, R23, R6, RZ ;  /* 0x0000000617097224 */ /* 0x000fc400078e02ff */
[----:B------:R-:W-:Y:S01]  /*1220*/  IMAD.WIDE.U32 R6, R22, R6, RZ ;  /* 0x0000000616067225 */ /* 0x000fe200078e00ff */
[----:B------:R-:W-:Y:S02]  /*1230*/  @P1 IADD3 R16, R5, R3, RZ ;  /* 0x0000000305101210 */ /* 0x000fe40007ffe0ff */
[----:B------:R-:W-:Y:S01]  /*1240*/  @P3 SEL R3, R4, R0, !P1 ;  /* 0x0000000004033207 */ /* 0x000fe20004800000 */
[----:B------:R-:W-:Y:S01]  /*1250*/  IMAD R8, R22, R8, R9 ;  /* 0x0000000816087224 */ /* 0x000fe200078e0209 */
[----:B------:R-:W-:Y:S01]  /*1260*/  SHF.R.S32.HI R22, RZ, 0x1f, R18 ;  /* 0x0000001fff167819 */ /* 0x000fe20000011412 */
[----:B------:R-:W-:Y:S01]  /*1270*/  IMAD R4, R11, c[0x0][0x3dc], R13 ;  /* 0x0000f7000b047a24 */ /* 0x000fe200078e020d */
[----:B------:R-:W-:Y:S01]  /*1280*/  @P6 IADD3 R2, R2, 0x1, RZ ;  /* 0x0000000102026810 */ /* 0x000fe20007ffe0ff */
[----:B------:R-:W-:Y:S01]  /*1290*/  @!P3 IMAD R5, R38, c[0x0][0x1c0], R40 ;  /* 0x000070002605ba24 */ /* 0x000fe200078e0228 */
[----:B------:R-:W-:Y:S02]  /*12a0*/  SEL R13, R12, RZ, P2 ;  /* 0x000000ff0c0d7207 */ /* 0x000fe40001000000 */
[----:B------:R-:W-:Y:S01]  /*12b0*/  SEL R21, R4, RZ, P2 ;  /* 0x000000ff04157207 */ /* 0x000fe20001000000 */
[----:B------:R-:W-:Y:S01]  /*12c0*/  IMAD.MOV.U32 R15, RZ, RZ, R2 ;  /* 0x000000ffff0f7224 */ /* 0x000fe200078e0002 */
[----:B------:R-:W-:Y:S01]  /*12d0*/  IADD3 R11, R7, R8, RZ ;  /* 0x00000008070b7210 */ /* 0x000fe20007ffe0ff */
[----:B------:R-:W-:-:S02]  /*12e0*/  @P3 IMAD R2, R40, c[0x0][0x234], R3 ;  /* 0x00008d0028023a24 */ /* 0x000fc400078e0203 */
[----:B------:R-:W-:Y:S01]  /*12f0*/  IMAD R3, R40, c[0x0][0x22c], RZ ;  /* 0x00008b0028037a24 */ /* 0x000fe200078e02ff */
[----:B------:R-:W-:Y:S01]  /*1300*/  @!P4 IADD3 R15, -R15, RZ, RZ ;  /* 0x000000ff0f0fc210 */ /* 0x000fe20007ffe1ff */
[----:B------:R-:W-:Y:S01]  /*1310*/  @!P3 IMAD R2, R5, c[0x0][0x214], RZ ;  /* 0x000085000502ba24 */ /* 0x000fe200078e02ff */
[----:B------:R-:W-:Y:S02]  /*1320*/  @!P5 LOP3.LUT R15, RZ, c[0x0][0x1c8], RZ, 0x33, !PT ;  /* 0x00007200ff0fda12 */ /* 0x000fe400078e33ff */
[----:B------:R-:W-:Y:S02]  /*1330*/  SHF.R.S32.HI R12, RZ, 0x1f, R3 ;  /* 0x0000001fff0c7819 */ /* 0x000fe40000011403 */
[----:B------:R-:W-:Y:S01]  /*1340*/  SHF.R.S32.HI R23, RZ, 0x1f, R15 ;  /* 0x0000001fff177819 */ /* 0x000fe2000001140f */
[----:B------:R-:W-:Y:S05]  /*1350*/  @!P3 BRA `(.L_x_92) ;  /* 0x000000700000b947 */ /* 0x000fea0003800000 */
[----:B---3--:R-:W-:Y:S01]  /*1360*/  @!P1 IMAD R0, R38, c[0x0][0x224], RZ ;  /* 0x0000890026009a24 */ /* 0x008fe200078e02ff */
[----:B------:R-:W-:Y:S02]  /*1370*/  MOV R5, 0x80 ;  /* 0x0000008000057802 */ /* 0x000fe40000000f00 */
[----:B------:R-:W-:-:S02]  /*1380*/  MOV R4, c[0x0][0x210] ;  /* 0x0000840000047a02 */ /* 0x000fc40000000f00 */
[----:B------:R-:W-:-:S03]  /*1390*/  LEA R0, R38, R0, 0x7 ;  /* 0x0000000026007211 */ /* 0x000fc600078e38ff */
[----:B------:R-:W-:-:S04]  /*13a0*/  IMAD R4, R5, R4, c[0x0][0x234] ;  /* 0x00008d0005047624 */ /* 0x000fc800078e0204 */
[----:B------:R-:W-:Y:S01]  /*13b0*/  IMAD R0, R4, R40, R0 ;  /* 0x0000002804007224 */ /* 0x000fe200078e0200 */
[----:B------:R-:W-:Y:S05]  /*13c0*/  BRA `(.L_x_93) ;  /* 0x0000002000007947 */ /* 0x000fea0003800000 */
.L_x_92:
[----:B---3--:R-:W-:-:S04]  /*13d0*/  IMAD R0, R38, c[0x0][0x1c0], R40 ;  /* 0x0000700026007a24 */ /* 0x008fc800078e0228 */
[----:B------:R-:W-:Y:S02]  /*13e0*/  IMAD R0, R0, c[0x0][0x224], RZ ;  /* 0x0000890000007a24 */ /* 0x000fe400078e02ff */
.L_x_93:
[----:B------:R-:W1:Y:S01]  /*13f0*/  S2R R34, SR_TID.X ;  /* 0x0000000000227919 */ /* 0x000e620000002100 */
[----:B------:R-:W-:Y:S01]  /*1400*/  IMAD R37, R37, c[0x0][0x1c0], RZ ;  /* 0x0000700025257a24 */ /* 0x000fe200078e02ff */
[----:B------:R-:W-:Y:S01]  /*1410*/  SHF.R.S32.HI R217, RZ, 0x1f, R216 ;  /* 0x0000001fffd97819 */ /* 0x000fe200000114d8 */
[----:B------:R-:W-:Y:S01]  /*1420*/  IMAD.IADD R2, R10, 0x1, R2 ;  /* 0x000000010a027824 */ /* 0x000fe200078e0202 */
[----:B------:R-:W-:Y:S01]  /*1430*/  BSSY B1, `(.L_x_89) ;  /* 0x00005ea000017945 */ /* 0x000fe20003800000 */
[----:B------:R-:W-:Y:S01]  /*1440*/  IMAD.MOV.U32 R4, RZ, RZ, 0x4 ;  /* 0x00000004ff047424 */ /* 0x000fe200078e00ff */
[----:B------:R-:W-:Y:S01]  /*1450*/  IADD3 R218, R216, 0x40, RZ ;  /* 0x00000040d8da7810 */ /* 0x000fe20007ffe0ff */
[----:B------:R-:W-:Y:S02]  /*1460*/  IMAD.IADD R0, R10, 0x1, R0 ;  /* 0x000000010a007824 */ /* 0x000fe400078e0200 */
[----:B------:R-:W-:Y:S02]  /*1470*/  IMAD.SHL.U32 R7, R37, 0x40, RZ ;  /* 0x0000004025077824 */ /* 0x000fe400078e00ff */
[----:B------:R-:W-:Y:S01]  /*1480*/  IMAD.WIDE R8, R2, R4, c[0x0][0x200] ;  /* 0x0000800002087625 */ /* 0x000fe200078e0204 */
[----:B------:R-:W-:-:S02]  /*1490*/  IADD3 R2, P4, R216, R14, RZ ;  /* 0x0000000ed8027210 */ /* 0x000fc40007f9e0ff */
[----:B------:R-:W-:Y:S01]  /*14a0*/  IADD3 R6, P3, P1, R6, R7, R3 ;  /* 0x0000000706067210 */ /* 0x000fe2000797e003 */
[----:B------:R-:W-:Y:S01]  /*14b0*/  IMAD.WIDE R4, R0, R4, c[0x0][0x3c8] ;  /* 0x0000f20000047625 */ /* 0x000fe200078e0204 */
[----:B------:R-:W-:Y:S02]  /*14c0*/  SHF.R.S32.HI R0, RZ, 0x1f, R7 ;  /* 0x0000001fff007819 */ /* 0x000fe40000011407 */
[----:B------:R-:W-:Y:S01]  /*14d0*/  IADD3.X R3, R217, R17, RZ, P4, !PT ;  /* 0x00000011d9037210 */ /* 0x000fe200027fe4ff */
[----:B------:R-:W-:Y:S01]  /*14e0*/  IMAD.MOV.U32 R229, RZ, RZ, R4 ;  /* 0x000000ffffe57224 */ /* 0x000fe200078e0004 */
[----:B------:R-:W-:Y:S01]  /*14f0*/  IADD3.X R11, R11, R0, R12, P3, P1 ;  /* 0x000000000b0b7210 */ /* 0x000fe20001fe240c */
[----:B------:R-:W-:Y:S01]  /*1500*/  IMAD R4, R19, c[0x0][0x370], RZ ;  /* 0x0000dc0013047a24 */ /* 0x000fe200078e02ff */
[----:B------:R-:W-:Y:S01]  /*1510*/  IADD3 R0, -R227, R24, R18 ;  /* 0x00000018e3007210 */ /* 0x000fe20007ffe112 */
[----:B------:R-:W-:Y:S01]  /*1520*/  IMAD.WIDE.U32 R2, R10, c[0x0][0x370], R2 ;  /* 0x0000dc000a027a25 */ /* 0x000fe200078e0002 */
[----:B-1----:R-:W-:-:S02]  /*1530*/  SHF.R.S32.HI R36, RZ, 0x1f, R34 ;  /* 0x0000001fff247819 */ /* 0x002fc40000011422 */
[----:B------:R-:W-:Y:S01]  /*1540*/  IADD3 R0, R0, -c[0x0][0x2e8], RZ ;  /* 0x8000ba0000007a10 */ /* 0x000fe20007ffe0ff */
[----:B------:R-:W-:Y:S01]  /*1550*/  IMAD.MOV.U32 R226, RZ, RZ, R8 ;  /* 0x000000ffffe27224 */ /* 0x000fe200078e0008 */
[----:B------:R-:W-:Y:S01]  /*1560*/  IADD3 R12, P3, P1, R13, R6, R20 ;  /* 0x000000060d0c7210 */ /* 0x000fe2000797e014 */
[----:B------:R-:W-:Y:S01]  /*1570*/  IMAD R6, R10, c[0x0][0x374], R4 ;  /* 0x0000dd000a067a24 */ /* 0x000fe200078e0204 */
[----:B------:R-:W-:Y:S01]  /*1580*/  SHF.R.S32.HI R4, RZ, 0x1f, R0 ;  /* 0x0000001fff047819 */ /* 0x000fe20000011400 */
[----:B------:R-:W-:Y:S01]  /*1590*/  IMAD.MOV.U32 R225, RZ, RZ, R9 ;  /* 0x000000ffffe17224 */ /* 0x000fe200078e0009 */
[CC--:B------:R-:W-:Y:S01]  /*15a0*/  LEA.HI R28, R36.reuse, R34.reuse, RZ, 0x3 ;  /* 0x00000022241c7211 */ /* 0x0c0fe200078f18ff */
[----:B------:R-:W-:Y:S01]  /*15b0*/  IMAD.IADD R3, R3, 0x1, R6 ;  /* 0x0000000103037824 */ /* 0x000fe200078e0206 */
[----:B------:R-:W-:Y:S01]  /*15c0*/  LEA.HI R32, R36, R34, RZ, 0x5 ;  /* 0x0000002224207211 */ /* 0x000fe200078f28ff */
[----:B------:R-:W-:Y:S01]  /*15d0*/  IMAD.MOV.U32 R228, RZ, RZ, R5 ;  /* 0x000000ffffe47224 */ /* 0x000fe200078e0005 */
[----:B------:R-:W-:Y:S01]  /*15e0*/  LEA.HI R14, R4, R0, RZ, 0x6 ;  /* 0x00000000040e7211 */ /* 0x000fe200078f30ff */
[----:B------:R-:W-:Y:S01]  /*15f0*/  IMAD.WIDE.U32 R2, R40, c[0x0][0x378], R2 ;  /* 0x0000de0028027a25 */ /* 0x000fe200078e0002 */
[----:B------:R-:W-:-:S02]  /*1600*/  SHF.R.S32.HI R13, RZ, 0x3, R28 ;  /* 0x00000003ff0d7819 */ /* 0x000fc4000001141c */
[----:B------:R-:W-:Y:S01]  /*1610*/  LOP3.LUT R4, R32, 0xffffffe0, RZ, 0xc0, !PT ;  /* 0xffffffe020047812 */ /* 0x000fe200078ec0ff */
[----:B------:R-:W-:Y:S01]  /*1620*/  IMAD R5, R41, c[0x0][0x378], RZ ;  /* 0x0000de0029057a24 */ /* 0x000fe200078e02ff */
[----:B------:R-:W-:Y:S02]  /*1630*/  IADD3 R0, P4, R13, R10, RZ ;  /* 0x0000000a0d007210 */ /* 0x000fe40007f9e0ff */
[----:B------:R-:W-:Y:S01]  /*1640*/  SHF.R.S32.HI R33, RZ, 0x1f, R13 ;  /* 0x0000001fff217819 */ /* 0x000fe2000001140d */
[----:B------:R-:W-:Y:S01]  /*1650*/  IMAD.IADD R17, R34, 0x1, -R4 ;  /* 0x0000000122117824 */ /* 0x000fe200078e0a04 */
[----:B------:R-:W-:Y:S01]  /*1660*/  SHF.R.S32.HI R20, RZ, 0x5, R32 ;  /* 0x00000005ff147819 */ /* 0x000fe20000011420 */
[----:B------:R-:W-:-:S04]  /*1670*/  IMAD.WIDE.U32 R6, R0, c[0x0][0x190], R216 ;  /* 0x0000640000067a25 */ /* 0x000fc800078e00d8 */
[----:B------:R-:W-:Y:S02]  /*1680*/  IMAD.X R8, R33, 0x1, R19, P4 ;  /* 0x0000000121087824 */ /* 0x000fe400020e0613 */
[----:B------:R-:W-:Y:S02]  /*1690*/  IMAD R4, R20, R37, R17 ;  /* 0x0000002514047224 */ /* 0x000fe400078e0211 */
[----:B------:R-:W-:Y:S01]  /*16a0*/  IMAD R9, R8, c[0x0][0x190], RZ ;  /* 0x0000640008097a24 */ /* 0x000fe200078e02ff */
[----:B------:R-:W-:Y:S01]  /*16b0*/  IADD3.X R8, R21, R11, R16, P3, P1 ;  /* 0x0000000b15087210 */ /* 0x000fe20001fe2410 */
[----:B------:R-:W-:Y:S01]  /*16c0*/  IMAD R5, R40, c[0x0][0x37c], R5 ;  /* 0x0000df0028057a24 */ /* 0x000fe200078e0205 */
[----:B------:R-:W-:Y:S01]  /*16d0*/  IADD3 R10, P1, R4, R12, RZ ;  /* 0x0000000c040a7210 */ /* 0x000fe20007f3e0ff */
[----:B------:R-:W-:Y:S01]  /*16e0*/  IMAD R9, R0, c[0x0][0x194], R9 ;  /* 0x0000650000097a24 */ /* 0x000fe200078e0209 */
[----:B------:R-:W-:Y:S01]  /*16f0*/  IADD3 R6, P3, R29, R6, RZ ;  /* 0x000000061d067210 */ /* 0x000fe20007f7e0ff */
[----:B------:R-:W-:Y:S01]  /*1700*/  IMAD.IADD R5, R3, 0x1, R5 ;  /* 0x0000000103057824 */ /* 0x000fe200078e0205 */
[----:B------:R-:W-:Y:S01]  /*1710*/  LEA.HI.X.SX32 R11, R4, R8, 0x1, P1 ;  /* 0x00000008040b7211 */ /* 0x000fe200008f0eff */
[----:B------:R-:W-:Y:S01]  /*1720*/  IMAD R3, R41, c[0x0][0x1a8], RZ ;  /* 0x00006a0029037a24 */ /* 0x000fe200078e02ff */
[----:B------:R-:W-:Y:S01]  /*1730*/  MOV R4, R2 ;  /* 0x0000000200047202 */ /* 0x000fe20000000f00 */
[----:B------:R-:W-:Y:S01]  /*1740*/  IMAD R0, R33, c[0x0][0x370], RZ ;  /* 0x0000dc0021007a24 */ /* 0x000fe200078e02ff */
[----:B------:R-:W-:Y:S01]  /*1750*/  SHF.R.S32.HI R2, RZ, 0x6, R14 ;  /* 0x00000006ff027819 */ /* 0x000fe2000001140e */
[----:B------:R-:W-:Y:S01]  /*1760*/  IMAD R3, R40, c[0x0][0x1ac], R3 ;  /* 0x00006b0028037a24 */ /* 0x000fe200078e0203 */
[----:B------:R-:W-:Y:S01]  /*1770*/  IADD3.X R7, R26, R7, R9, P3, !PT ;  /* 0x000000071a077210 */ /* 0x000fe20001ffe409 */
[C---:B------:R-:W-:Y:S01]  /*1780*/  IMAD R0, R13.reuse, c[0x0][0x374], R0 ;  /* 0x0000dd000d007a24 */ /* 0x040fe200078e0200 */
[----:B------:R-:W-:Y:S01]  /*1790*/  IMNMX R249, RZ, R2, !PT ;  /* 0x00000002fff97217 */ /* 0x000fe20007800200 */
[----:B------:R-:W-:Y:S01]  /*17a0*/  IMAD.WIDE.U32 R4, R13, c[0x0][0x370], R4 ;  /* 0x0000dc000d047a25 */ /* 0x000fe200078e0004 */
[----:B------:R-:W-:-:S02]  /*17b0*/  LEA R204, P1, R10, c[0x0][0x350], 0x2 ;  /* 0x0000d4000acc7a11 */ /* 0x000fc400078210ff */
[----:B------:R-:W-:Y:S01]  /*17c0*/  ISETP.GT.AND P5, PT, R209, R249, PT ;  /* 0x000000f9d100720c */ /* 0x000fe20003fa4270 */
[----:B------:R-:W-:Y:S01]  /*17d0*/  IMAD.WIDE.U32 R8, R40, c[0x0][0x1a8], R6 ;  /* 0x00006a0028087a25 */ /* 0x000fe200078e0006 */
[----:B------:R-:W-:Y:S02]  /*17e0*/  LEA R214, P3, R4, c[0x0][0x330], 0x1 ;  /* 0x0000cc0004d67a11 */ /* 0x000fe400078608ff */
[----:B------:R-:W-:Y:S01]  /*17f0*/  LEA.HI.X R205, R10, c[0x0][0x354], R11, 0x2, P1 ;  /* 0x0000d5000acd7a11 */ /* 0x000fe200008f140b */
[----:B------:R-:W-:Y:S01]  /*1800*/  IMAD.IADD R16, R5, 0x1, R0 ;  /* 0x0000000105107824 */ /* 0x000fe200078e0200 */
[----:B------:R-:W-:Y:S01]  /*1810*/  LEA R212, P4, R8, c[0x0][0x160], 0x1 ;  /* 0x0000580008d47a11 */ /* 0x000fe200078808ff */
[----:B------:R-:W-:Y:S01]  /*1820*/  IMAD.IADD R19, R9, 0x1, R3 ;  /* 0x0000000109137824 */ /* 0x000fe200078e0203 */
[----:B------:R-:W-:Y:S02]  /*1830*/  IADD3 R209, R209, -0x1, RZ ;  /* 0xffffffffd1d17810 */ /* 0x000fe40007ffe0ff */
[----:B------:R-:W-:-:S02]  /*1840*/  LEA.HI.X R215, R4, c[0x0][0x334], R16, 0x1, P3 ;  /* 0x0000cd0004d77a11 */ /* 0x000fc400018f0c10 */
        /* <DEDUP_REMOVED lines=17> */
.L_x_95:
        /* <DEDUP_REMOVED lines=15> */
.L_x_96:
        /* <DEDUP_REMOVED lines=25> */
.L_x_98:
[----:B------:R-:W-:Y:S05]  /*1be0*/  BSYNC B0 ;  /* 0x0000000000007941 */ /* 0x000fea0003800000 */
.L_x_97:
        /* <DEDUP_REMOVED lines=17> */
.L_x_100:
[----:B------:R-:W-:Y:S05]  /*1d00*/  BSYNC B0 ;  /* 0x0000000000007941 */ /* 0x000fea0003800000 */
.L_x_99:
        /* <DEDUP_REMOVED lines=23> */
.L_x_102:
[----:B------:R-:W-:Y:S05]  /*1e80*/  BSYNC B0 ;  /* 0x0000000000007941 */ /* 0x000fea0003800000 */
.L_x_101:
        /* <DEDUP_REMOVED lines=16> */
.L_x_94:
[----:B------:R-:W2:Y:S01]  /*1f90*/  LDL R21, [R1+0x18] ;  /* 0x0000180001157983 */ /* 0x000ea20000100800 */
[----:B------:R-:W-:Y:S01]  /*1fa0*/  IMAD R14, R236, -0x40, R227 ;  /* 0xffffffc0ec0e7824 */ /* 0x000fe200078e02e3 */
[----:B------:R-:W-:Y:S01]  /*1fb0*/  LEA.HI R7, R209, R209, RZ, 0x1 ;  /* 0x000000d1d1077211 */ /* 0x000fe200078f08ff */
[----:B------:R-:W-:Y:S01]  /*1fc0*/  IMAD.WIDE.U32 R2, R18, c[0x0][0x1a0], R216 ;  /* 0x0000680012027a25 */ /* 0x000fe200078e00d8 */
[----:B------:R-:W-:Y:S01]  /*1fd0*/  BSSY B0, `(.L_x_104) ;  /* 0x0000029000007945 */ /* 0x000fe20003800000 */
[----:B------:R-:W-:Y:S01]  /*1fe0*/  @P2 BAR.SYNC.DEFER_BLOCKING 0x0 ;  /* 0x0000000000002b1d */ /* 0x000fe20000010000 */
[----:B------:R-:W-:Y:S01]  /*1ff0*/  ISETP.GE.AND P6, PT, R13, R14, PT ;  /* 0x0000000e0d00720c */ /* 0x000fe20003fc6270 */
[----:B------:R-:W-:Y:S01]  /*2000*/  IMAD R0, R22, c[0x0][0x1a0], RZ ;  /* 0x0000680016007a24 */ /* 0x000fe200078e02ff */
[----:B------:R-:W-:Y:S02]  /*2010*/  IADD3 R6, P0, R25, R2, RZ ;  /* 0x0000000219067210 */ /* 0x000fe40007f1e0ff */
[----:B------:R-:W-:Y:S01]  /*2020*/  LOP3.LUT R2, R7, 0xfffffffe, RZ, 0xc0, !PT ;  /* 0xfffffffe07027812 */ /* 0x000fe200078ec0ff */
[----:B------:R-:W-:-:S03]  /*2030*/  IMAD R0, R18, c[0x0][0x1a4], R0 ;  /* 0x0000690012007a24 */ /* 0x000fc600078e0200 */
[----:B------:R-:W-:Y:S02]  /*2040*/  IADD3 R2, R209, -R2, RZ ;  /* 0x80000002d1027210 */ /* 0x000fe40007ffe0ff */
[----:B------:R-:W-:Y:S01]  /*2050*/  IADD3.X R7, R27, R3, R0, P0, !PT ;  /* 0x000000031b077210 */ /* 0x000fe200007fe400 */
[----:B------:R-:W-:Y:S01]  /*2060*/  IMAD R0, R23, c[0x0][0x1b8], RZ ;  /* 0x00006e0017007a24 */ /* 0x000fe200078e02ff */
[----:B------:R-:W-:-:S03]  /*2070*/  ISETP.NE.AND P0, PT, R2, 0x1, PT ;  /* 0x000000010200780c */ /* 0x000fc60003f05270 */
[C---:B------:R-:W-:Y:S02]  /*2080*/  IMAD R0, R15.reuse, c[0x0][0x1bc], R0 ;  /* 0x00006f000f007a24 */ /* 0x040fe400078e0200 */
[----:B------:R-:W-:-:S05]  /*2090*/  IMAD.WIDE.U32 R6, R15, c[0x0][0x1b8], R6 ;  /* 0x00006e000f067a25 */ /* 0x000fca00078e0006 */
[----:B------:R-:W-:Y:S02]  /*20a0*/  IADD3 R12, R7, R0, RZ ;  /* 0x00000000070c7210 */ /* 0x000fe40007ffe0ff */
[----:B--2---:R-:W-:-:S05]  /*20b0*/  SHF.L.U32 R208, R21, 0x1, RZ ;  /* 0x0000000115d07819 */ /* 0x004fca00000006ff */
[----:B------:R1:W-:Y:S04]  /*20c0*/  @P6 STS.128 [R208+0x10000], RZ ;  /* 0x010000ffd0006388 */ /* 0x0003e80000000c00 */
[----:B------:R1:W-:Y:S01]  /*20d0*/  @P6 STS.128 [R208+0x12000], RZ ;  /* 0x012000ffd0006388 */ /* 0x0003e20000000c00 */
        /* <DEDUP_REMOVED lines=24> */
.L_x_105:
[----:B------:R-:W-:Y:S05]  /*2260*/  BSYNC B0 ;  /* 0x0000000000007941 */ /* 0x000fea0003800000 */
.L_x_104:
        /* <DEDUP_REMOVED lines=30> */
.L_x_107:
[----:B------:R-:W-:Y:S05]  /*2450*/  BSYNC B0 ;  /* 0x0000000000007941 */ /* 0x000fea0003800000 */
.L_x_106:
        /* <DEDUP_REMOVED lines=20> */
.L_x_109:
[----:B------:R-:W-:Y:S05]  /*25a0*/  BSYNC B0 ;  /* 0x0000000000007941 */ /* 0x000fea0003800000 */
.L_x_108:
        /* <DEDUP_REMOVED lines=28> */
.L_x_111:
[----:B------:R-:W-:Y:S05]  /*2770*/  BSYNC B0 ;  /* 0x0000000000007941 */ /* 0x000fea0003800000 */
.L_x_110:
[----:B------:R-:W-:Y:S01]  /*2780*/  IADD3 R0, R21, 0x2000, RZ ;  /* 0x0000200015007810 */ /* 0x000fe20007ffe0ff */
[----:B------:R-:W-:Y:S03]  /*2790*/  BSSY B0, `(.L_x_112) ;  /* 0x0000020000007945 */ /* 0x000fe60003800000 */
        /* <DEDUP_REMOVED lines=12> */
.L_x_113:
        /* <DEDUP_REMOVED lines=19> */
.L_x_114:
[----:B------:R-:W-:Y:S05]  /*2990*/  BSYNC B0 ;  /* 0x0000000000007941 */ /* 0x000fea0003800000 */
.L_x_112:
        /* <DEDUP_REMOVED lines=14> */
.L_x_116:
[----:B------:R-:W-:Y:S02]  /*2a80*/  ISETP.GE.AND P2, PT, R216, c[0x0][0x220], PT ;  /* 0x00008800d8007a0c */ /* 0x000fe40003f46270 */
[----:B------:R-:W-:-:S11]  /*2a90*/  ISETP.GE.AND P1, PT, R218, c[0x0][0x220], PT ;  /* 0x00008800da007a0c */ /* 0x000fd60003f26270 */
[----:B------:R-:W-:Y:S01]  /*2aa0*/  @!P2 IMAD.MOV.U32 R0, RZ, RZ, c[0x0][0x190] ;  /* 0x00006400ff00a624 */ /* 0x000fe200078e00ff */
[----:B------:R1:W-:Y:S02]  /*2ab0*/  @P2 STS [R206+0x1000], RZ ;  /* 0x001000ffce002388 */ /* 0x0003e40000000800 */
[----:B-1-3--:R-:W-:Y:S02]  /*2ac0*/  @!P2 IMAD.MOV.U32 R3, RZ, RZ, c[0x0][0x194] ;  /* 0x00006500ff03a624 */ /* 0x00afe400078e00ff */
        /* <DEDUP_REMOVED lines=10> */
[----:B------:R1:W-:Y:S01]  /*2b70*/  @P1 STS [R206+0x3000], RZ ;  /* 0x003000ffce001388 */ /* 0x0003e20000000800 */
[----:B------:R-:W-:-:S03]  /*2b80*/  IADD3.X R0, R19, R5, R7, P2, !PT ;  /* 0x0000000513007210 */ /* 0x000fc600017fe407 */
[----:B------:R1:W-:Y:S04]  /*2b90*/  @P1 STS [R206+0x3004], RZ ;  /* 0x003004ffce001388 */ /* 0x0003e80000000800 */
[----:B------:R1:W-:Y:S04]  /*2ba0*/  @P1 STS [R206+0x3008], RZ ;  /* 0x003008ffce001388 */ /* 0x0003e80000000800 */
[----:B------:R1:W-:Y:S01]  /*2bb0*/  @P1 STS [R206+0x300c], RZ ;  /* 0x00300cffce001388 */ /* 0x0003e20000000800 */
[----:B------:R-:W-:Y:S05]  /*2bc0*/  @P1 BRA `(.L_x_117) ;  /* 0x0000006000001947 */ /* 0x000fea0003800000 */
[----:B-1----:R-:W-:-:S04]  /*2bd0*/  LEA R2, P1, R8, c[0x0][0x160], 0x1 ;  /* 0x0000580008027a11 */ /* 0x002fc800078208ff */
[----:B------:R-:W-:-:S05]  /*2be0*/  LEA.HI.X R3, R8, c[0x0][0x164], R0, 0x1, P1 ;  /* 0x0000590008037a11 */ /* 0x000fca00008f0c00 */
[----:B------:R-:W-:Y:S01]  /*2bf0*/  @!PT LDS RZ, [RZ] ;  /* 0x00000000fffff984 */ /* 0x000fe20000000800 */
[----:B------:R-:W-:Y:S01]  /*2c00*/  @!PT LDS RZ, [RZ] ;  /* 0x00000000fffff984 */ /* 0x000fe20000000800 */
[----:B------:R-:W-:Y:S01]  /*2c10*/  @!PT LDS RZ, [RZ] ;  /* 0x00000000fffff984 */ /* 0x000fe20000000800 */
[----:B------:R1:W-:Y:S04]  /*2c20*/  LDGSTS.E.BYPASS.LTC128B.128 [R206+0x3000], [R2.64+0x80] ;  /* 0x0300008002ce7fae */ /* 0x0003e8000b901d46 */
.L_x_117:
[----:B------:R-:W-:Y:S05]  /*2c30*/  BSYNC B0 ;  /* 0x0000000000007941 */ /* 0x000fea0003800000 */
.L_x_115:
[----:B-1-3--:R-:W-:Y:S01]  /*2c40*/  SHF.R.S32.HI R2, RZ, 0x1f, R32 ;  /* 0x0000001fff027819 */ /* 0x00afe20000011420 */
        /* <DEDUP_REMOVED lines=12> */
[-C--:B------:R-:W-:Y:S02]  /*2d10*/  ISETP.GE.AND P3, PT, R0, R6.reuse, PT ;  /* 0x000000060000720c */ /* 0x080fe40003f66270 */
        /* <DEDUP_REMOVED lines=11> */
[----:B---3--:R-:W-:-:S05]  /*2dd0*/  IMAD.WIDE.U32 R2, R18, c[0x0][0x198], R216 ;  /* 0x0000660012027a25 */ /* 0x008fca00078e00d8 */
        /* <DEDUP_REMOVED lines=30> */
.L_x_119:
[----:B-1----:R-:W-:Y:S05]  /*2fc0*/  BSYNC B0 ;  /* 0x0000000000007941 */ /* 0x002fea0003800000 */
.L_x_118:
        /* <DEDUP_REMOVED lines=28> */
.L_x_121:
[----:B------:R-:W-:Y:S05]  /*3190*/  BSYNC B0 ;  /* 0x0000000000007941 */ /* 0x000fea0003800000 */
.L_x_120:
[----:B------:R-:W0:Y:S01]  /*31a0*/  LDGDEPBAR ;  /* 0x00000000000079af */ /* 0x000e220000000000 */
[----:B------:R-:W-:-:S03]  /*31b0*/  ISETP.NE.U32.AND P4, PT, RZ, c[0x0][0x318], PT ;  /* 0x0000c600ff007a0c */ /* 0x000fc60003f85070 */
[----:B--2---:R-:W2:Y:S01]  /*31c0*/  LDL R7, [R1+0x8] ;  /* 0x0000080001077983 */ /* 0x004ea20000100800 */
[----:B------:R-:W-:-:S13]  /*31d0*/  ISETP.NE.AND.EX P4, PT, RZ, c[0x0][0x31c], PT, P4 ;  /* 0x0000c700ff007a0c */ /* 0x000fda0003f85340 */
[----:B------:R-:W-:Y:S02]  /*31e0*/  @P4 IMAD R4, R35, c[0x0][0x320], RZ ;  /* 0x0000c80023044a24 */ /* 0x000fe400078e02ff */
[----:B---3--:R-:W-:Y:S01]  /*31f0*/  @P4 IMAD.WIDE.U32 R2, R38, c[0x0][0x320], R40 ;  /* 0x0000c80026024a25 */ /* 0x008fe200078e0028 */
[----:B------:R-:W-:-:S04]  /*3200*/  DEPBAR.LE SB0, 0x1 ;  /* 0x000080400000791a */ /* 0x000fc80000000000 */
[----:B------:R-:W-:Y:S01]  /*3210*/  BAR.SYNC.DEFER_BLOCKING 0x0 ;  /* 0x0000000000007b1d */ /* 0x000fe20000010000 */
[----:B------:R-:W-:-:S04]  /*3220*/  @P4 IMAD R4, R38, c[0x0][0x324], R4 ;  /* 0x0000c90026044a24 */ /* 0x000fc800078e0204 */
[----:B------:R-:W-:Y:S01]  /*3230*/  @P4 IMAD.IADD R3, R3, 0x1, R4 ;  /* 0x0000000103034824 */ /* 0x000fe200078e0204 */
[----:B------:R-:W-:-:S04]  /*3240*/  @P4 LEA R4, P1, R2, c[0x0][0x318], 0x2 ;  /* 0x0000c60002044a11 */ /* 0x000fc800078210ff */
[----:B------:R-:W-:-:S06]  /*3250*/  @P4 LEA.HI.X R5, R2, c[0x0][0x31c], R3, 0x2, P1 ;  /* 0x0000c70002054a11 */ /* 0x000fcc00008f1403 */
[----:B----4-:R3:W4:Y:S01]  /*3260*/  @P4 LDG.E R5, [R4.64] ;  /* 0x0000000604054981 */ /* 0x010722000c1e1900 */
[----:B------:R-:W-:Y:S01]  /*3270*/  LEA.HI R2, R36, R34, RZ, 0x4 ;  /* 0x0000002224027211 */ /* 0x000fe200078f20ff */
[----:B------:R-:W4:Y:S01]  /*3280*/  @P4 MUFU.RCP R6, c[0x0][0x238] ;  /* 0x00008e0000064b08 */ /* 0x000f220000001000 */
[----:B------:R-:W-:Y:S01]  /*3290*/  IADD3 R0, R0, 0x1, RZ ;  /* 0x0000000100007810 */ /* 0x000fe20007ffe0ff */
[----:B------:R1:W1:Y:S01]  /*32a0*/  LDSM.16.M88.4 R104, [R189+0x10000] ;  /* 0x01000000bd68783b */ /* 0x0002620000000200 */
[----:B------:R-:W-:Y:S01]  /*32b0*/  LOP3.LUT R2, R2, 0xfffffff0, RZ, 0xc0, !PT ;  /* 0xfffffff002027812 */ /* 0x000fe200078ec0ff */
[----:B------:R-:W-:Y:S01]  /*32c0*/  IMAD.MOV.U32 R207, RZ, RZ, RZ ;  /* 0x000000ffffcf7224 */ /* 0x000fe200078e00ff */
[----:B------:R-:W-:Y:S01]  /*32d0*/  MOV R164, 0x20 ;  /* 0x0000002000a47802 */ /* 0x000fe20000000f00 */
[----:B------:R1:W1:Y:S01]  /*32e0*/  LDSM.16.M88.4 R108, [R189+0x10800] ;  /* 0x01080000bd6c783b */ /* 0x0002620000000200 */
[----:B------:R-:W-:Y:S01]  /*32f0*/  IADD3 R252, R227, R0, -R24 ;  /* 0x00000000e3fc7210 */ /* 0x000fe20007ffe818 */
[----:B------:R-:W-:Y:S01]  /*3300*/  IMAD.IADD R2, R34, 0x1, -R2 ;  /* 0x0000000122027824 */ /* 0x000fe200078e0a02 */
[----:B------:R-:W-:Y:S01]  /*3310*/  IADD3 R184, R202, 0x2000, RZ ;  /* 0x00002000cab87810 */ /* 0x000fe20007ffe0ff */
[----:B------:R1:W1:Y:S01]  /*3320*/  LDSM.16.M88.4 R112, [R190+0x10000] ;  /* 0x01000000be70783b */ /* 0x0002620000000200 */
[----:B------:R-:W-:Y:S01]  /*3330*/  IMAD.MOV.U32 R192, RZ, RZ, 0x40 ;  /* 0x00000040ffc07424 */ /* 0x000fe200078e00ff */
[C---:B------:R-:W-:Y:S01]  /*3340*/  IADD3 R187, R203.reuse, 0x2000, RZ ;  /* 0x00002000cbbb7810 */ /* 0x040fe20007ffe0ff */
[----:B------:R-:W-:Y:S01]  /*3350*/  IMAD.SHL.U32 R193, R203, 0x2, RZ ;  /* 0x00000002cbc17824 */ /* 0x000fe200078e00ff */
[----:B------:R-:W-:Y:S01]  /*3360*/  SHF.R.S32.HI R3, RZ, 0x1f, R2 ;  /* 0x0000001fff037819 */ /* 0x000fe20000011402 */
[----:B------:R1:W1:Y:S01]  /*3370*/  LDSM.16.M88.4 R116, [R190+0x10800] ;  /* 0x01080000be74783b */ /* 0x0002620000000200 */
[----:B------:R-:W-:Y:S01]  /*3380*/  SEL R184, R184, R202, !P0 ;  /* 0x000000cab8b87207 */ /* 0x000fe20004000000 */
[----:B------:R-:W-:Y:S01]  /*3390*/  IMAD.MOV.U32 R210, RZ, RZ, R206 ;  /* 0x000000ffffd27224 */ /* 0x000fe200078e00ce */
[----:B------:R-:W-:Y:S01]  /*33a0*/  LEA.HI R3, R3, R2, RZ, 0x3 ;  /* 0x0000000203037211 */ /* 0x000fe200078f18ff */
[----:B------:R1:W1:Y:S01]  /*33b0*/  LDSM.16.M88.4 R120, [R188+0x10000] ;  /* 0x01000000bc78783b */ /* 0x0002620000000200 */
[----:B------:R-:W-:Y:S01]  /*33c0*/  SEL R187, R187, R203, !P0 ;  /* 0x000000cbbbbb7207 */ /* 0x000fe20004000000 */
[----:B------:R-:W-:Y:S01]  /*33d0*/  CS2R R94, SRZ ;  /* 0x00000000005e7805 */ /* 0x000fe2000001ff00 */
[----:B------:R-:W-:Y:S01]  /*33e0*/  LOP3.LUT R3, R3, 0xfffffff8, RZ, 0xc0, !PT ;  /* 0xfffffff803037812 */ /* 0x000fe200078ec0ff */
[----:B------:R1:W1:Y:S01]  /*33f0*/  LDSM.16.M88.4 R124, [R188+0x10800] ;  /* 0x01080000bc7c783b */ /* 0x0002620000000200 */
[----:B---3--:R-:W-:Y:S01]  /*3400*/  LOP3.LUT R4, R28, 0xfffffff8, RZ, 0xc0, !PT ;  /* 0xfffffff81c047812 */ /* 0x008fe200078ec0ff */
[----:B------:R-:W-:Y:S01]  /*3410*/  CS2R R92, SRZ ;  /* 0x00000000005c7805 */ /* 0x000fe2000001ff00 */
[----:B------:R-:W-:Y:S01]  /*3420*/  IADD3 R251, R24, 0x40, R18 ;  /* 0x0000004018fb7810 */ /* 0x000fe20007ffe012 */
[----:B------:R-:W-:Y:S01]  /*3430*/  IMAD.IADD R2, R2, 0x1, -R3 ;  /* 0x0000000102027824 */ /* 0x000fe200078e0a03 */
[----:B------:R3:W1:Y:S01]  /*3440*/  LDSM.16.M88.4 R136, [R189+0x12000] ;  /* 0x01200000bd88783b */ /* 0x0006620000000200 */
[----:B------:R-:W-:Y:S01]  /*3450*/  IMAD.IADD R4, R34, 0x1, -R4 ;  /* 0x0000000122047824 */ /* 0x000fe200078e0a04 */
[----:B------:R-:W-:Y:S01]  /*3460*/  CS2R R98, SRZ ;  /* 0x0000000000627805 */ /* 0x000fe2000001ff00 */
[----:B------:R-:W-:Y:S01]  /*3470*/  CS2R R96, SRZ ;  /* 0x0000000000607805 */ /* 0x000fe2000001ff00 */
[----:B------:R3:W1:Y:S01]  /*3480*/  LDSM.16.M88.4 R140, [R189+0x12800] ;  /* 0x01280000bd8c783b */ /* 0x0006620000000200 */
[----:B------:R-:W-:Y:S01]  /*3490*/  CS2R R90, SRZ ;  /* 0x00000000005a7805 */ /* 0x000fe2000001ff00 */
[----:B------:R-:W-:Y:S01]  /*34a0*/  LOP3.LUT P3, RZ, R4, 0x2, RZ, 0xc0, !PT ;  /* 0x0000000204ff7812 */ /* 0x000fe2000786c0ff */
[----:B------:R-:W-:Y:S01]  /*34b0*/  CS2R R88, SRZ ;  /* 0x0000000000587805 */ /* 0x000fe2000001ff00 */
[----:B------:R3:W1:Y:S01]  /*34c0*/  LDSM.16.M88.4 R144, [R190+0x12000] ;  /* 0x01200000be90783b */ /* 0x0006620000000200 */
[----:B------:R-:W-:Y:S01]  /*34d0*/  CS2R R86, SRZ ;  /* 0x0000000000567805 */ /* 0x000fe2000001ff00 */
[----:B------:R-:W-:Y:S01]  /*34e0*/  SEL R164, R164, 0xffffffe0, !P3 ;  /* 0xffffffe0a4a47807 */ /* 0x000fe20005800000 */
[----:B------:R-:W-:Y:S01]  /*34f0*/  CS2R R84, SRZ ;  /* 0x0000000000547805 */ /* 0x000fe2000001ff00 */
[----:B------:R-:W-:Y:S01]  /*3500*/  R2P PR, R2, 0x6 ;  /* 0x0000000602007804 */ /* 0x000fe20000000000 */
[----:B------:R3:W1:Y:S01]  /*3510*/  LDSM.16.M88.4 R148, [R190+0x12800] ;  /* 0x01280000be94783b */ /* 0x0006620000000200 */
[----:B------:R-:W-:Y:S01]  /*3520*/  CS2R R78, SRZ ;  /* 0x00000000004e7805 */ /* 0x000fe2000001ff00 */
[----:B------:R-:W-:Y:S01]  /*3530*/  IMAD.IADD R164, R164, 0x1, R188 ;  /* 0x00000001a4a47824 */ /* 0x000fe200078e02bc */
[----:B------:R-:W-:Y:S01]  /*3540*/  CS2R R76, SRZ ;  /* 0x00000000004c7805 */ /* 0x000fe2000001ff00 */
[----:B------:R3:W1:Y:S01]  /*3550*/  LDSM.16.M88.4 R152, [R188+0x12000] ;  /* 0x01200000bc98783b */ /* 0x0006620000000200 */
[----:B------:R-:W-:Y:S01]  /*3560*/  SEL R201, R201, 0xffffffe0, !P1 ;  /* 0xffffffe0c9c97807 */ /* 0x000fe20004800000 */
[----:B------:R-:W-:Y:S01]  /*3570*/  CS2R R82, SRZ ;  /* 0x0000000000527805 */ /* 0x000fe2000001ff00 */
[----:B------:R-:W-:Y:S01]  /*3580*/  SEL R192, R192, 0xffffffc0, !P2 ;  /* 0xffffffc0c0c07807 */ /* 0x000fe20005000000 */
[----:B------:R3:W1:Y:S01]  /*3590*/  LDSM.16.M88.4 R128, [R164+0x10000] ;  /* 0x01000000a480783b */ /* 0x0006620000000200 */
[----:B------:R-:W-:Y:S01]  /*35a0*/  IADD3 R196, R194, R201, RZ ;  /* 0x000000c9c2c47210 */ /* 0x000fe20007ffe0ff */
[----:B------:R-:W-:Y:S01]  /*35b0*/  IMAD.IADD R195, R201, 0x1, R193 ;  /* 0x00000001c9c37824 */ /* 0x000fe200078e02c1 */
        /* <DEDUP_REMOVED lines=13> */
[----:B------:R-:W1:Y:S01]  /*3690*/  LDSM.16.M88.4 R164, [R164+0x12800] ;  /* 0x01280000a4a4783b */ /* 0x000e620000000200 */
        /* <DEDUP_REMOVED lines=11> */
[----:B------:R-:W-:Y:S01]  /*3750*/  IADD3 R251, R251, -R227, RZ ;  /* 0x800000e3fbfb7210 */ /* 0x000fe20007ffe0ff */
[----:B------:R-:W-:-:S02]  /*3760*/  IMAD.SHL.U32 R184, R184, 0x2, RZ ;  /* 0x00000002b8b87824 */ /* 0x000fc400078e00ff */
[----:B------:R-:W-:Y:S02]  /*3770*/  IMAD.SHL.U32 R187, R187, 0x2, RZ ;  /* 0x00000002bbbb7824 */ /* 0x000fe400078e00ff */
[----:B------:R-:W-:Y:S02]  /*3780*/  IMAD.IADD R199, R194, 0x1, R192 ;  /* 0x00000001c2c77824 */ /* 0x000fe400078e02c0 */
[C---:B------:R-:W-:Y:S02]  /*3790*/  IMAD.IADD R198, R192.reuse, 0x1, R193 ;  /* 0x00000001c0c67824 */ /* 0x040fe400078e02c1 */
[C---:B------:R-:W-:Y:S02]  /*37a0*/  IMAD.IADD R200, R192.reuse, 0x1, R196 ;  /* 0x00000001c0c87824 */ /* 0x040fe400078e02c4 */
[----:B------:R-:W-:Y:S02]  /*37b0*/  IMAD.IADD R197, R192, 0x1, R195 ;  /* 0x00000001c0c57824 */ /* 0x000fe400078e02c3 */
[----:B--2---:R-:W-:-:S05]  /*37c0*/  IMAD R0, R236, 0x40, R7 ;  /* 0x00000040ec007824 */ /* 0x004fca00078e0207 */
[C---:B------:R-:W-:Y:S02]  /*37d0*/  IADD3 R2, R0.reuse, 0x19, RZ ;  /* 0x0000001900027810 */ /* 0x040fe40007ffe0ff */
[C---:B------:R-:W-:Y:S02]  /*37e0*/  IADD3 R244, R0.reuse, 0x11, RZ ;  /* 0x0000001100f47810 */ /* 0x040fe40007ffe0ff */
[----:B------:R2:W1:Y:S01]  /*37f0*/  I2F R246, R2 ;  /* 0x0000000200f67306 */ /* 0x0004620000201400 */
[C---:B------:R-:W-:Y:S02]  /*3800*/  IADD3 R243, R0.reuse, 0x10, RZ ;  /* 0x0000001000f37810 */ /* 0x040fe40007ffe0ff */
[C---:B------:R-:W-:Y:S02]  /*3810*/  IADD3 R242, R0.reuse, 0x9, RZ ;  /* 0x0000000900f27810 */ /* 0x040fe40007ffe0ff */
[C---:B------:R-:W-:Y:S02]  /*3820*/  IADD3 R241, R0.reuse, 0x8, RZ ;  /* 0x0000000800f17810 */ /* 0x040fe40007ffe0ff */
[C---:B------:R-:W-:Y:S01]  /*3830*/  IADD3 R240, R0.reuse, 0x1, RZ ;  /* 0x0000000100f07810 */ /* 0x040fe20007ffe0ff */
[----:B------:R-:W1:Y:S01]  /*3840*/  I2F R244, R244 ;  /* 0x000000f400f47306 */ /* 0x000e620000201400 */
[----:B--2---:R-:W-:Y:S01]  /*3850*/  IADD3 R2, R0, 0x18, RZ ;  /* 0x0000001800027810 */ /* 0x004fe20007ffe0ff */
[----:B------:R-:W-:-:S06]  /*3860*/  IMAD.MOV.U32 R0, RZ, RZ, c[0x0][0x22c] ;  /* 0x00008b00ff007624 */ /* 0x000fcc00078e00ff */
[----:B------:R-:W2:Y:S01]  /*3870*/  I2F R243, R243 ;  /* 0x000000f300f37306 */ /* 0x000ea20000201400 */
[----:B------:R-:W-:-:S04]  /*3880*/  IMAD R0, R0, c[0x0][0x1c0], RZ ;  /* 0x0000700000007a24 */ /* 0x000fc800078e02ff */
[----:B------:R-:W-:-:S03]  /*3890*/  IMAD.SHL.U32 R211, R0, 0x8, RZ ;  /* 0x0000000800d37824 */ /* 0x000fc600078e00ff */
[----:B------:R1:W1:Y:S08]  /*38a0*/  I2F R245, R2 ;  /* 0x0000000200f57306 */ /* 0x0002700000201400 */
[----:B------:R-:W2:Y:S01]  /*38b0*/  I2F R242, R242 ;  /* 0x000000f200f27306 */ /* 0x000ea20000201400 */
[----:B----4-:R-:W-:Y:S01]  /*38c0*/  @P4 FMUL.FTZ R207, R5, R6 ;  /* 0x0000000605cf4220 */ /* 0x010fe20000410000 */
[----:B------:R-:W-:-:S06]  /*38d0*/  SHF.L.U32 R5, R0, 0x4, RZ ;  /* 0x0000000400057819 */ /* 0x000fcc00000006ff */
[----:B------:R-:W4:Y:S01]  /*38e0*/  I2F R241, R241 ;  /* 0x000000f100f17306 */ /* 0x000f220000201400 */
[C---:B------:R-:W-:Y:S02]  /*38f0*/  IADD3 R4, R5.reuse, 0x20, RZ ;  /* 0x0000002005047810 */ /* 0x040fe40007ffe0ff */
[C---:B-1----:R-:W-:Y:S02]  /*3900*/  IADD3 R2, R5.reuse, 0x60, RZ ;  /* 0x0000006005027810 */ /* 0x042fe40007ffe0ff */
[----:B------:R-:W-:Y:S01]  /*3910*/  IADD3 R3, R5, 0x40, RZ ;  /* 0x0000004005037810 */ /* 0x000fe20007ffe0ff */
[C---:B------:R-:W-:Y:S02]  /*3920*/  IMAD.IADD R4, R211.reuse, 0x1, R4 ;  /* 0x00000001d3047824 */ /* 0x040fe400078e0204 */
[----:B------:R-:W1:Y:S01]  /*3930*/  I2F R240, R240 ;  /* 0x000000f000f07306 */ /* 0x000e620000201400 */
[C---:B------:R-:W-:Y:S02]  /*3940*/  IMAD.IADD R2, R211.reuse, 0x1, R2 ;  /* 0x00000001d3027824 */ /* 0x040fe400078e0202 */
[C---:B------:R-:W-:Y:S01]  /*3950*/  IMAD.IADD R3, R211.reuse, 0x1, R3 ;  /* 0x00000001d3037824 */ /* 0x040fe200078e0203 */
[C---:B------:R-:W-:Y:S01]  /*3960*/  IADD3 R4, R211.reuse, R4, RZ ;  /* 0x00000004d3047210 */ /* 0x040fe20007ffe0ff */
[----:B------:R-:W-:-:S02]  /*3970*/  IMAD.IADD R2, R211, 0x1, R2 ;  /* 0x00000001d3027824 */ /* 0x000fc400078e0202 */
[C---:B------:R-:W-:Y:S02]  /*3980*/  IMAD.IADD R3, R211.reuse, 0x1, R3 ;  /* 0x00000001d3037824 */ /* 0x040fe400078e0203 */
[C---:B------:R-:W-:Y:S01]  /*3990*/  IMAD.IADD R235, R211.reuse, 0x1, R4 ;  /* 0x00000001d3eb7824 */ /* 0x040fe200078e0204 */
[C---:B------:R-:W-:Y:S01]  /*39a0*/  IADD3 R231, R211.reuse, R2, RZ ;  /* 0x00000002d3e77210 */ /* 0x040fe20007ffe0ff */
[C---:B------:R-:W-:Y:S02]  /*39b0*/  IMAD.IADD R233, R211.reuse, 0x1, R3 ;  /* 0x00000001d3e97824 */ /* 0x040fe400078e0203 */
[C---:B------:R-:W-:Y:S02]  /*39c0*/  IMAD.IADD R234, R211.reuse, 0x1, R235 ;  /* 0x00000001d3ea7824 */ /* 0x040fe400078e02eb */
[C---:B------:R-:W-:Y:S02]  /*39d0*/  IMAD.IADD R232, R211.reuse, 0x1, R233 ;  /* 0x00000001d3e87824 */ /* 0x040fe400078e02e9 */
[C---:B------:R-:W-:Y:S01]  /*39e0*/  IMAD.IADD R230, R211.reuse, 0x1, R231 ;  /* 0x00000001d3e67824 */ /* 0x040fe200078e02e7 */
[C---:B------:R-:W-:Y:S01]  /*39f0*/  IADD3 R239, R211.reuse, R234, RZ ;  /* 0x000000ead3ef7210 */ /* 0x040fe20007ffe0ff */
[----:B------:R-:W-:-:S02]  /*3a00*/  IMAD.IADD R238, R211, 0x1, R232 ;  /* 0x00000001d3ee7824 */ /* 0x000fc400078e02e8 */
[----:B-1234-:R-:W-:Y:S02]  /*3a10*/  IMAD.IADD R237, R211, 0x1, R230 ;  /* 0x00000001d3ed7824 */ /* 0x01efe400078e02e6 */
.L_x_124:
[----:B------:R-:W0:Y:S01]  /*3a20*/  LDGDEPBAR ;  /* 0x00000000000079af */ /* 0x000e220000000000 */
[C---:B------:R-:W-:Y:S02]  /*3a30*/  IADD3 R0, R187.reuse, R201, RZ ;  /* 0x000000c9bb007210 */ /* 0x040fe40007ffe0ff */
[-C--:B------:R-:W-:Y:S02]  /*3a40*/  IADD3 R3, R187, R192.reuse, RZ ;  /* 0x000000c0bb037210 */ /* 0x080fe40007ffe0ff */
[----:B------:R-:W-:Y:S02]  /*3a50*/  IADD3 R2, R0, R192, RZ ;  /* 0x000000c000027210 */ /* 0x000fe40007ffe0ff */
[----:B-----5:R-:W-:Y:S01]  /*3a60*/  FSETP.NEU.FTZ.AND P0, PT, R219, -INF , PT ;  /* 0xff800000db00780b */ /* 0x020fe20003f1d000 */
[----:B------:R-:W2:Y:S01]  /*3a70*/  LDL R168, [R1+0x8] ;  /* 0x0000080001a87983 */ /* 0x000ea20000100800 */
[----:B------:R-:W-:Y:S02]  /*3a80*/  MOV R172, c[0x0][0x22c] ;  /* 0x00008b0000ac7a02 */ /* 0x000fe40000000f00 */
[C---:B------:R-:W-:Y:S03]  /*3a90*/  ISETP.GT.AND P5, PT, R209.reuse, R249, PT ;  /* 0x000000f9d100720c */ /* 0x040fe60003fa4270 */
[----:B------:R-:W-:Y:S05]  /*3aa0*/  IMAD R172, R172, c[0x0][0x1c0], RZ ;  /* 0x00007000acac7a24 */ /* 0x000fea00078e02ff */
[----:B------:R-:W-:Y:S01]  /*3ab0*/  LEA R172, -R172, RZ, 0x6 ;  /* 0x000000ffacac7211 */ /* 0x000fe200078e31ff */
        /* <DEDUP_REMOVED lines=42> */
[----:B------:R1:W-:Y:S08]  /*3d60*/  LDSM.16.M88.4 R52, [R3+0x2000] ;  /* 0x002000000334783b */ /* 0x0003f00000000200 */
[----:B------:R-:W4:Y:S01]  /*3d70*/  LDSM.16.M88.4 R64, [R188+0xe000] ;  /* 0x00e00000bc40783b */ /* 0x000f220000000200 */
[C---:B---3--:R-:W-:Y:S05]  /*3d80*/  HMMA.16816.F32.BF16 R4, R56.reuse, R60, R4 ;  /* 0x0000003c3804723c */ /* 0x048fea0000041804 */
[----:B-1----:R-:W-:Y:S03]  /*3d90*/  SHF.L.U32 R3, R236, 0x6, RZ ;  /* 0x00000006ec037819 */ /* 0x002fe600000006ff */
[C---:B------:R-:W-:Y:S01]  /*3da0*/  HMMA.16816.F32.BF16 R8, R56.reuse, R62, R8 ;  /* 0x0000003e3808723c */ /* 0x040fe20000041808 */
[----:B------:R-:W1:Y:S03]  /*3db0*/  LDSM.16.M88.4 R60, [R188+0xe800] ;  /* 0x00e80000bc3c783b */ /* 0x000e660000000200 */
[----:B------:R-:W-:Y:S04]  /*3dc0*/  IADD3 R3, R3, 0x40, RZ ;  /* 0x0000004003037810 */ /* 0x000fe80007ffe0ff */
[C---:B------:R-:W-:Y:S03]  /*3dd0*/  HMMA.16816.F32.BF16 R12, R56.reuse, R100, R12 ;  /* 0x00000064380c723c */ /* 0x040fe6000004180c */
[-C--:B------:R-:W-:Y:S01]  /*3de0*/  ISETP.LT.AND P2, PT, R3, R227.reuse, P2 ;  /* 0x000000e30300720c */ /* 0x080fe20001741270 */
[----:B------:R-:W-:Y:S04]  /*3df0*/  FMUL.FTZ R3, R219, 1.4426950216293334961 ;  /* 0x3fb8aa3bdb037820 */ /* 0x000fe80000410000 */
[----:B------:R-:W-:Y:S01]  /*3e00*/  HMMA.16816.F32.BF16 R16, R56, R102, R16 ;  /* 0x000000663810723c */ /* 0x000fe20000041810 */
[----:B------:R3:W-:Y:S03]  /*3e10*/  LDSM.16.M88.4 R56, [R2+0x2000] ;  /* 0x002000000238783b */ /* 0x0007e60000000200 */
[----:B------:R-:W-:Y:S04]  /*3e20*/  FSEL R3, R3, RZ, P0 ;  /* 0x000000ff03037208 */ /* 0x000fe80000000000 */
[C---:B----4-:R-:W-:Y:S01]  /*3e30*/  HMMA.16816.F32.BF16 R4, R52.reuse, R64, R4 ;  /* 0x000000403404723c */ /* 0x050fe20000041804 */
[----:B------:R-:W4:Y:S04]  /*3e40*/  LDSM.16.M88.4 R100, [R191+0xe000] ;  /* 0x00e00000bf64783b */ /* 0x000f280000000200 */
[----:B------:R-:W-:Y:S03]  /*3e50*/  @!P2 IADD3 R0, R252, R0, RZ ;  /* 0x00000000fc00a210 */ /* 0x000fe60007ffe0ff */
[C---:B------:R-:W-:Y:S08]  /*3e60*/  HMMA.16816.F32.BF16 R8, R52.reuse, R66, R8 ;  /* 0x000000423408723c */ /* 0x040ff00000041808 */
[C---:B-1----:R-:W-:Y:S07]  /*3e70*/  HMMA.16816.F32.BF16 R12, R52.reuse, R60, R12 ;  /* 0x0000003c340c723c */ /* 0x042fee000004180c */
[----:B--2---:R-:W-:Y:S01]  /*3e80*/  LEA R61, R236, R168, 0x6 ;  /* 0x000000a8ec3d7211 */ /* 0x004fe200078e30ff */
[----:B------:R-:W-:Y:S01]  /*3e90*/  HMMA.16816.F32.BF16 R16, R52, R62, R16 ;  /* 0x0000003e3410723c */ /* 0x000fe20000041810 */
[----:B------:R-:W1:Y:S02]  /*3ea0*/  LDSM.16.M88.4 R52, [R191+0xe800] ;  /* 0x00e80000bf34783b */ /* 0x000e640000000200 */
[----:B---3--:R-:W2:Y:S01]  /*3eb0*/  I2F R2, R61 ;  /* 0x0000003d00027306 */ /* 0x008ea20000201400 */
[C---:B------:R-:W-:Y:S02]  /*3ec0*/  @!P2 IMNMX R60, R0.reuse, R227, PT ;  /* 0x000000e3003ca217 */ /* 0x040fe40003800200 */
[----:B------:R-:W-:Y:S02]  /*3ed0*/  @!P2 IADD3 R0, R0, 0x8, RZ ;  /* 0x000000080000a810 */ /* 0x000fe40007ffe0ff */
[C---:B------:R-:W-:Y:S02]  /*3ee0*/  @!P2 IADD3 R62, R61.reuse, 0x1, RZ ;  /* 0x000000013d3ea810 */ /* 0x040fe40007ffe0ff */
[-C--:B------:R-:W-:Y:S02]  /*3ef0*/  @!P2 ISETP.GE.AND P1, PT, R61, R60.reuse, PT ;  /* 0x0000003c3d00a20c */ /* 0x080fe40003f26270 */
[----:B------:R-:W-:Y:S01]  /*3f00*/  @!P2 ISETP.GE.AND P0, PT, R62, R60, PT ;  /* 0x0000003c3e00a20c */ /* 0x000fe20003f06270 */
[C---:B----4-:R-:W-:Y:S08]  /*3f10*/  HMMA.16816.F32.BF16 R4, R56.reuse, R100, R4 ;  /* 0x000000643804723c */ /* 0x050ff00000041804 */
[C---:B------:R-:W-:Y:S11]  /*3f20*/  HMMA.16816.F32.BF16 R8, R56.reuse, R102, R8 ;  /* 0x000000663808723c */ /* 0x040ff60000041808 */
[----:B------:R-:W-:Y:S05]  /*3f30*/  @!UPT UIADD3 URZ, URZ, URZ, URZ ;  /* 0x0000003f3f3ff290 */ /* 0x000fea000fffe03f */
[-C--:B------:R-:W-:Y:S01]  /*3f40*/  FFMA.FTZ R5, R240, R207.reuse, R5 ;  /* 0x000000cff0057223 */ /* 0x080fe20000010005 */
[C---:B-1----:R-:W-:Y:S03]  /*3f50*/  HMMA.16816.F32.BF16 R12, R56.reuse, R52, R12 ;  /* 0x00000034380c723c */ /* 0x042fe6000004180c */
[CC--:B--2---:R-:W-:Y:S01]  /*3f60*/  FFMA.FTZ R4, R2.reuse, R207.reuse, R4 ;  /* 0x000000cf02047223 */ /* 0x0c4fe20000010004 */
[----:B------:R-:W-:Y:S01]  /*3f70*/  @!P2 FSEL R5, R5, -INF , !P0 ;  /* 0xff8000000505a808 */ /* 0x000fe20004000000 */
[----:B------:R-:W-:Y:S01]  /*3f80*/  FFMA.FTZ R6, R2, R207, R6 ;  /* 0x000000cf02067223 */ /* 0x000fe20000010006 */
[----:B------:R-:W-:Y:S01]  /*3f90*/  @!P2 IMNMX R2, R0, R227, PT ;  /* 0x000000e30002a217 */ /* 0x000fe20003800200 */
[C---:B------:R-:W-:Y:S01]  /*3fa0*/  FMUL.FTZ R0, R220.reuse, 1.4426950216293334961 ;  /* 0x3fb8aa3bdc007820 */ /* 0x040fe20000410000 */
[----:B------:R-:W-:Y:S03]  /*3fb0*/  HMMA.16816.F32.BF16 R16, R56, R54, R16 ;  /* 0x000000363810723c */ /* 0x000fe60000041810 */
[----:B------:R-:W-:Y:S01]  /*3fc0*/  FSETP.NEU.FTZ.AND P0, PT, R220, -INF , PT ;  /* 0xff800000dc00780b */ /* 0x000fe20003f1d000 */
[----:B------:R-:W-:Y:S01]  /*3fd0*/  FFMA.FTZ R5, R5, c[0x0][0x23c], -R3 ;  /* 0x00008f0005057a23 */ /* 0x000fe20000010803 */
[----:B------:R-:W-:Y:S01]  /*3fe0*/  @!P2 FSEL R4, R4, -INF , !P1 ;  /* 0xff8000000404a808 */ /* 0x000fe20004800000 */
[-C--:B------:R-:W-:Y:S01]  /*3ff0*/  FFMA.FTZ R7, R240, R207.reuse, R7 ;  /* 0x000000cff0077223 */ /* 0x080fe20000010007 */
[----:B------:R-:W-:Y:S01]  /*4000*/  FSEL R0, R0, RZ, P0 ;  /* 0x000000ff00007208 */ /* 0x000fe20000000000 */
[----:B------:R1:W-:Y:S01]  /*4010*/  MUFU.EX2 R168, R5 ;  /* 0x0000000500a87308 */ /* 0x0003e20000000800 */
[-C--:B------:R-:W-:Y:S02]  /*4020*/  @!P2 ISETP.GE.AND P0, PT, R62, R2.reuse, PT ;  /* 0x000000023e00a20c */ /* 0x080fe40003f06270 */
[----:B------:R-:W-:Y:S01]  /*4030*/  @!P2 ISETP.GE.AND P1, PT, R61, R2, PT ;  /* 0x000000023d00a20c */ /* 0x000fe20003f26270 */
[----:B------:R-:W-:Y:S01]  /*4040*/  FFMA.FTZ R4, R4, c[0x0][0x23c], -R3 ;  /* 0x00008f0004047a23 */ /* 0x000fe20000010803 */
[----:B------:R-:W-:Y:S01]  /*4050*/  @!P2 FSEL R7, R7, -INF , !P0 ;  /* 0xff8000000707a808 */ /* 0x000fe20004000000 */
[CC--:B------:R-:W-:Y:S01]  /*4060*/  FFMA.FTZ R8, R241.reuse, R207.reuse, R8 ;  /* 0x000000cff1087223 */ /* 0x0c0fe20000010008 */
[----:B------:R-:W-:Y:S01]  /*4070*/  @!P2 FSEL R6, R6, -INF , !P1 ;  /* 0xff8000000606a808 */ /* 0x000fe20004800000 */
[CC--:B------:R-:W-:Y:S02]  /*4080*/  FFMA.FTZ R9, R242.reuse, R207.reuse, R9 ;  /* 0x000000cff2097223 */ /* 0x0c0fe40000010009 */
[----:B------:R2:W-:Y:S01]  /*4090*/  MUFU.EX2 R169, R4 ;  /* 0x0000000400a97308 */ /* 0x0005e20000000800 */
[-C--:B------:R-:W-:Y:S02]  /*40a0*/  FFMA.FTZ R10, R241, R207.reuse, R10 ;  /* 0x000000cff10a7223 */ /* 0x080fe4000001000a */
[-C--:B------:R-:W-:Y:S02]  /*40b0*/  FFMA.FTZ R11, R242, R207.reuse, R11 ;  /* 0x000000cff20b7223 */ /* 0x080fe4000001000b */
[CC--:B------:R-:W-:Y:S02]  /*40c0*/  FFMA.FTZ R12, R243.reuse, R207.reuse, R12 ;  /* 0x000000cff30c7223 */ /* 0x0c0fe4000001000c */
[CC--:B------:R-:W-:Y:S02]  /*40d0*/  FFMA.FTZ R13, R244.reuse, R207.reuse, R13 ;  /* 0x000000cff40d7223 */ /* 0x0c0fe4000001000d */
[-C--:B------:R-:W-:Y:S02]  /*40e0*/  FFMA.FTZ R14, R243, R207.reuse, R14 ;  /* 0x000000cff30e7223 */ /* 0x080fe4000001000e */
[-C--:B------:R-:W-:Y:S02]  /*40f0*/  FFMA.FTZ R15, R244, R207.reuse, R15 ;  /* 0x000000cff40f7223 */ /* 0x080fe4000001000f */
[CC--:B------:R-:W-:Y:S01]  /*4100*/  FFMA.FTZ R17, R246.reuse, R207.reuse, R17 ;  /* 0x000000cff6117223 */ /* 0x0c0fe20000010011 */
[----:B-1----:R-:W-:Y:S01]  /*4110*/  @!P2 IADD3 R5, R61, 0x8, RZ ;  /* 0x000000083d05a810 */ /* 0x002fe20007ffe0ff */
[CC--:B------:R-:W-:Y:S02]  /*4120*/  FFMA.FTZ R16, R245.reuse, R207.reuse, R16 ;  /* 0x000000cff5107223 */ /* 0x0c0fe40000010010 */
[-C--:B------:R-:W-:Y:S01]  /*4130*/  FFMA.FTZ R18, R245, R207.reuse, R18 ;  /* 0x000000cff5127223 */ /* 0x080fe20000010012 */
[-C--:B------:R-:W-:Y:S01]  /*4140*/  @!P2 ISETP.GE.AND P0, PT, R5, R60.reuse, PT ;  /* 0x0000003c0500a20c */ /* 0x080fe20003f06270 */
[----:B------:R-:W-:Y:S02]  /*4150*/  FFMA.FTZ R19, R246, R207, R19 ;  /* 0x000000cff6137223 */ /* 0x000fe40000010013 */
[--C-:B------:R-:W-:Y:S01]  /*4160*/  FFMA.FTZ R6, R6, c[0x0][0x23c], -R0.reuse ;  /* 0x00008f0006067a23 */ /* 0x100fe20000010800 */
[----:B------:R-:W-:Y:S01]  /*4170*/  @!P2 FSEL R8, R8, -INF , !P0 ;  /* 0xff8000000808a808 */ /* 0x000fe20004000000 */
[--C-:B------:R-:W-:Y:S01]  /*4180*/  FFMA.FTZ R7, R7, c[0x0][0x23c], -R0.reuse ;  /* 0x00008f0007077a23 */ /* 0x100fe20000010800 */
[----:B--2---:R-:W-:Y:S01]  /*4190*/  @!P2 IADD3 R4, R61, 0x9, RZ ;  /* 0x000000093d04a810 */ /* 0x004fe20007ffe0ff */
[----:B------:R-:W-:Y:S02]  /*41a0*/  MUFU.EX2 R171, R6 ;  /* 0x0000000600ab7308 */ /* 0x000fe40000000800 */
[--C-:B------:R-:W-:Y:S01]  /*41b0*/  FFMA.FTZ R8, R8, c[0x0][0x23c], -R3.reuse ;  /* 0x00008f0008087a23 */ /* 0x100fe20000010803 */
[----:B------:R-:W-:Y:S04]  /*41c0*/  @!P2 ISETP.GE.AND P0, PT, R4, R60, PT ;  /* 0x0000003c0400a20c */ /* 0x000fe80003f06270 */
[----:B------:R-:W-:Y:S02]  /*41d0*/  @!P2 FSEL R9, R9, -INF , !P0 ;  /* 0xff8000000909a808 */ /* 0x000fe40004000000 */
[-C--:B------:R-:W-:Y:S01]  /*41e0*/  @!P2 ISETP.GE.AND P0, PT, R5, R2.reuse, PT ;  /* 0x000000020500a20c */ /* 0x080fe20003f06270 */
[----:B------:R-:W1:Y:S01]  /*41f0*/  MUFU.EX2 R170, R7 ;  /* 0x0000000700aa7308 */ /* 0x000e620000000800 */
[----:B------:R-:W-:Y:S01]  /*4200*/  @!P2 IADD3 R5, R61, 0x10, RZ ;  /* 0x000000103d05a810 */ /* 0x000fe20007ffe0ff */
[--C-:B------:R-:W-:Y:S01]  /*4210*/  FFMA.FTZ R9, R9, c[0x0][0x23c], -R3.reuse ;  /* 0x00008f0009097a23 */ /* 0x100fe20000010803 */
[----:B------:R-:W-:Y:S02]  /*4220*/  @!P2 FSEL R10, R10, -INF , !P0 ;  /* 0xff8000000a0aa808 */ /* 0x000fe40004000000 */
[----:B------:R-:W-:Y:S02]  /*4230*/  @!P2 ISETP.GE.AND P0, PT, R4, R2, PT ;  /* 0x000000020400a20c */ /* 0x000fe40003f06270 */
[----:B------:R-:W-:Y:S01]  /*4240*/  @!P2 IADD3 R4, R61, 0x11, RZ ;  /* 0x000000113d04a810 */ /* 0x000fe20007ffe0ff */
[--C-:B------:R-:W-:Y:S01]  /*4250*/  FFMA.FTZ R10, R10, c[0x0][0x23c], -R0.reuse ;  /* 0x00008f000a0a7a23 */ /* 0x100fe20000010800 */
[----:B------:R-:W-:Y:S01]  /*4260*/  @!P2 FSEL R11, R11, -INF , !P0 ;  /* 0xff8000000b0ba808 */ /* 0x000fe20004000000 */
[----:B------:R-:W-:Y:S01]  /*4270*/  MUFU.EX2 R101, R8 ;  /* 0x0000000800657308 */ /* 0x000fe20000000800 */
[-C--:B------:R-:W-:Y:S03]  /*4280*/  @!P2 ISETP.GE.AND P0, PT, R5, R60.reuse, PT ;  /* 0x0000003c0500a20c */ /* 0x080fe60003f06270 */
[--C-:B------:R-:W-:Y:S01]  /*4290*/  FFMA.FTZ R11, R11, c[0x0][0x23c], -R0.reuse ;  /* 0x00008f000b0b7a23 */ /* 0x100fe20000010800 */
[----:B------:R-:W-:Y:S02]  /*42a0*/  @!P2 FSEL R12, R12, -INF , !P0 ;  /* 0xff8000000c0ca808 */ /* 0x000fe40004000000 */
[----:B------:R-:W-:Y:S03]  /*42b0*/  @!P2 ISETP.GE.AND P0, PT, R4, R60, PT ;  /* 0x0000003c0400a20c */ /* 0x000fe60003f06270 */
[--C-:B------:R-:W-:Y:S01]  /*42c0*/  FFMA.FTZ R12, R12, c[0x0][0x23c], -R3.reuse ;  /* 0x00008f000c0c7a23 */ /* 0x100fe20000010803 */
[----:B------:R-:W-:Y:S01]  /*42d0*/  @!P2 FSEL R13, R13, -INF , !P0 ;  /* 0xff8000000d0da808 */ /* 0x000fe20004000000 */
[----:B------:R-:W-:Y:S01]  /*42e0*/  MUFU.EX2 R100, R9 ;  /* 0x0000000900647308 */ /* 0x000fe20000000800 */
[-C--:B------:R-:W-:Y:S03]  /*42f0*/  @!P2 ISETP.GE.AND P0, PT, R5, R2.reuse, PT ;  /* 0x000000020500a20c */ /* 0x080fe60003f06270 */
[--C-:B------:R-:W-:Y:S01]  /*4300*/  FFMA.FTZ R13, R13, c[0x0][0x23c], -R3.reuse ;  /* 0x00008f000d0d7a23 */ /* 0x100fe20000010803 */
[----:B------:R-:W-:Y:S02]  /*4310*/  @!P2 FSEL R14, R14, -INF , !P0 ;  /* 0xff8000000e0ea808 */ /* 0x000fe40004000000 */
[----:B------:R-:W-:Y:S02]  /*4320*/  @!P2 ISETP.GE.AND P0, PT, R4, R2, PT ;  /* 0x000000020400a20c */ /* 0x000fe40003f06270 */
[C---:B------:R-:W-:Y:S01]  /*4330*/  @!P2 IADD3 R4, R61.reuse, 0x18, RZ ;  /* 0x000000183d04a810 */ /* 0x040fe20007ffe0ff */
[--C-:B------:R-:W-:Y:S01]  /*4340*/  FFMA.FTZ R14, R14, c[0x0][0x23c], -R0.reuse ;  /* 0x00008f000e0e7a23 */ /* 0x100fe20000010800 */
[----:B------:R-:W-:Y:S01]  /*4350*/  @!P2 IADD3 R61, R61, 0x19, RZ ;  /* 0x000000193d3da810 */ /* 0x000fe20007ffe0ff */
[----:B------:R-:W-:Y:S01]  /*4360*/  MUFU.EX2 R103, R10 ;  /* 0x0000000a00677308 */ /* 0x000fe20000000800 */
[----:B------:R-:W-:Y:S02]  /*4370*/  @!P2 FSEL R15, R15, -INF , !P0 ;  /* 0xff8000000f0fa808 */ /* 0x000fe40004000000 */
[-C--:B------:R-:W-:Y:S02]  /*4380*/  @!P2 ISETP.GE.AND P0, PT, R61, R60.reuse, PT ;  /* 0x0000003c3d00a20c */ /* 0x080fe40003f06270 */
[C---:B------:R-:W-:Y:S01]  /*4390*/  @!P2 ISETP.GE.AND P1, PT, R4.reuse, R60, PT ;  /* 0x0000003c0400a20c */ /* 0x040fe20003f26270 */
[--C-:B------:R-:W-:Y:S01]  /*43a0*/  FFMA.FTZ R15, R15, c[0x0][0x23c], -R0.reuse ;  /* 0x00008f000f0f7a23 */ /* 0x100fe20000010800 */
[----:B------:R-:W-:Y:S02]  /*43b0*/  @!P2 FSEL R17, R17, -INF , !P0 ;  /* 0xff8000001111a808 */ /* 0x000fe40004000000 */
[-C--:B------:R-:W-:Y:S01]  /*43c0*/  @!P2 ISETP.GE.AND P0, PT, R4, R2.reuse, PT ;  /* 0x000000020400a20c */ /* 0x080fe20003f06270 */
[----:B------:R-:W2:Y:S01]  /*43d0*/  MUFU.EX2 R102, R11 ;  /* 0x0000000b00667308 */ /* 0x000ea20000000800 */
[----:B------:R-:W-:Y:S02]  /*43e0*/  @!P2 FSEL R16, R16, -INF , !P1 ;  /* 0xff8000001010a808 */ /* 0x000fe40004800000 */
[----:B------:R-:W-:Y:S02]  /*43f0*/  @!P2 FSEL R18, R18, -INF , !P0 ;  /* 0xff8000001212a808 */ /* 0x000fe40004000000 */
[----:B------:R-:W-:Y:S01]  /*4400*/  @!P2 ISETP.GE.AND P0, PT, R61, R2, PT ;  /* 0x000000023d00a20c */ /* 0x000fe20003f06270 */
[--C-:B------:R-:W-:Y:S01]  /*4410*/  FFMA.FTZ R16, R16, c[0x0][0x23c], -R3.reuse ;  /* 0x00008f0010107a23 */ /* 0x100fe20000010803 */
[----:B-1----:R-:W-:Y:S01]  /*4420*/  F2FP.BF16.PACK_AB R2, R170, R171 ;  /* 0x000000abaa02723e */ /* 0x002fe200000010ff */
[----:B------:R-:W-:Y:S01]  /*4430*/  FFMA.FTZ R3, R17, c[0x0][0x23c], -R3 ;  /* 0x00008f0011037a23 */ /* 0x000fe20000010803 */
[----:B------:R-:W-:Y:S01]  /*4440*/  @!P2 FSEL R19, R19, -INF , !P0 ;  /* 0xff8000001313a808 */ /* 0x000fe20004000000 */
[--C-:B------:R-:W-:Y:S01]  /*4450*/  FFMA.FTZ R18, R18, c[0x0][0x23c], -R0.reuse ;  /* 0x00008f0012127a23 */ /* 0x100fe20000010800 */
[----:B------:R-:W-:Y:S01]  /*4460*/  MUFU.EX2 R65, R12 ;  /* 0x0000000c00417308 */ /* 0x000fe20000000800 */
[----:B------:R-:W-:Y:S01]  /*4470*/  STS [R221+0x12400], R2 ;  /* 0x01240002dd007388 */ /* 0x000fe20000000800 */
[----:B------:R-:W-:Y:S01]  /*4480*/  IADD3 R56, P0, R248, R229, RZ ;  /* 0x000000e5f8387210 */ /* 0x000fe20007f1e0ff */
[----:B------:R-:W-:Y:S04]  /*4490*/  FFMA.FTZ R0, R19, c[0x0][0x23c], -R0 ;  /* 0x00008f0013007a23 */ /* 0x000fe80000010800 */
[----:B------:R-:W-:Y:S01]  /*44a0*/  IMAD.X R57, R247, 0x1, R228, P0 ;  /* 0x00000001f7397824 */ /* 0x000fe200000e06e4 */
[C---:B------:R-:W-:Y:S02]  /*44b0*/  LEA R204, P0, R172.reuse, R204, 0x2 ;  /* 0x000000ccaccc7211 */ /* 0x040fe400078010ff */
[----:B------:R1:W-:Y:S02]  /*44c0*/  MUFU.EX2 R60, R3 ;  /* 0x00000003003c7308 */ /* 0x0003e40000000800 */
[----:B------:R-:W-:Y:S02]  /*44d0*/  LEA.HI.X.SX32 R205, R172, R205, 0x2, P0 ;  /* 0x000000cdaccd7211 */ /* 0x000fe400000f16ff */
[----:B--2---:R-:W-:Y:S06]  /*44e0*/  F2FP.BF16.PACK_AB R5, R102, R103 ;  /* 0x000000676605723e */ /* 0x004fec00000010ff */
[----:B------:R2:W-:Y:S10]  /*44f0*/  MUFU.EX2 R61, R0 ;  /* 0x00000000003d7308 */ /* 0x0005f40000000800 */
[----:B------:R-:W3:Y:S01]  /*4500*/  MUFU.EX2 R64, R13 ;  /* 0x0000000d00407308 */ /* 0x000ee20000000800 */
[----:B-1----:R-:W-:Y:S05]  /*4510*/  F2FP.BF16.PACK_AB R3, R168, R169 ;  /* 0x000000a9a803723e */ /* 0x002fea00000010ff */
[----:B------:R1:W-:Y:S04]  /*4520*/  STS [R221+0x12000], R3 ;  /* 0x01200003dd007388 */ /* 0x0003e80000000800 */
[----:B------:R-:W-:Y:S01]  /*4530*/  MUFU.EX2 R67, R14 ;  /* 0x0000000e00437308 */ /* 0x000fe20000000800 */
[----:B------:R-:W-:Y:S01]  /*4540*/  STS [R224+0x12400], R5 ;  /* 0x01240005e0007388 */ /* 0x000fe20000000800 */
[----:B--2---:R-:W-:Y:S05]  /*4550*/  F2FP.BF16.PACK_AB R0, R100, R101 ;  /* 0x000000656400723e */ /* 0x004fea00000010ff */
[----:B------:R2:W-:Y:S03]  /*4560*/  STS [R224+0x12000], R0 ;  /* 0x01200000e0007388 */ /* 0x0005e60000000800 */
[----:B------:R-:W1:Y:S01]  /*4570*/  MUFU.EX2 R66, R15 ;  /* 0x0000000f00427308 */ /* 0x000e620000000800 */
[----:B---3--:R-:W-:Y:S05]  /*4580*/  F2FP.BF16.PACK_AB R4, R64, R65 ;  /* 0x000000414004723e */ /* 0x008fea00000010ff */
[----:B------:R-:W-:Y:S04]  /*4590*/  STS [R222+0x12000], R4 ;  /* 0x01200004de007388 */ /* 0x000fe80000000800 */
[----:B------:R-:W3:Y:S10]  /*45a0*/  MUFU.EX2 R62, R16 ;  /* 0x00000010003e7308 */ /* 0x000ef40000000800 */
[----:B------:R-:W2:Y:S01]  /*45b0*/  MUFU.EX2 R63, R18 ;  /* 0x00000012003f7308 */ /* 0x000ea20000000800 */
[----:B-1----:R-:W-:Y:S05]  /*45c0*/  F2FP.BF16.PACK_AB R3, R66, R67 ;  /* 0x000000434203723e */ /* 0x002fea00000010ff */
[----:B------:R-:W-:Y:S01]  /*45d0*/  STS [R222+0x12400], R3 ;  /* 0x01240003de007388 */ /* 0x000fe20000000800 */
[----:B---3--:R-:W-:Y:S05]  /*45e0*/  F2FP.BF16.PACK_AB R2, R60, R62 ;  /* 0x0000003e3c02723e */ /* 0x008fea00000010ff */
[----:B------:R1:W-:Y:S01]  /*45f0*/  STS [R223+0x12000], R2 ;  /* 0x01200002df007388 */ /* 0x0003e20000000800 */
[----:B--2---:R-:W-:Y:S05]  /*4600*/  F2FP.BF16.PACK_AB R0, R61, R63 ;  /* 0x0000003f3d00723e */ /* 0x004fea00000010ff */
        /* <DEDUP_REMOVED lines=132> */
.L_x_122:
        /* <DEDUP_REMOVED lines=24> */
[----:B------:R-:W5:Y:S01]  /*4fd0*/  LDSM.16.MT88.4 R60, [R185+0x12800] ;  /* 0x01280000b93c783b */ /* 0x000f620000004200 */
[-C--:B-1----:R-:W-:Y:S08]  /*4fe0*/  HMMA.16816.F32.BF16 R20, R4, R8.reuse, R20 ;  /* 0x000000080414723c */ /* 0x082ff00000041814 */
[C---:B--2---:R-:W-:Y:S08]  /*4ff0*/  HMMA.16816.F32.BF16 R24, R12.reuse, R8, R24 ;  /* 0x000000080c18723c */ /* 0x044ff00000041818 */
[-C--:B------:R-:W-:Y:S08]  /*5000*/  HMMA.16816.F32.BF16 R28, R12, R10.reuse, R28 ;  /* 0x0000000a0c1c723c */ /* 0x080ff0000004181c */
[C---:B------:R-:W-:Y:S01]  /*5010*/  HMMA.16816.F32.BF16 R32, R4.reuse, R10, R32 ;  /* 0x0000000a0420723c */ /* 0x040fe20000041820 */
[----:B------:R-:W1:Y:S07]  /*5020*/  LDSM.16.MT88.4 R8, [R0+0xa800] ;  /* 0x00a800000008783b */ /* 0x000e6e0000004200 */
[-C--:B---3--:R-:W-:Y:S08]  /*5030*/  HMMA.16816.F32.BF16 R36, R4, R16.reuse, R36 ;  /* 0x000000100424723c */ /* 0x088ff00000041824 */
[C---:B------:R-:W-:Y:S08]  /*5040*/  HMMA.16816.F32.BF16 R40, R12.reuse, R16, R40 ;  /* 0x000000100c28723c */ /* 0x040ff00000041828 */
[-C--:B------:R-:W-:Y:S01]  /*5050*/  HMMA.16816.F32.BF16 R44, R12, R18.reuse, R44 ;  /* 0x000000120c2c723c */ /* 0x080fe2000004182c */
[----:B------:R-:W-:Y:S07]  /*5060*/  LDSM.16.MT88.4 R12, [R0+0x9000] ;  /* 0x00900000000c783b */ /* 0x000fee0000004200 */
[----:B------:R-:W-:Y:S01]  /*5070*/  HMMA.16816.F32.BF16 R48, R4, R18, R48 ;  /* 0x000000120430723c */ /* 0x000fe20000041830 */
[----:B------:R-:W2:Y:S04]  /*5080*/  LDSM.16.MT88.4 R4, [R186+0x13000] ;  /* 0x01300000ba04783b */ /* 0x000ea80000004200 */
[----:B------:R-:W3:Y:S03]  /*5090*/  LDSM.16.MT88.4 R16, [R185+0x13000] ;  /* 0x01300000b910783b */ /* 0x000ee60000004200 */
[-C--:B----4-:R-:W-:Y:S08]  /*50a0*/  HMMA.16816.F32.BF16 R20, R52, R56.reuse, R20 ;  /* 0x000000383414723c */ /* 0x090ff00000041814 */
[C---:B-----5:R-:W-:Y:S08]  /*50b0*/  HMMA.16816.F32.BF16 R24, R60.reuse, R56, R24 ;  /* 0x000000383c18723c */ /* 0x060ff00000041818 */
[-C--:B------:R-:W-:Y:S08]  /*50c0*/  HMMA.16816.F32.BF16 R28, R60, R58.reuse, R28 ;  /* 0x0000003a3c1c723c */ /* 0x080ff0000004181c */
[C---:B------:R-:W-:Y:S01]  /*50d0*/  HMMA.16816.F32.BF16 R32, R52.reuse, R58, R32 ;  /* 0x0000003a3420723c */ /* 0x040fe20000041820 */
[----:B------:R-:W4:Y:S07]  /*50e0*/  LDSM.16.MT88.4 R56, [R0+0xb000] ;  /* 0x00b000000038783b */ /* 0x000f2e0000004200 */
[-C--:B-1----:R-:W-:Y:S08]  /*50f0*/  HMMA.16816.F32.BF16 R36, R52, R8.reuse, R36 ;  /* 0x000000083424723c */ /* 0x082ff00000041824 */
[C---:B------:R-:W-:Y:S08]  /*5100*/  HMMA.16816.F32.BF16 R40, R60.reuse, R8, R40 ;  /* 0x000000083c28723c */ /* 0x040ff00000041828 */
[-C--:B------:R-:W-:Y:S01]  /*5110*/  HMMA.16816.F32.BF16 R44, R60, R10.reuse, R44 ;  /* 0x0000000a3c2c723c */ /* 0x080fe2000004182c */
[----:B------:R-:W-:Y:S07]  /*5120*/  LDSM.16.MT88.4 R60, [R185+0x13800] ;  /* 0x01380000b93c783b */ /* 0x000fee0000004200 */
[----:B------:R-:W-:Y:S01]  /*5130*/  HMMA.16816.F32.BF16 R48, R52, R10, R48 ;  /* 0x0000000a3430723c */ /* 0x000fe20000041830 */
[----:B------:R-:W-:Y:S04]  /*5140*/  LDSM.16.MT88.4 R8, [R186+0x13800] ;  /* 0x01380000ba08783b */ /* 0x000fe80000004200 */
[----:B------:R-:W1:Y:S03]  /*5150*/  LDSM.16.MT88.4 R52, [R0+0x9800] ;  /* 0x009800000034783b */ /* 0x000e660000004200 */
[-C--:B--2---:R-:W-:Y:S08]  /*5160*/  HMMA.16816.F32.BF16 R20, R4, R12.reuse, R20 ;  /* 0x0000000c0414723c */ /* 0x084ff00000041814 */
[C---:B---3--:R-:W-:Y:S08]  /*5170*/  HMMA.16816.F32.BF16 R24, R16.reuse, R12, R24 ;  /* 0x0000000c1018723c */ /* 0x048ff00000041818 */
[-C--:B------:R-:W-:Y:S08]  /*5180*/  HMMA.16816.F32.BF16 R28, R16, R14.reuse, R28 ;  /* 0x0000000e101c723c */ /* 0x080ff0000004181c */
[C---:B------:R-:W-:Y:S01]  /*5190*/  HMMA.16816.F32.BF16 R32, R4.reuse, R14, R32 ;  /* 0x0000000e0420723c */ /* 0x040fe20000041820 */
[----:B------:R-:W2:Y:S04]  /*51a0*/  LDSM.16.MT88.4 R12, [R0+0xb800] ;  /* 0x00b80000000c783b */ /* 0x000ea80000004200 */
[----:B------:R-:W-:Y:S03]  /*51b0*/  BAR.SYNC.DEFER_BLOCKING 0x0 ;  /* 0x0000000000007b1d */ /* 0x000fe60000010000 */
[-C--:B----4-:R-:W-:Y:S08]  /*51c0*/  HMMA.16816.F32.BF16 R36, R4, R56.reuse, R36 ;  /* 0x000000380424723c */ /* 0x090ff00000041824 */
[C---:B------:R-:W-:Y:S08]  /*51d0*/  HMMA.16816.F32.BF16 R40, R16.reuse, R56, R40 ;  /* 0x000000381028723c */ /* 0x040ff00000041828 */
[-C--:B------:R-:W-:Y:S08]  /*51e0*/  HMMA.16816.F32.BF16 R44, R16, R58.reuse, R44 ;  /* 0x0000003a102c723c */ /* 0x080ff0000004182c */
[----:B------:R-:W-:Y:S08]  /*51f0*/  HMMA.16816.F32.BF16 R48, R4, R58, R48 ;  /* 0x0000003a0430723c */ /* 0x000ff00000041830 */
[-C--:B-1----:R-:W-:Y:S08]  /*5200*/  HMMA.16816.F32.BF16 R20, R8, R52.reuse, R20 ;  /* 0x000000340814723c */ /* 0x082ff00000041814 */
[C---:B------:R-:W-:Y:S08]  /*5210*/  HMMA.16816.F32.BF16 R24, R60.reuse, R52, R24 ;  /* 0x000000343c18723c */ /* 0x040ff00000041818 */
[-C--:B------:R-:W-:Y:S08]  /*5220*/  HMMA.16816.F32.BF16 R28, R60, R54.reuse, R28 ;  /* 0x000000363c1c723c */ /* 0x080ff0000004181c */
[C---:B------:R-:W-:Y:S08]  /*5230*/  HMMA.16816.F32.BF16 R32, R8.reuse, R54, R32 ;  /* 0x000000360820723c */ /* 0x040ff00000041820 */
[-C--:B--2---:R-:W-:Y:S08]  /*5240*/  HMMA.16816.F32.BF16 R36, R8, R12.reuse, R36 ;  /* 0x0000000c0824723c */ /* 0x084ff00000041824 */
        /* <DEDUP_REMOVED lines=42> */
.L_x_123:
        /* <DEDUP_REMOVED lines=46> */
[----:B------:R-:W-:Y:S02]  /*57d0*/  IMAD.SHL.U32 R171, R171, 0x10, RZ ;  /* 0x00000010abab7824 */ /* 0x000fe400078e00ff */
[----:B------:R-:W-:Y:S05]  /*57e0*/  IMAD R170, R170, 0x18, RZ ;  /* 0x00000018aaaa7824 */ /* 0x000fea00078e02ff */
[C---:B------:R-:W-:Y:S01]  /*57f0*/  LEA R168, P1, R170.reuse, R204, 0x2 ;  /* 0x000000ccaaa87211 */ /* 0x040fe200078210ff */
[----:B--2---:R-:W-:Y:S03]  /*5800*/  IMAD.MOV.U32 R0, RZ, RZ, c[0x0][0x22c] ;  /* 0x00008b00ff007624 */ /* 0x004fe600078e00ff */
[-C--:B------:R-:W-:Y:S01]  /*5810*/  LEA.HI.X.SX32 R169, R170, R205.reuse, 0x2, P1 ;  /* 0x000000cdaaa97211 */ /* 0x080fe200008f16ff */
[----:B------:R-:W-:Y:S02]  /*5820*/  IMAD R0, R0, c[0x0][0x1c0], RZ ;  /* 0x0000700000007a24 */ /* 0x000fe400078e02ff */
[----:B------:R-:W-:Y:S02]  /*5830*/  IMAD.MOV.U32 R170, RZ, RZ, c[0x0][0x22c] ;  /* 0x00008b00ffaa7624 */ /* 0x000fe400078e00ff */
[----:B------:R-:W-:Y:S01]  /*5840*/  IMAD R0, R0, 0x38, RZ ;  /* 0x0000003800007824 */ /* 0x000fe200078e02ff */
[-C--:B-1----:R-:W-:Y:S05]  /*5850*/  HMMA.16816.F32.BF16 R4, R172, R176.reuse, R4 ;  /* 0x000000b0ac04723c */ /* 0x082fea0000041804 */
[----:B------:R-:W-:Y:S03]  /*5860*/  IMAD R170, R170, c[0x0][0x1c0], RZ ;  /* 0x00007000aaaa7a24 */ /* 0x000fe600078e02ff */
[C---:B------:R-:W-:Y:S04]  /*5870*/  HMMA.16816.F32.BF16 R8, R180.reuse, R176, R8 ;  /* 0x000000b0b408723c */ /* 0x040fe80000041808 */
[----:B------:R-:W-:Y:S03]  /*5880*/  IMAD R170, R170, 0x30, RZ ;  /* 0x00000030aaaa7824 */ /* 0x000fe600078e02ff */
[----:B------:R-:W-:Y:S01]  /*5890*/  IMAD.MOV.U32 R176, RZ, RZ, c[0x0][0x22c] ;  /* 0x00008b00ffb07624 */ /* 0x000fe200078e00ff */
[-C--:B------:R-:W-:Y:S01]  /*58a0*/  HMMA.16816.F32.BF16 R12, R180, R178.reuse, R12 ;  /* 0x000000b2b40c723c */ /* 0x080fe2000004180c */
[----:B------:R-:W-:Y:S03]  /*58b0*/  IMAD.MOV.U32 R177, RZ, RZ, c[0x0][0x22c] ;  /* 0x00008b00ffb17624 */ /* 0x000fe600078e00ff */
[----:B------:R-:W-:Y:S02]  /*58c0*/  IMAD R176, R176, c[0x0][0x1c0], RZ ;  /* 0x00007000b0b07a24 */ /* 0x000fe400078e02ff */
[----:B------:R-:W-:Y:S02]  /*58d0*/  IMAD R177, R177, c[0x0][0x1c0], RZ ;  /* 0x00007000b1b17a24 */ /* 0x000fe400078e02ff */
[C---:B------:R-:W-:Y:S04]  /*58e0*/  HMMA.16816.F32.BF16 R16, R172.reuse, R178, R16 ;  /* 0x000000b2ac10723c */ /* 0x040fe80000041810 */
[----:B------:R-:W-:Y:S02]  /*58f0*/  IMAD.SHL.U32 R176, R176, 0x20, RZ ;  /* 0x00000020b0b07824 */ /* 0x000fe400078e00ff */
[----:B------:R-:W-:Y:S02]  /*5900*/  IMAD R177, R177, 0x28, RZ ;  /* 0x00000028b1b17824 */ /* 0x000fe400078e02ff */
        /* <DEDUP_REMOVED lines=12> */
[-C--:B------:R-:W-:Y:S02]  /*59d0*/  LEA R102, P0, R176, R204.reuse, 0x2 ;  /* 0x000000ccb0667211 */ /* 0x080fe400078010ff */
[-C--:B--2---:R-:W-:Y:S01]  /*59e0*/  LEA R4, P1, R170, R204.reuse, 0x2 ;  /* 0x000000ccaa047211 */ /* 0x084fe200078210ff */
[----:B------:R1:W-:Y:S01]  /*59f0*/  RED.E.ADD.F32.FTZ.RN.STRONG.GPU [R100.64], R6 ;  /* 0x000000066400798e */ /* 0x0003e2000c10e786 */
[-C--:B------:R-:W-:Y:S02]  /*5a00*/  LEA.HI.X.SX32 R103, R176, R205.reuse, 0x2, P0 ;  /* 0x000000cdb0677211 */ /* 0x080fe400000f16ff */
[-C--:B---3--:R-:W-:Y:S01]  /*5a10*/  LEA.HI.X.SX32 R5, R170, R205.reuse, 0x2, P1 ;  /* 0x000000cdaa057211 */ /* 0x088fe200008f16ff */
[----:B------:R2:W-:Y:S01]  /*5a20*/  RED.E.ADD.F32.FTZ.RN.STRONG.GPU [R168.64], R7 ;  /* 0x00000007a800798e */ /* 0x0005e2000c10e786 */
[----:B------:R-:W-:Y:S03]  /*5a30*/  IMAD.MOV.U32 R170, RZ, RZ, c[0x0][0x22c] ;  /* 0x00008b00ffaa7624 */ /* 0x000fe600078e00ff */
[----:B------:R3:W-:Y:S01]  /*5a40*/  RED.E.ADD.F32.FTZ.RN.STRONG.GPU [R102.64], R8 ;  /* 0x000000086600798e */ /* 0x0007e2000c10e786 */
[----:B------:R-:W-:Y:S04]  /*5a50*/  IMAD R170, R170, c[0x0][0x1c0], RZ ;  /* 0x00007000aaaa7a24 */ /* 0x000fe800078e02ff */
[----:B------:R-:W-:Y:S01]  /*5a60*/  IMAD.SHL.U32 R170, R170, 0x10, RZ ;  /* 0x00000010aaaa7824 */ /* 0x000fe200078e00ff */
[CC--:B-1----:R-:W-:Y:S02]  /*5a70*/  LEA R100, P2, R177.reuse, R204.reuse, 0x2 ;  /* 0x000000ccb1647211 */ /* 0x0c2fe400078410ff */
[CC--:B------:R-:W-:Y:S02]  /*5a80*/  LEA R6, P0, R0.reuse, R204.reuse, 0x2 ;  /* 0x000000cc00067211 */ /* 0x0c0fe400078010ff */
[-C--:B------:R-:W-:Y:S02]  /*5a90*/  LEA.HI.X.SX32 R101, R177, R205.reuse, 0x2, P2 ;  /* 0x000000cdb1657211 */ /* 0x080fe400010f16ff */
[-C--:B--2---:R-:W-:Y:S02]  /*5aa0*/  LEA.HI.X.SX32 R7, R0, R205.reuse, 0x2, P0 ;  /* 0x000000cd00077211 */ /* 0x084fe400000f16ff */
[C---:B------:R-:W-:Y:S01]  /*5ab0*/  IADD3 R177, R170.reuse, 0x20, RZ ;  /* 0x00000020aab17810 */ /* 0x040fe20007ffe0ff */
[----:B------:R1:W-:Y:S01]  /*5ac0*/  RED.E.ADD.F32.FTZ.RN.STRONG.GPU [R100.64], R9 ;  /* 0x000000096400798e */ /* 0x0003e2000c10e786 */
[C---:B------:R-:W-:Y:S02]  /*5ad0*/  IADD3 R0, R170.reuse, 0x20, RZ ;  /* 0x00000020aa007810 */ /* 0x040fe40007ffe0ff */
[----:B------:R-:W-:Y:S01]  /*5ae0*/  IADD3 R170, R170, 0x20, RZ ;  /* 0x00000020aaaa7810 */ /* 0x000fe20007ffe0ff */
[----:B------:R2:W-:Y:S01]  /*5af0*/  RED.E.ADD.F32.FTZ.RN.STRONG.GPU [R4.64], R10 ;  /* 0x0000000a0400798e */ /* 0x0005e2000c10e786 */
[-C--:B---3--:R-:W-:Y:S01]  /*5b00*/  LEA R8, P2, R235, R204.reuse, 0x2 ;  /* 0x000000cceb087211 */ /* 0x088fe200078410ff */
[C---:B------:R-:W-:Y:S02]  /*5b10*/  IMAD.IADD R0, R211.reuse, 0x1, R0 ;  /* 0x00000001d3007824 */ /* 0x040fe400078e0200 */
[----:B------:R3:W-:Y:S01]  /*5b20*/  RED.E.ADD.F32.FTZ.RN.STRONG.GPU [R6.64], R11 ;  /* 0x0000000b0600798e */ /* 0x0007e2000c10e786 */
[C---:B------:R-:W-:Y:S03]  /*5b30*/  IMAD.IADD R170, R211.reuse, 0x1, R170 ;  /* 0x00000001d3aa7824 */ /* 0x040fe600078e02aa */
[----:B------:R-:W-:Y:S01]  /*5b40*/  RED.E.ADD.F32.FTZ.RN.STRONG.GPU [R204.64+0x80], R16 ;  /* 0x00008010cc00798e */ /* 0x000fe2000c10e786 */
[----:B------:R-:W-:Y:S03]  /*5b50*/  IMAD.IADD R170, R211, 0x1, R170 ;  /* 0x00000001d3aa7824 */ /* 0x000fe600078e02aa */
[----:B------:R4:W-:Y:S04]  /*5b60*/  RED.E.ADD.F32.FTZ.RN.STRONG.GPU [R2.64+0x80], R17 ;  /* 0x000080110200798e */ /* 0x0009e8000c10e786 */
[----:B------:R-:W-:Y:S01]  /*5b70*/  LDSM.16.MT88.4 R100, [R184+0x2800] ;  /* 0x00280000b864783b */ /* 0x000fe20000004200 */
[-C--:B-1----:R-:W-:Y:S02]  /*5b80*/  LEA.HI.X.SX32 R9, R235, R205.reuse, 0x2, P2 ;  /* 0x000000cdeb097211 */ /* 0x082fe400010f16ff */
[CC--:B--2---:R-:W-:Y:S04]  /*5b90*/  LEA R4, P0, R177.reuse, R204.reuse, 0x2 ;  /* 0x000000ccb1047211 */ /* 0x0c4fe800078010ff */
[-C--:B------:R-:W-:Y:S02]  /*5ba0*/  LEA.HI.X.SX32 R5, R177, R205.reuse, 0x2, P0 ;  /* 0x000000cdb1057211 */ /* 0x080fe400000f16ff */
[-C--:B---3--:R-:W-:Y:S02]  /*5bb0*/  LEA R6, P1, R0, R204.reuse, 0x2 ;  /* 0x000000cc00067211 */ /* 0x088fe400078210ff */
[-C--:B------:R-:W-:Y:S01]  /*5bc0*/  LEA R10, P0, R170, R204.reuse, 0x2 ;  /* 0x000000ccaa0a7211 */ /* 0x080fe200078010ff */
[----:B------:R1:W-:Y:S01]  /*5bd0*/  RED.E.ADD.F32.FTZ.RN.STRONG.GPU [R4.64], R18 ;  /* 0x000000120400798e */ /* 0x0003e2000c10e786 */
[-C--:B------:R-:W-:Y:S01]  /*5be0*/  LEA.HI.X.SX32 R7, R0, R205.reuse, 0x2, P1 ;  /* 0x000000cd00077211 */ /* 0x080fe200008f16ff */
[----:B------:R-:W-:Y:S01]  /*5bf0*/  IMAD.MOV.U32 R0, RZ, RZ, c[0x0][0x22c] ;  /* 0x00008b00ff007624 */ /* 0x000fe200078e00ff */
[-C--:B------:R-:W-:Y:S02]  /*5c00*/  LEA.HI.X.SX32 R11, R170, R205.reuse, 0x2, P0 ;  /* 0x000000cdaa0b7211 */ /* 0x080fe400000f16ff */
[C---:B----4-:R-:W-:Y:S01]  /*5c10*/  IADD3 R17, R171.reuse, 0x60, RZ ;  /* 0x00000060ab117810 */ /* 0x050fe20007ffe0ff */
[----:B------:R2:W-:Y:S01]  /*5c20*/  RED.E.ADD.F32.FTZ.RN.STRONG.GPU [R6.64], R19 ;  /* 0x000000130600798e */ /* 0x0005e2000c10e786 */
[----:B------:R-:W-:Y:S01]  /*5c30*/  IMAD R0, R0, c[0x0][0x1c0], RZ ;  /* 0x0000700000007a24 */ /* 0x000fe200078e02ff */
[----:B------:R-:W-:Y:S02]  /*5c40*/  IADD3 R16, R171, 0x60, RZ ;  /* 0x00000060ab107810 */ /* 0x000fe40007ffe0ff */
[----:B------:R-:W-:Y:S01]  /*5c50*/  RED.E.ADD.F32.FTZ.RN.STRONG.GPU [R10.64], R12 ;  /* 0x0000000c0a00798e */ /* 0x000fe2000c10e786 */
[----:B------:R-:W-:Y:S02]  /*5c60*/  IMAD.SHL.U32 R0, R0, 0x10, RZ ;  /* 0x0000001000007824 */ /* 0x000fe400078e00ff */
[C---:B------:R-:W-:Y:S01]  /*5c70*/  IMAD.IADD R16, R211.reuse, 0x1, R16 ;  /* 0x00000001d3107824 */ /* 0x040fe200078e0210 */
[----:B------:R3:W-:Y:S02]  /*5c80*/  RED.E.ADD.F32.FTZ.RN.STRONG.GPU [R8.64], R13 ;  /* 0x0000000d0800798e */ /* 0x0007e4000c10e786 */
[C---:B------:R-:W-:Y:S02]  /*5c90*/  IADD3 R172, R0.reuse, 0x40, RZ ;  /* 0x0000004000ac7810 */ /* 0x040fe40007ffe0ff */
[C---:B------:R-:W-:Y:S02]  /*5ca0*/  IADD3 R170, R0.reuse, 0x40, RZ ;  /* 0x0000004000aa7810 */ /* 0x040fe40007ffe0ff */
[----:B------:R-:W-:Y:S03]  /*5cb0*/  IADD3 R0, R0, 0x40, RZ ;  /* 0x0000004000007810 */ /* 0x000fe60007ffe0ff */
[C---:B------:R-:W-:Y:S02]  /*5cc0*/  IMAD.IADD R170, R211.reuse, 0x1, R170 ;  /* 0x00000001d3aa7824 */ /* 0x040fe400078e02aa */
[C---:B------:R-:W-:Y:S01]  /*5cd0*/  IMAD.IADD R0, R211.reuse, 0x1, R0 ;  /* 0x00000001d3007824 */ /* 0x040fe200078e0200 */
[CC--:B-1----:R-:W-:Y:S03]  /*5ce0*/  LEA R4, P1, R234.reuse, R204.reuse, 0x2 ;  /* 0x000000ccea047211 */ /* 0x0c2fe600078210ff */
[----:B------:R-:W-:Y:S01]  /*5cf0*/  IMAD.IADD R0, R211, 0x1, R0 ;  /* 0x00000001d3007824 */ /* 0x000fe200078e0200 */
        /* <DEDUP_REMOVED lines=16> */
[-C--:B------:R-:W-:Y:S02]  /*5e00*/  LEA.HI.X.SX32 R11, R0, R205.reuse, 0x2, P0 ;  /* 0x000000cd000b7211 */ /* 0x080fe400000f16ff */
[----:B------:R-:W-:Y:S01]  /*5e10*/  IADD3 R0, R171, 0x60, RZ ;  /* 0x00000060ab007810 */ /* 0x000fe20007ffe0ff */
[----:B------:R2:W-:Y:S04]  /*5e20*/  RED.E.ADD.F32.FTZ.RN.STRONG.GPU [R6.64], R55 ;  /* 0x000000370600798e */ /* 0x0005e8000c10e786 */
[----:B------:R3:W-:Y:S01]  /*5e30*/  RED.E.ADD.F32.FTZ.RN.STRONG.GPU [R10.64], R56 ;  /* 0x000000380a00798e */ /* 0x0007e2000c10e786 */
[C---:B------:R-:W-:Y:S03]  /*5e40*/  IMAD.IADD R0, R211.reuse, 0x1, R0 ;  /* 0x00000001d3007824 */ /* 0x040fe600078e0200 */
[----:B------:R4:W-:Y:S01]  /*5e50*/  RED.E.ADD.F32.FTZ.RN.STRONG.GPU [R8.64], R57 ;  /* 0x000000390800798e */ /* 0x0009e2000c10e786 */
[----:B------:R-:W-:Y:S03]  /*5e60*/  IMAD.IADD R0, R211, 0x1, R0 ;  /* 0x00000001d3007824 */ /* 0x000fe600078e0200 */
        /* <DEDUP_REMOVED lines=17> */
[CC--:B--2---:R-:W-:Y:S01]  /*5f80*/  LEA R6, P2, R231.reuse, R204.reuse, 0x2 ;  /* 0x000000cce7067211 */ /* 0x0c4fe200078410ff */
[----:B------:R-:W-:Y:S03]  /*5f90*/  LDSM.16.MT88.4 R16, [R184+0x2000] ;  /* 0x00200000b810783b */ /* 0x000fe60000004200 */
[-C--:B------:R-:W-:Y:S01]  /*5fa0*/  LEA.HI.X.SX32 R7, R231, R205.reuse, 0x2, P2 ;  /* 0x000000cde7077211 */ /* 0x080fe200010f16ff */
[----:B------:R1:W-:Y:S01]  /*5fb0*/  RED.E.ADD.F32.FTZ.RN.STRONG.GPU [R4.64], R66 ;  /* 0x000000420400798e */ /* 0x0003e2000c10e786 */
[CC--:B---3--:R-:W-:Y:S03]  /*5fc0*/  LEA R2, P0, R237.reuse, R204.reuse, 0x2 ;  /* 0x000000cced027211 */ /* 0x0c8fe600078010ff */
[----:B------:R-:W-:Y:S01]  /*5fd0*/  RED.E.ADD.F32.FTZ.RN.STRONG.GPU [R10.64], R67 ;  /* 0x000000430a00798e */ /* 0x000fe2000c10e786 */
[-C--:B------:R-:W-:Y:S03]  /*5fe0*/  LEA.HI.X.SX32 R3, R237, R205.reuse, 0x2, P0 ;  /* 0x000000cded037211 */ /* 0x080fe600000f16ff */
[----:B------:R-:W-:Y:S01]  /*5ff0*/  RED.E.ADD.F32.FTZ.RN.STRONG.GPU [R8.64], R60 ;  /* 0x0000003c0800798e */ /* 0x000fe2000c10e786 */
[----:B------:R-:W-:Y:S02]  /*6000*/  ISETP.NE.U32.AND P0, PT, R0, 0x1, PT ;  /* 0x000000010000780c */ /* 0x000fe40003f05070 */
[----:B------:R-:W-:Y:S01]  /*6010*/  @P5 IADD3 R0, P2, R226, -0x100, RZ ;  /* 0xffffff00e2005810 */ /* 0x000fe20007f5e0ff */
[----:B------:R-:W-:Y:S04]  /*6020*/  RED.E.ADD.F32.FTZ.RN.STRONG.GPU [R6.64], R61 ;  /* 0x0000003d0600798e */ /* 0x000fe8000c10e786 */
[----:B------:R-:W-:Y:S01]  /*6030*/  LDSM.16.MT88.4 R8, [R184] ;  /* 0x00000000b808783b */ /* 0x000fe20000004200 */
[----:B------:R-:W-:Y:S01]  /*6040*/  @P5 IMAD.MOV.U32 R226, RZ, RZ, R0 ;  /* 0x000000ffffe25224 */ /* 0x000fe200078e0000 */
[C---:B------:R-:W-:Y:S02]  /*6050*/  IADD3 R0, R184.reuse, -0x4000, RZ ;  /* 0xffffc000b8007810 */ /* 0x040fe40007ffe0ff */
[----:B------:R-:W-:Y:S02]  /*6060*/  LDSM.16.MT88.4 R64, [R185+0x10800] ;  /* 0x01080000b940783b */ /* 0x000fe40000004200 */
        /* <DEDUP_REMOVED lines=55> */
[----:B------:R-:W2:Y:S04]  /*63e0*/  LDL R170, [R1+0xc] ;  /* 0x00000c0001aa7983 */ /* 0x000ea80000100800 */
        /* <DEDUP_REMOVED lines=117> */
.L_x_125:
        /* <DEDUP_REMOVED lines=15> */
.L_x_126:
[----:B------:R-:W2:Y:S04]  /*6c30*/  LDL R0, [R1+0x18] ;  /* 0x0000180001007983 */ /* 0x000ea80000100800 */
[----:B------:R-:W3:Y:S01]  /*6c40*/  LDL.64 R52, [R1] ;  /* 0x0000000001347983 */ /* 0x000ee20000100a00 */
[C---:B------:R-:W-:Y:S01]  /*6c50*/  IMAD.SHL.U32 R10, R236.reuse, 0x40, RZ ;  /* 0x00000040ec0a7824 */ /* 0x040fe200078e00ff */
[--C-:B------:R-:W-:Y:S01]  /*6c60*/  SHF.R.S32.HI R3, RZ, 0x1f, R216.reuse ;  /* 0x0000001fff037819 */ /* 0x100fe200000114d8 */
[----:B------:R-:W-:Y:S01]  /*6c70*/  IMAD.MOV.U32 R2, RZ, RZ, R216 ;  /* 0x000000ffff027224 */ /* 0x000fe200078e00d8 */
[----:B------:R-:W1:Y:S01]  /*6c80*/  S2R R11, SR_TID.X ;  /* 0x00000000000b7919 */ /* 0x000e620000002100 */
[----:B------:R-:W-:Y:S01]  /*6c90*/  IMAD R20, R236, -0x40, R227 ;  /* 0xffffffc0ec147824 */ /* 0x000fe200078e02e3 */
[----:B------:R-:W-:Y:S01]  /*6ca0*/  SHF.R.S32.HI R22, RZ, 0x1f, R10 ;  /* 0x0000001fff167819 */ /* 0x000fe2000001140a */
[----:B------:R-:W-:Y:S01]  /*6cb0*/  IMAD.WIDE.U32 R4, R10, c[0x0][0x3a0], R2 ;  /* 0x0000e8000a047a25 */ /* 0x000fe200078e0002 */
[----:B------:R-:W-:Y:S01]  /*6cc0*/  BSSY B0, `(.L_x_127) ;  /* 0x0000027000007945 */ /* 0x000fe20003800000 */
[----:B------:R-:W-:Y:S01]  /*6cd0*/  IADD3 R21, R216, 0x40, RZ ;  /* 0x00000040d8157810 */ /* 0x000fe20007ffe0ff */
[----:B------:R-:W-:Y:S02]  /*6ce0*/  BAR.SYNC.DEFER_BLOCKING 0x0 ;  /* 0x0000000000007b1d */ /* 0x000fe40000010000 */
[----:B------:R-:W-:-:S02]  /*6cf0*/  IADD3 R4, P0, R6, R4, RZ ;  /* 0x0000000406047210 */ /* 0x000fc40007f1e0ff */
[----:B-1----:R-:W-:-:S04]  /*6d00*/  SHF.R.S32.HI R7, RZ, 0x1f, R11 ;  /* 0x0000001fff077819 */ /* 0x002fc8000001140b */
[----:B------:R-:W-:Y:S01]  /*6d10*/  LEA.HI R7, R7, R11, RZ, 0x3 ;  /* 0x0000000b07077211 */ /* 0x000fe200078f18ff */
[----:B--2---:R-:W-:Y:S02]  /*6d20*/  IMAD.SHL.U32 R8, R0, 0x2, RZ ;  /* 0x0000000200087824 */ /* 0x004fe400078e00ff */
[----:B------:R-:W-:Y:S01]  /*6d30*/  IMAD R0, R22, c[0x0][0x3a0], RZ ;  /* 0x0000e80016007a24 */ /* 0x000fe200078e02ff */
[----:B---3--:R-:W-:Y:S02]  /*6d40*/  SHF.R.S32.HI R23, RZ, 0x1f, R52 ;  /* 0x0000001fff177819 */ /* 0x008fe40000011434 */
[----:B------:R1:W2:Y:S01]  /*6d50*/  LDS.128 R32, [R8+0xd000] ;  /* 0x00d0000008207984 */ /* 0x0002a20000000c00 */
[----:B------:R-:W-:-:S03]  /*6d60*/  IMAD R0, R10, c[0x0][0x3a4], R0 ;  /* 0x0000e9000a007a24 */ /* 0x000fc600078e0200 */
[----:B------:R1:W3:Y:S01]  /*6d70*/  LDS.128 R28, [R8+0xf000] ;  /* 0x00f00000081c7984 */ /* 0x0002e20000000c00 */
[----:B------:R-:W-:Y:S01]  /*6d80*/  IMAD R6, R23, c[0x0][0x3b8], RZ ;  /* 0x0000ee0017067a24 */ /* 0x000fe200078e02ff */
[----:B------:R-:W-:Y:S02]  /*6d90*/  IADD3.X R5, R9, R5, R0, P0, !PT ;  /* 0x0000000509057210 */ /* 0x000fe400007fe400 */
[----:B------:R1:W4:Y:S01]  /*6da0*/  LDS.128 R40, [R8+0x10000] ;  /* 0x0100000008287984 */ /* 0x0003220000000c00 */
[----:B------:R-:W-:Y:S01]  /*6db0*/  SHF.R.S32.HI R0, RZ, 0x3, R7 ;  /* 0x00000003ff007819 */ /* 0x000fe20000011407 */
[----:B------:R-:W-:Y:S02]  /*6dc0*/  IMAD R6, R52, c[0x0][0x3bc], R6 ;  /* 0x0000ef0034067a24 */ /* 0x000fe400078e0206 */
[----:B------:R1:W1:Y:S01]  /*6dd0*/  LDS.128 R48, [R8+0x11000] ;  /* 0x0110000008307984 */ /* 0x0002620000000c00 */
[----:B------:R-:W-:Y:S01]  /*6de0*/  ISETP.GE.AND P3, PT, R0, R20, PT ;  /* 0x000000140000720c */ /* 0x000fe20003f66270 */
[----:B------:R-:W-:Y:S01]  /*6df0*/  IMAD.WIDE.U32 R4, R52, c[0x0][0x3b8], R4 ;  /* 0x0000ee0034047a25 */ /* 0x000fe200078e0004 */
[----:B------:R-:W-:Y:S01]  /*6e00*/  SHF.R.S32.HI R27, RZ, 0x1f, R0 ;  /* 0x0000001fff1b7819 */ /* 0x000fe20000011400 */
[----:B------:R1:W1:Y:S02]  /*6e10*/  LDS.128 R36, [R8+0x12000] ;  /* 0x0120000008247984 */ /* 0x0002640000000c00 */
[----:B------:R-:W-:-:S02]  /*6e20*/  IMAD.IADD R11, R6, 0x1, R5 ;  /* 0x00000001060b7824 */ /* 0x000fc400078e0205 */
[----:B------:R1:W1:Y:S06]  /*6e30*/  LDS.128 R44, [R8+0x13000] ;  /* 0x01300000082c7984 */ /* 0x00026c0000000c00 */
[----:B------:R-:W-:Y:S05]  /*6e40*/  @P3 BRA `(.L_x_128) ;  /* 0x000000e000003947 */ /* 0x000fea0003800000 */
[----:B------:R-:W-:Y:S01]  /*6e50*/  ISETP.GE.AND P1, PT, R216, c[0x0][0x220], PT ;  /* 0x00008800d8007a0c */ /* 0x000fe20003f26270 */
[----:B------:R-:W-:Y:S01]  /*6e60*/  LDS.128 R16, [R8+0xe000] ;  /* 0x00e0000008107984 */ /* 0x000fe20000000c00 */
[----:B------:R-:W-:Y:S01]  /*6e70*/  MOV R7, R11 ;  /* 0x0000000b00077202 */ /* 0x000fe20000000f00 */
[----:B------:R-:W-:Y:S01]  /*6e80*/  IMAD.MOV.U32 R6, RZ, RZ, R4 ;  /* 0x000000ffff067224 */ /* 0x000fe200078e0004 */
[----:B------:R-:W-:Y:S01]  /*6e90*/  ISETP.GE.AND P0, PT, R21, c[0x0][0x220], PT ;  /* 0x0000880015007a0c */ /* 0x000fe20003f06270 */
[----:B------:R-:W-:-:S08]  /*6ea0*/  IMAD R26, R27, c[0x0][0x3a0], RZ ;  /* 0x0000e8001b1a7a24 */ /* 0x000fd000078e02ff */
[----:B------:R4:W3:Y:S02]  /*6eb0*/  @!P1 LDS.128 R12, [R8+0xc000] ;  /* 0x00c00000080c9984 */ /* 0x0008e40000000c00 */
[----:B-1--4-:R-:W-:-:S04]  /*6ec0*/  IMAD.WIDE.U32 R8, R0, c[0x0][0x3a0], R6 ;  /* 0x0000e80000087a25 */ /* 0x012fc800078e0006 */
[----:B------:R-:W-:-:S04]  /*6ed0*/  IMAD R6, R0, c[0x0][0x3a4], R26 ;  /* 0x0000e90000067a24 */ /* 0x000fc800078e021a */
[----:B------:R-:W-:Y:S01]  /*6ee0*/  IMAD.IADD R7, R6, 0x1, R9 ;  /* 0x0000000106077824 */ /* 0x000fe200078e0209 */
[----:B------:R-:W-:-:S04]  /*6ef0*/  LEA R6, P2, R8, c[0x0][0x340], 0x1 ;  /* 0x0000d00008067a11 */ /* 0x000fc800078408ff */
[----:B------:R-:W-:-:S05]  /*6f00*/  LEA.HI.X R7, R8, c[0x0][0x344], R7, 0x1, P2 ;  /* 0x0000d10008077a11 */ /* 0x000fca00010f0c07 */
[----:B---3--:R1:W-:Y:S04]  /*6f10*/  @!P1 STG.E.128 [R6.64], R12 ;  /* 0x0000000c06009986 */ /* 0x0083e8000c101d06 */
[----:B------:R1:W-:Y:S02]  /*6f20*/  @!P0 STG.E.128 [R6.64+0x80], R16 ;  /* 0x0000801006008986 */ /* 0x0003e4000c101d06 */
.L_x_128:
[----:B------:R-:W-:Y:S05]  /*6f30*/  BSYNC B0 ;  /* 0x0000000000007941 */ /* 0x000fea0003800000 */
.L_x_127:
[----:B-1----:R-:W-:Y:S01]  /*6f40*/  IADD3 R6, R0, 0x20, RZ ;  /* 0x0000002000067810 */ /* 0x002fe20007ffe0ff */
[----:B------:R-:W-:Y:S03]  /*6f50*/  BSSY B0, `(.L_x_129) ;  /* 0x0000011000007945 */ /* 0x000fe60003800000 */
[----:B------:R-:W-:-:S13]  /*6f60*/  ISETP.GE.AND P2, PT, R6, R20, PT ;  /* 0x000000140600720c */ /* 0x000fda0003f46270 */
[----:B------:R-:W-:Y:S05]  /*6f70*/  @P2 BRA `(.L_x_130) ;  /* 0x000000e000002947 */ /* 0x000fea0003800000 */
[----:B------:R-:W-:Y:S02]  /*6f80*/  IADD3 R5, P0, R0, 0x20, RZ ;  /* 0x0000002000057810 */ /* 0x000fe40007f1e0ff */
[----:B------:R-:W-:Y:S02]  /*6f90*/  MOV R7, R11 ;  /* 0x0000000b00077202 */ /* 0x000fe40000000f00 */
[----:B------:R-:W-:Y:S01]  /*6fa0*/  ISETP.GE.AND P1, PT, R216, c[0x0][0x220], PT ;  /* 0x00008800d8007a0c */ /* 0x000fe20003f26270 */
[----:B------:R-:W-:Y:S01]  /*6fb0*/  IMAD.X R6, RZ, RZ, R27, P0 ;  /* 0x000000ffff067224 */ /* 0x000fe200000e061b */
[----:B------:R-:W-:-:S03]  /*6fc0*/  ISETP.GE.AND P0, PT, R21, c[0x0][0x220], PT ;  /* 0x0000880015007a0c */ /* 0x000fc60003f06270 */
[----:B------:R-:W-:Y:S02]  /*6fd0*/  IMAD R8, R6, c[0x0][0x3a0], RZ ;  /* 0x0000e80006087a24 */ /* 0x000fe400078e02ff */
[----:B------:R-:W-:-:S04]  /*6fe0*/  IMAD.MOV.U32 R6, RZ, RZ, R4 ;  /* 0x000000ffff067224 */ /* 0x000fc800078e0004 */
[----:B------:R-:W-:-:S04]  /*6ff0*/  IMAD.WIDE.U32 R6, R5, c[0x0][0x3a0], R6 ;  /* 0x0000e80005067a25 */ /* 0x000fc800078e0006 */
[----:B------:R-:W-:Y:S01]  /*7000*/  IMAD R5, R5, c[0x0][0x3a4], R8 ;  /* 0x0000e90005057a24 */ /* 0x000fe200078e0208 */
[----:B------:R-:W-:-:S03]  /*7010*/  LEA R4, P4, R6, c[0x0][0x340], 0x1 ;  /* 0x0000d00006047a11 */ /* 0x000fc600078808ff */
[----:B------:R-:W-:-:S05]  /*7020*/  IMAD.IADD R5, R5, 0x1, R7 ;  /* 0x0000000105057824 */ /* 0x000fca00078e0207 */
[----:B------:R-:W-:-:S05]  /*7030*/  LEA.HI.X R5, R6, c[0x0][0x344], R5, 0x1, P4 ;  /* 0x0000d10006057a11 */ /* 0x000fca00020f0c05 */
[----:B--2---:R1:W-:Y:S04]  /*7040*/  @!P1 STG.E.128 [R4.64], R32 ;  /* 0x0000002004009986 */ /* 0x0043e8000c101d06 */
[----:B---3--:R1:W-:Y:S02]  /*7050*/  @!P0 STG.E.128 [R4.64+0x80], R28 ;  /* 0x0000801c04008986 */ /* 0x0083e4000c101d06 */
.L_x_130:
[----:B------:R-:W-:Y:S05]  /*7060*/  BSYNC B0 ;  /* 0x0000000000007941 */ /* 0x000fea0003800000 */
.L_x_129:
        /* <DEDUP_REMOVED lines=12> */
[----:B------:R-:W-:Y:S01]  /*7130*/  IMAD.MOV.U32 R4, RZ, RZ, R2 ;  /* 0x000000ffff047224 */ /* 0x000fe200078e0002 */
[----:B------:R-:W-:Y:S01]  /*7140*/  ISETP.GE.AND P1, PT, R216, c[0x0][0x220], PT ;  /* 0x00008800d8007a0c */ /* 0x000fe20003f26270 */
[----:B------:R-:W-:Y:S01]  /*7150*/  IMAD R9, R27, c[0x0][0x3a8], RZ ;  /* 0x0000ea001b097a24 */ /* 0x000fe200078e02ff */
[----:B------:R-:W-:Y:S01]  /*7160*/  ISETP.GE.AND P0, PT, R21, c[0x0][0x220], PT ;  /* 0x0000880015007a0c */ /* 0x000fe20003f06270 */
[----:B------:R-:W-:-:S04]  /*7170*/  IMAD.WIDE.U32 R6, R0, c[0x0][0x3a8], R4 ;  /* 0x0000ea0000067a25 */ /* 0x000fc800078e0004 */
[----:B------:R-:W-:-:S04]  /*7180*/  IMAD R4, R0, c[0x0][0x3ac], R9 ;  /* 0x0000eb0000047a24 */ /* 0x000fc800078e0209 */
[----:B------:R-:W-:Y:S01]  /*7190*/  IMAD.IADD R5, R4, 0x1, R7 ;  /* 0x0000000104057824 */ /* 0x000fe200078e0207 */
[----:B------:R-:W-:-:S04]  /*71a0*/  LEA R4, P3, R6, c[0x0][0x348], 0x1 ;  /* 0x0000d20006047a11 */ /* 0x000fc800078608ff */
[----:B------:R-:W-:-:S05]  /*71b0*/  LEA.HI.X R5, R6, c[0x0][0x34c], R5, 0x1, P3 ;  /* 0x0000d30006057a11 */ /* 0x000fca00018f0c05 */
[----:B----4-:R1:W-:Y:S04]  /*71c0*/  @!P1 STG.E.128 [R4.64], R40 ;  /* 0x0000002804009986 */ /* 0x0103e8000c101d06 */
[----:B------:R1:W-:Y:S02]  /*71d0*/  @!P0 STG.E.128 [R4.64+0x80], R36 ;  /* 0x0000802404008986 */ /* 0x0003e4000c101d06 */
.L_x_132:
[----:B------:R-:W-:Y:S05]  /*71e0*/  BSYNC B0 ;  /* 0x0000000000007941 */ /* 0x000fea0003800000 */
.L_x_131:
        /* <DEDUP_REMOVED lines=14> */
.L_x_103:
[----:B------:R-:W-:Y:S05]  /*72d0*/  BSYNC B1 ;  /* 0x0000000000017941 */ /* 0x000fea0003800000 */
.L_x_89:
        /* <DEDUP_REMOVED lines=9> */
.L_x_133:
[----:B------:R-:W-:Y:S05]  /*7370*/  EXIT ;  /* 0x000000000000794d */ /* 0x000fea0003800000 */
.L_x_135:
        /* <DEDUP_REMOVED lines=16> */
.L_x_1065:


//--------------------- .text._ZN5flash44flash_bwd_dq_dk_dv_loop_seqk_parallel_kernelI23Flash_bwd_kernel_traitsILi128ELi64ELi128ELi8ELi2ELi4ELi2ELb0ELb0EN7cutlass10bfloat16_tE19Flash_kernel_traitsILi128ELi64ELi128ELi8ES3_EELb0ELb1ELb0ELb0ELb0ELb0ELb0EEEvNS_16Flash_bwd_paramsE --------------------------
	.section	.text._ZN5flash44flash_bwd_dq_dk_dv_loop_seqk_parallel_kernelI23Flash_bwd_kernel_traitsILi128ELi64ELi128ELi8ELi2ELi4ELi2ELb0ELb0EN7cutlass10bfloat16_tE19Flash_kernel_traitsILi128ELi64ELi128ELi8ES3_EELb0ELb1ELb0ELb0ELb0ELb0ELb0EEEvNS_16Flash_bwd_paramsE,"ax",@progbits
	.sectioninfo	@"SHI_REGISTERS=255"
	.align	128
        .global         _ZN5flash44flash_bwd_dq_dk_dv_loop_seqk_parallel_kernelI23Flash_bwd_kernel_traitsILi128ELi64ELi128ELi8ELi2ELi4ELi2ELb0ELb0EN7cutlass10bfloat16_tE19Flash_kernel_traitsILi128ELi64ELi128ELi8ES3_EELb0ELb1ELb0ELb0ELb0ELb0ELb0EEEvNS_16Flash_bwd_paramsE
        .type           _ZN5flash44flash_bwd_dq_dk_dv_loop_seqk_parallel_kernelI23Flash_bwd_kernel_traitsILi128ELi64ELi128ELi8ELi2ELi4ELi2ELb0ELb0EN7cutlass10bfloat16_tE19Flash_kernel_traitsILi128ELi64ELi128ELi8ES3_EELb0ELb1ELb0ELb0ELb0ELb0ELb0EEEvNS_16Flash_bwd_paramsE,@function
        .size           _ZN5flash44flash_bwd_dq_dk_dv_loop_seqk_parallel_kernelI23Flash_bwd_kernel_traitsILi128ELi64ELi128ELi8ELi2ELi4ELi2ELb0ELb0EN7cutlass10bfloat16_tE19Flash_kernel_traitsILi128ELi64ELi128ELi8ES3_EELb0ELb1ELb0ELb0ELb0ELb0ELb0EEEvNS_16Flash_bwd_paramsE,(.L_x_1066 - _ZN5flash44flash_bwd_dq_dk_dv_loop_seqk_parallel_kernelI23Flash_bwd_kernel_traitsILi128ELi64ELi128ELi8ELi2ELi4ELi2ELb0ELb0EN7cutlass10bfloat16_tE19Flash_kernel_traitsILi128ELi64ELi128ELi8ES3_EELb0ELb1ELb0ELb0ELb0ELb0ELb0EEEvNS_16Flash_bwd_paramsE)
        .other          _ZN5flash44flash_bwd_dq_dk_dv_loop_seqk_parallel_kernelI23Flash_bwd_kernel_traitsILi128ELi64ELi128ELi8ELi2ELi4ELi2ELb0ELb0EN7cutlass10bfloat16_tE19Flash_kernel_traitsILi128ELi64ELi128ELi8ES3_EELb0ELb1ELb0ELb0ELb0ELb0ELb0EEEvNS_16Flash_bwd_paramsE,@"STO_CUDA_ENTRY STV_DEFAULT"
_ZN5flash44flash_bwd_dq_dk_dv_loop_seqk_parallel_kernelI23Flash_bwd_kernel_traitsILi128ELi64ELi128ELi8ELi2ELi4ELi2ELb0ELb0EN7cutlass10bfloat16_tE19Flash_kernel_traitsILi128ELi64ELi128ELi8ES3_EELb0ELb1ELb0ELb0ELb0ELb0ELb0EEEvNS_16Flash_bwd_paramsE:
.text._ZN5flash44flash_bwd_dq_dk_dv_loop_seqk_parallel_kernelI23Flash_bwd_kernel_traitsILi128ELi64ELi128ELi8ELi2ELi4ELi2ELb0ELb0EN7cutlass10bfloat16_tE19Flash_kernel_traitsILi128ELi64ELi128ELi8ES3_EELb0ELb1ELb0ELb0ELb0ELb0ELb0EEEvNS_16Flash_bwd_paramsE:
[----:B------:R-:W-:Y:S02]  /*0000*/  MOV R1, c[0x0][0x28] ;  /* 0x00000a0000017a02 */ /* 0x000fe40000000f00 */
[----:B------:R-:W1:Y:S01]  /*0010*/  S2UR UR20, SR_CTAID.X ;  /* 0x00000000001479c3 */ /* 0x000e620000002500 */
[----:B------:R-:W-:Y:S01]  /*0020*/  ULDC UR4, c[0x0][0x218] ;  /* 0x0000860000047ab9 */ /* 0x000fe20000000800 */
[----:B------:R-:W-:Y:S01]  /*0030*/  IADD3 R1, R1, -0x30, RZ ;  /* 0xffffffd001017810 */ /* 0x000fe20007ffe0ff */
[----:B------:R-:W-:-:S04]  /*0040*/  UIADD3 UR5, UR4, 0x7f, URZ ;  /* 0x0000007f04057890 */ /* 0x000fc8000fffe03f */
[----:B------:R-:W-:-:S04]  /*0050*/  USHF.R.S32.HI UR4, URZ, 0x1f, UR5 ;  /* 0x0000001f3f047899 */ /* 0x000fc80008011405 */
[----:B------:R-:W-:-:S04]  /*0060*/  ULEA.HI UR4, UR4, UR5, URZ, 0x7 ;  /* 0x0000000504047291 */ /* 0x000fc8000f8f383f */
[----:B------:R-:W-:-:S04]  /*0070*/  USHF.R.S32.HI UR4, URZ, 0x7, UR4 ;  /* 0x000000073f047899 */ /* 0x000fc80008011404 */
[----:B-1----:R-:W-:-:S06]  /*0080*/  UISETP.GE.AND UP0, UPT, UR20, UR4, UPT ;  /* 0x000000041400728c */ /* 0x002fcc000bf06270 */
[----:B------:R-:W-:-:S13]  /*0090*/  PLOP3.LUT P0, PT, PT, PT, UP0, 0x80, 0x0 ;  /* 0x000000000000781c */ /* 0x000fda0003f0f008 */
[----:B------:R-:W-:Y:S05]  /*00a0*/  @P0 EXIT ;  /* 0x000000000000094d */ /* 0x000fea0003800000 */
[----:B------:R-:W1:Y:S01]  /*00b0*/  S2R R13, SR_TID.X ;  /* 0x00000000000d7919 */ /* 0x000e620000002100 */
[----:B------:R-:W2:Y:S01]  /*00c0*/  S2UR UR33, SR_CTAID.Y ;  /* 0x00000000002179c3 */ /* 0x000ea20000002600 */
[----:B------:R-:W-:Y:S01]  /*00d0*/  ULDC UR14, c[0x0][0x224] ;  /* 0x00008900000e7ab9 */ /* 0x000fe20000000800 */
[----:B------:R-:W-:Y:S01]  /*00e0*/  IMAD.MOV.U32 R226, RZ, RZ, -0x10 ;  /* 0xfffffff0ffe27424 */ /* 0x000fe200078e00ff */
[----:B------:R-:W-:Y:S02]  /*00f0*/  USHF.R.S32.HI UR5, URZ, 0x1f, UR14 ;  /* 0x0000001f3f057899 */ /* 0x000fe4000801140e */
[----:B------:R-:W-:Y:S02]  /*0100*/  ULDC.U8 UR7, c[0x0][0x328] ;  /* 0x0000ca0000077ab9 */ /* 0x000fe40000000000 */
[----:B------:R-:W-:Y:S01]  /*0110*/  UISETP.NE.AND UP5, UPT, UR7, URZ, UPT ;  /* 0x0000003f0700728c */ /* 0x000fe2000bfa5270 */
[----:B------:R-:W3:Y:S01]  /*0120*/  S2UR UR35, SR_CTAID.Z ;  /* 0x00000000002379c3 */ /* 0x000ee20000002700 */
[----:B------:R-:W-:-:S02]  /*0130*/  ULDC UR46, c[0x0][0x22c] ;  /* 0x00008b00002e7ab9 */ /* 0x000fc40000000800 */
[----:B------:R-:W-:Y:S02]  /*0140*/  ULDC UR36, c[0x0][0x1c0] ;  /* 0x0000700000247ab9 */ /* 0x000fe40000000800 */
[----:B------:R-:W-:Y:S02]  /*0150*/  ULDC UR10, c[0x0][0x1c0] ;  /* 0x00007000000a7ab9 */ /* 0x000fe40000000800 */
[----:B------:R-:W-:Y:S01]  /*0160*/  UIMAD.WIDE UR36, UR46, UR36, URZ ;  /* 0x000000242e2472a5 */ /* 0x000fe2000f8e023f */
[----:B------:R-:W4:Y:S01]  /*0170*/  S2UR UR60, SR_CTAID.X ;  /* 0x00000000003c79c3 */ /* 0x000f220000002500 */
[----:B------:R-:W-:Y:S02]  /*0180*/  UMOV UR6, 0x80 ;  /* 0x0000008000067882 */ /* 0x000fe40000000000 */
[----:B------:R-:W-:Y:S02]  /*0190*/  ULDC UR4, c[0x0][0x210] ;  /* 0x0000840000047ab9 */ /* 0x000fe40000000800 */
[----:B------:R-:W-:Y:S01]  /*01a0*/  ULDC UR55, c[0x0][0x234] ;  /* 0x00008d0000377ab9 */ /* 0x000fe20000000800 */
[----:B-1----:R-:W-:Y:S01]  /*01b0*/  SHF.R.S32.HI R12, RZ, 0x1f, R13 ;  /* 0x0000001fff0c7819 */ /* 0x002fe2000001140d */
[----:B--2---:R-:W-:-:S02]  /*01c0*/  UIMAD.WIDE.U32 UR44, UR33, UR14, URZ ;  /* 0x0000000e212c72a5 */ /* 0x004fc4000f8e003f */
[----:B------:R-:W-:Y:S01]  /*01d0*/  USHF.L.U32 UR14, UR33, 0x7, URZ ;  /* 0x00000007210e7899 */ /* 0x000fe2000800063f */
[CC--:B------:R-:W-:Y:S01]  /*01e0*/  LEA.HI R4, R12.reuse, R13.reuse, RZ, 0x5 ;  /* 0x0000000d0c047211 */ /* 0x0c0fe200078f28ff */
[----:B------:R-:W-:Y:S01]  /*01f0*/  ULDC UR11, c[0x0][0x1c0] ;  /* 0x00007000000b7ab9 */ /* 0x000fe20000000800 */
[----:B------:R-:W-:Y:S01]  /*0200*/  LEA.HI R8, R12, R13, RZ, 0x4 ;  /* 0x0000000d0c087211 */ /* 0x000fe200078f20ff */
[----:B------:R-:W-:Y:S01]  /*0210*/  ULDC UR9, c[0x0][0x1c0] ;  /* 0x0000700000097ab9 */ /* 0x000fe20000000800 */
[--C-:B------:R-:W-:Y:S01]  /*0220*/  SHF.R.S32.HI R5, RZ, 0x5, R4.reuse ;  /* 0x00000005ff057819 */ /* 0x100fe20000011404 */
[----:B---3--:R-:W-:Y:S01]  /*0230*/  UIMAD UR47, UR35, UR46, URZ ;  /* 0x0000002e232f72a4 */ /* 0x008fe2000f8e023f */
[----:B------:R-:W-:Y:S01]  /*0240*/  SHF.R.S32.HI R0, RZ, 0x1f, R4 ;  /* 0x0000001fff007819 */ /* 0x000fe20000011404 */
[----:B------:R-:W-:Y:S01]  /*0250*/  UIMAD UR46, UR46, UR10, URZ ;  /* 0x0000000a2e2e72a4 */ /* 0x000fe2000f8e023f */
[-C--:B------:R-:W-:Y:S01]  /*0260*/  LEA.HI R2, R4, R5.reuse, RZ, 0x1 ;  /* 0x0000000504027211 */ /* 0x080fe200078f08ff */
[----:B------:R-:W-:Y:S01]  /*0270*/  UIMAD UR55, UR6, UR4, UR55 ;  /* 0x00000004063772a4 */ /* 0x000fe2000f8e0237 */
[----:B------:R-:W-:Y:S01]  /*0280*/  LEA.HI R0, R0, R5, RZ, 0x2 ;  /* 0x0000000500007211 */ /* 0x000fe200078f10ff */
[----:B------:R-:W-:Y:S01]  /*0290*/  UIMAD UR52, UR5, UR33, URZ ;  /* 0x00000021053472a4 */ /* 0x000fe2000f8e023f */
[----:B------:R-:W-:Y:S01]  /*02a0*/  SHF.R.S32.HI R6, RZ, 0x4, R8 ;  /* 0x00000004ff067819 */ /* 0x000fe20000011408 */
[----:B------:R-:W-:Y:S01]  /*02b0*/  UIMAD UR4, UR33, UR9, UR35 ;  /* 0x00000009210472a4 */ /* 0x000fe2000f8e0223 */
[----:B------:R-:W-:Y:S01]  /*02c0*/  LOP3.LUT R0, R0, 0xfffffffc, RZ, 0xc0, !PT ;  /* 0xfffffffc00007812 */ /* 0x000fe200078ec0ff */
[----:B------:R-:W-:Y:S01]  /*02d0*/  @!UP5 UIMAD UR5, UR33, UR11, UR35 ;  /* 0x0000000b2105d2a4 */ /* 0x000fe2000f8e0223 */
[----:B------:R-:W-:Y:S01]  /*02e0*/  LOP3.LUT R2, R2, 0xfffffffe, RZ, 0xc0, !PT ;  /* 0xfffffffe02027812 */ /* 0x000fe200078ec0ff */
[----:B------:R-:W-:Y:S01]  /*02f0*/  USHF.L.U32 UR41, UR46, 0x6, URZ ;  /* 0x000000062e297899 */ /* 0x000fe2000800063f */
[----:B------:R-:W-:Y:S01]  /*0300*/  LEA.HI R3, R8, R6, RZ, 0x1 ;  /* 0x0000000608037211 */ /* 0x000fe200078f08ff */
[C---:B------:R-:W-:Y:S01]  /*0310*/  IMAD.IADD R10, R5.reuse, 0x1, -R0 ;  /* 0x00000001050a7824 */ /* 0x040fe200078e0a00 */
[----:B------:R-:W-:Y:S01]  /*0320*/  LEA.HI R16, R12, R13, RZ, 0x2 ;  /* 0x0000000d0c107211 */ /* 0x000fe200078f10ff */
[----:B------:R-:W-:Y:S01]  /*0330*/  IMAD.IADD R220, R5, 0x1, -R2 ;  /* 0x0000000105dc7824 */ /* 0x000fe200078e0a02 */
[----:B------:R-:W-:Y:S01]  /*0340*/  LOP3.LUT R0, R3, 0xfffffffe, RZ, 0xc0, !PT ;  /* 0xfffffffe03007812 */ /* 0x000fe200078ec0ff */
[----:B------:R-:W-:Y:S01]  /*0350*/  ULDC UR49, c[0x0][0x214] ;  /* 0x0000850000317ab9 */ /* 0x000fe20000000800 */
[--C-:B------:R-:W-:Y:S01]  /*0360*/  SHF.R.S32.HI R5, RZ, 0x2, R16.reuse ;  /* 0x00000002ff057819 */ /* 0x100fe20000011410 */
[----:B------:R-:W-:Y:S01]  /*0370*/  ULDC UR56, c[0x0][0x1c8] ;  /* 0x0000720000387ab9 */ /* 0x000fe20000000800 */
[----:B------:R-:W-:Y:S01]  /*0380*/  SHF.R.S32.HI R2, RZ, 0x1f, R16 ;  /* 0x0000001fff027819 */ /* 0x000fe20000011410 */
[----:B------:R-:W-:Y:S01]  /*0390*/  IMAD.IADD R9, R6, 0x1, -R0 ;  /* 0x0000000106097824 */ /* 0x000fe200078e0a00 */
[----:B------:R-:W-:Y:S01]  /*03a0*/  LOP3.LUT R3, R4, 0xffffffe0, RZ, 0xc0, !PT ;  /* 0xffffffe004037812 */ /* 0x000fe200078ec0ff */
[----:B------:R-:W-:Y:S01]  /*03b0*/  ULDC.U8 UR8, c[0x0][0x3d0] ;  /* 0x0000f40000087ab9 */ /* 0x000fe20000000000 */
[----:B------:R-:W-:Y:S01]  /*03c0*/  LEA.HI R0, R2, R5, RZ, 0x3 ;  /* 0x0000000502007211 */ /* 0x000fe200078f18ff */
[----:B------:R-:W-:Y:S01]  /*03d0*/  ULDC UR50, c[0x0][0x224] ;  /* 0x0000890000327ab9 */ /* 0x000fe20000000800 */
[----:B------:R-:W-:Y:S01]  /*03e0*/  LEA.HI R6, R12, R13, RZ, 0x3 ;  /* 0x0000000d0c067211 */ /* 0x000fe200078f18ff */
[----:B------:R-:W-:Y:S01]  /*03f0*/  @UP5 UIMAD UR54, UR33, UR49, URZ ;  /* 0x00000031213652a4 */ /* 0x000fe2000f8e023f */
[----:B------:R-:W-:Y:S01]  /*0400*/  LOP3.LUT R2, R0, 0xfffffff8, RZ, 0xc0, !PT ;  /* 0xfffffff800027812 */ /* 0x000fe200078ec0ff */
[----:B------:R-:W-:Y:S01]  /*0410*/  IMAD.IADD R0, R13, 0x1, -R3 ;  /* 0x000000010d007824 */ /* 0x000fe200078e0a03 */
[----:B------:R-:W-:Y:S01]  /*0420*/  LOP3.LUT R4, R6, 0xfffffff8, RZ, 0xc0, !PT ;  /* 0xfffffff806047812 */ /* 0x000fe200078ec0ff */
[----:B------:R-:W-:-:S02]  /*0430*/  ULDC.64 UR12, c[0x0][0x118] ;  /* 0x00004600000c7ab9 */ /* 0x000fc40000000a00 */
[----:B------:R-:W-:Y:S01]  /*0440*/  IMAD.IADD R7, R5, 0x1, -R2 ;  /* 0x0000000105077824 */ /* 0x000fe200078e0a02 */
[----:B------:R-:W-:Y:S01]  /*0450*/  SHF.R.S32.HI R2, RZ, 0x1f, R0 ;  /* 0x0000001fff027819 */ /* 0x000fe20000011400 */
[----:B------:R-:W-:Y:S02]  /*0460*/  UMOV UR61, 0x4 ;  /* 0x00000004003d7882 */ /* 0x000fe40000000000 */
[----:B------:R-:W-:Y:S01]  /*0470*/  ULOP3.LUT UR56, UR35, UR56, URZ, 0x3c, !UPT ;  /* 0x0000003823387292 */ /* 0x000fe2000f8e3c3f */
[----:B------:R-:W-:Y:S01]  /*0480*/  LEA.HI R15, R2, R0, RZ, 0x2 ;  /* 0x00000000020f7211 */ /* 0x000fe200078f10ff */
[----:B------:R-:W-:Y:S01]  /*0490*/  USHF.R.S32.HI UR57, URZ, 0x1f, UR35 ;  /* 0x0000001f3f397899 */ /* 0x000fe20008011423 */
[----:B------:R-:W-:Y:S01]  /*04a0*/  LOP3.LUT R2, R8, 0xfffffff0, RZ, 0xc0, !PT ;  /* 0xfffffff008027812 */ /* 0x000fe200078ec0ff */
[----:B------:R-:W-:Y:S01]  /*04b0*/  UISETP.NE.AND UP6, UPT, UR8, URZ, UPT ;  /* 0x0000003f0800728c */ /* 0x000fe2000bfc5270 */
[----:B------:R-:W-:Y:S01]  /*04c0*/  SHF.R.S32.HI R0, RZ, 0x3, R6 ;  /* 0x00000003ff007819 */ /* 0x000fe20000011406 */
[----:B------:R-:W-:-:S02]  /*04d0*/  USHF.R.S32.HI UR59, URZ, 0x1f, UR33 ;  /* 0x0000001f3f3b7899 */ /* 0x000fc40008011421 */
[C---:B------:R-:W-:Y:S01]  /*04e0*/  IMAD.IADD R2, R13.reuse, 0x1, -R2 ;  /* 0x000000010d027824 */ /* 0x040fe200078e0a02 */
[----:B------:R-:W-:Y:S01]  /*04f0*/  USHF.R.S32.HI UR58, URZ, 0x1f, UR35 ;  /* 0x0000001f3f3a7899 */ /* 0x000fe20008011423 */
[----:B------:R-:W-:Y:S01]  /*0500*/  IMAD.SHL.U32 R3, R0, 0x40, RZ ;  /* 0x0000004000037824 */ /* 0x000fe200078e00ff */
[----:B------:R-:W-:Y:S01]  /*0510*/  UIMAD.WIDE.U32 UR42, UR36, UR44, URZ ;  /* 0x0000002c242a72a5 */ /* 0x000fe2000f8e003f */
[----:B------:R-:W-:Y:S01]  /*0520*/  IMAD.IADD R0, R13, 0x1, -R4 ;  /* 0x000000010d007824 */ /* 0x000fe200078e0a04 */
[----:B------:R-:W-:Y:S01]  /*0530*/  SHF.R.S32.HI R4, RZ, 0x1f, R2 ;  /* 0x0000001fff047819 */ /* 0x000fe20000011402 */
[----:B------:R-:W-:Y:S01]  /*0540*/  UIMAD UR51, UR37, UR44, URZ ;  /* 0x0000002c253372a4 */ /* 0x000fe2000f8e023f */
[----:B------:R-:W-:Y:S01]  /*0550*/  LOP3.LUT R3, R3, 0x1c0, RZ, 0xc0, !PT ;  /* 0x000001c003037812 */ /* 0x000fe200078ec0ff */
[----:B------:R-:W-:Y:S01]  /*0560*/  IMAD.SHL.U32 R234, R0, 0x8, RZ ;  /* 0x0000000800ea7824 */ /* 0x000fe200078e00ff */
[----:B------:R-:W-:Y:S01]  /*0570*/  LEA.HI R11, R4, R2, RZ, 0x3 ;  /* 0x00000002040b7211 */ /* 0x000fe200078f18ff */
[----:B------:R-:W-:Y:S01]  /*0580*/  USHF.R.S32.HI UR53, URZ, 0x1f, UR47 ;  /* 0x0000001f3f357899 */ /* 0x000fe2000801142f */
[----:B------:R-:W-:Y:S01]  /*0590*/  SHF.R.U32.HI R4, RZ, 0x3, R3 ;  /* 0x00000003ff047819 */ /* 0x000fe20000011603 */
[----:B------:R-:W-:Y:S01]  /*05a0*/  UIMAD UR50, UR4, UR50, URZ ;  /* 0x00000032043272a4 */ /* 0x000fe2000f8e023f */
[----:B------:R-:W-:Y:S01]  /*05b0*/  LOP3.LUT R5, R3, 0x38, R234, 0xf8, !PT ;  /* 0x0000003803057812 */ /* 0x000fe200078ef8ea */
[----:B------:R-:W-:Y:S01]  /*05c0*/  @!UP5 UIMAD UR49, UR5, UR49, URZ ;  /* 0x000000310531d2a4 */ /* 0x000fe2000f8e023f */
[----:B------:R-:W-:Y:S01]  /*05d0*/  LOP3.LUT R3, R11, 0xfffffff8, RZ, 0xc0, !PT ;  /* 0xfffffff80b037812 */ /* 0x000fe200078ec0ff */
[----:B------:R-:W-:Y:S01]  /*05e0*/  USHF.R.S32.HI UR48, URZ, 0x1f, UR41 ;  /* 0x0000001f3f307899 */ /* 0x000fe20008011429 */
[C---:B------:R-:W-:Y:S01]  /*05f0*/  LOP3.LUT P4, RZ, R0.reuse, 0x2, RZ, 0xc0, !PT ;  /* 0x0000000200ff7812 */ /* 0x040fe2000788c0ff */
[----:B------:R-:W-:Y:S01]  /*0600*/  UMOV UR40, 0xffffc000 ;  /* 0xffffc00000287882 */ /* 0x000fe20000000000 */
[C---:B------:R-:W-:Y:S01]  /*0610*/  LOP3.LUT P3, RZ, R0.reuse, 0x4, RZ, 0xc0, !PT ;  /* 0x0000000400ff7812 */ /* 0x040fe2000786c0ff */
[----:B------:R-:W-:Y:S01]  /*0620*/  IMAD.SHL.U32 R0, R0, 0x40, RZ ;  /* 0x0000004000007824 */ /* 0x000fe200078e00ff */
[----:B------:R-:W-:Y:S01]  /*0630*/  LOP3.LUT R249, R5, R4, RZ, 0x3c, !PT ;  /* 0x0000000405f97212 */ /* 0x000fe200078e3cff */
[----:B------:R-:W-:Y:S01]  /*0640*/  IMAD.IADD R14, R2, 0x1, -R3 ;  /* 0x00000001020e7824 */ /* 0x000fe200078e0a03 */
[----:B------:R-:W-:Y:S01]  /*0650*/  LEA.HI R2, R12, R13, RZ, 0x6 ;  /* 0x0000000d0c027211 */ /* 0x000fe200078f30ff */
[----:B------:R-:W-:Y:S01]  /*0660*/  IMAD.SHL.U32 R3, R10, 0x10, RZ ;  /* 0x000000100a037824 */ /* 0x000fe200078e00ff */
[----:B------:R-:W-:Y:S01]  /*0670*/  LOP3.LUT R0, R0, 0x1c0, RZ, 0xc0, !PT ;  /* 0x000001c000007812 */ /* 0x000fe200078ec0ff */
[----:B------:R-:W-:Y:S01]  /*0680*/  IMAD.SHL.U32 R5, R9, 0x200, RZ ;  /* 0x0000020009057824 */ /* 0x000fe200078e00ff */
[----:B------:R-:W-:-:S02]  /*0690*/  LOP3.LUT R4, R7, 0x1, RZ, 0xc0, !PT ;  /* 0x0000000107047812 */ /* 0x000fc400078ec0ff */
[----:B------:R-:W-:Y:S02]  /*06a0*/  SHF.R.S32.HI R2, RZ, 0x6, R2 ;  /* 0x00000006ff027819 */ /* 0x000fe40000011402 */
[C---:B------:R-:W-:Y:S02]  /*06b0*/  LOP3.LUT R211, R0.reuse, 0x8, R6, 0xf8, !PT ;  /* 0x0000000800d37812 */ /* 0x040fe400078ef806 */
[----:B------:R-:W-:Y:S01]  /*06c0*/  LOP3.LUT R3, R0, 0x30, R3, 0xf8, !PT ;  /* 0x0000003000037812 */ /* 0x000fe200078ef803 */
[C---:B------:R-:W-:Y:S01]  /*06d0*/  IMAD R249, R2.reuse, 0x200, R249 ;  /* 0x0000020002f97824 */ /* 0x040fe200078e02f9 */
[----:B------:R-:W-:Y:S01]  /*06e0*/  SHF.R.U32.HI R206, RZ, 0x3, R0 ;  /* 0x00000003ffce7819 */ /* 0x000fe20000011600 */
[----:B------:R-:W-:Y:S01]  /*06f0*/  IMAD R0, R2, 0x800, R5 ;  /* 0x0000080002007824 */ /* 0x000fe200078e0205 */
[----:B------:R-:W-:Y:S02]  /*0700*/  ISETP.NE.U32.AND P0, PT, R4, 0x1, PT ;  /* 0x000000010400780c */ /* 0x000fe40003f05070 */
[----:B------:R-:W-:-:S02]  /*0710*/  LOP3.LUT R211, R211, R206, RZ, 0x3c, !PT ;  /* 0x000000ced3d37212 */ /* 0x000fc400078e3cff */
[----:B------:R-:W-:Y:S01]  /*0720*/  LOP3.LUT R4, R3, 0x8, R6, 0xf8, !PT ;  /* 0x0000000803047812 */ /* 0x000fe200078ef806 */
[----:B------:R-:W-:Y:S01]  /*0730*/  IMAD.SHL.U32 R3, R9, 0x20, RZ ;  /* 0x0000002009037824 */ /* 0x000fe200078e00ff */
[----:B------:R-:W-:Y:S01]  /*0740*/  R2P PR, R7, 0x6 ;  /* 0x0000000607007804 */ /* 0x000fe20000000000 */
[----:B------:R-:W-:Y:S01]  /*0750*/  IMAD.IADD R211, R0, 0x1, R211 ;  /* 0x0000000100d37824 */ /* 0x000fe200078e02d3 */
[----:B------:R-:W-:Y:S01]  /*0760*/  LOP3.LUT R206, R5, R4, R206, 0xf6, !PT ;  /* 0x0000000405ce7212 */ /* 0x000fe200078ef6ce */
[----:B------:R-:W-:Y:S01]  /*0770*/  IMAD.SHL.U32 R6, R2, 0x8, RZ ;  /* 0x0000000802067824 */ /* 0x000fe200078e00ff */
[----:B------:R-:W-:Y:S01]  /*0780*/  LOP3.LUT R0, R3, 0x20, RZ, 0xc0, !PT ;  /* 0x0000002003007812 */ /* 0x000fe200078ec0ff */
[----:B------:R-:W-:Y:S01]  /*0790*/  IMAD.SHL.U32 R4, R7, 0x40, RZ ;  /* 0x0000004007047824 */ /* 0x000fe200078e00ff */
[----:B------:R-:W-:Y:S01]  /*07a0*/  LOP3.LUT R3, R16, 0x7ffffffc, RZ, 0xc0, !PT ;  /* 0x7ffffffc10037812 */ /* 0x000fe200078ec0ff */
[----:B------:R-:W-:Y:S01]  /*07b0*/  IMAD.SHL.U32 R2, R2, 0x20, RZ ;  /* 0x0000002002027824 */ /* 0x000fe200078e00ff */
[----:B------:R-:W-:Y:S01]  /*07c0*/  LOP3.LUT R205, R0, 0x18, R6, 0xf8, !PT ;  /* 0x0000001800cd7812 */ /* 0x000fe200078ef806 */
[----:B------:R-:W-:Y:S01]  /*07d0*/  IMAD.U32 R6, RZ, RZ, UR14 ;  /* 0x0000000eff067e24 */ /* 0x000fe2000f8e00ff */
[----:B------:R-:W-:Y:S01]  /*07e0*/  LEA.HI R0, R12, R13, RZ, 0x7 ;  /* 0x0000000d0c007211 */ /* 0x000fe200078f38ff */
[C---:B------:R-:W-:Y:S01]  /*07f0*/  IMAD.IADD R3, R13.reuse, 0x1, -R3 ;  /* 0x000000010d037824 */ /* 0x040fe200078e0a03 */
[----:B------:R-:W-:Y:S01]  /*0800*/  SEL R226, R226, 0x10, !P0 ;  /* 0x00000010e2e27807 */ /* 0x000fe20004000000 */
[----:B------:R-:W-:Y:S01]  /*0810*/  IMAD.SHL.U32 R13, R13, 0x2, RZ ;  /* 0x000000020d0d7824 */ /* 0x000fe200078e00ff */
[----:B------:R-:W-:Y:S01]  /*0820*/  SHF.R.S32.HI R0, RZ, 0x7, R0 ;  /* 0x00000007ff007819 */ /* 0x000fe20000011400 */
[----:B------:R-:W-:Y:S01]  /*0830*/  IMAD.SHL.U32 R3, R3, 0x2, RZ ;  /* 0x0000000203037824 */ /* 0x000fe200078e00ff */
[----:B------:R-:W-:Y:S01]  /*0840*/  IADD3 R240, R234, 0x40, RZ ;  /* 0x00000040eaf07810 */ /* 0x000fe20007ffe0ff */
[----:B------:R-:W-:-:S02]  /*0850*/  IMAD.SHL.U32 R211, R211, 0x2, RZ ;  /* 0x00000002d3d37824 */ /* 0x000fc400078e00ff */
[--C-:B------:R-:W-:Y:S02]  /*0860*/  IMAD R8, R10, 0x400, R3.reuse ;  /* 0x000004000a087824 */ /* 0x100fe400078e0203 */
[C---:B------:R-:W-:Y:S02]  /*0870*/  IMAD R6, R0.reuse, 0x1000, R3 ;  /* 0x0000100000067824 */ /* 0x040fe400078e0203 */
[----:B------:R-:W-:Y:S01]  /*0880*/  IMAD.SHL.U32 R3, R0, 0x8, RZ ;  /* 0x0000000800037824 */ /* 0x000fe200078e00ff */
[----:B------:R-:W-:Y:S01]  /*0890*/  LOP3.LUT R0, R4, 0x1c0, RZ, 0xc0, !PT ;  /* 0x000001c004007812 */ /* 0x000fe200078ec0ff */
[----:B------:R-:W-:Y:S01]  /*08a0*/  IMAD R6, R220, 0x400, R6 ;  /* 0x00000400dc067824 */ /* 0x000fe200078e0206 */
[----:B------:R-:W-:Y:S01]  /*08b0*/  LOP3.LUT R4, R2, 0x6, R13, 0xf8, !PT ;  /* 0x0000000602047812 */ /* 0x000fe200078ef80d */
[----:B------:R-:W-:Y:S01]  /*08c0*/  IMAD.SHL.U32 R206, R206, 0x2, RZ ;  /* 0x00000002cece7824 */ /* 0x000fe200078e00ff */
[----:B------:R-:W-:Y:S02]  /*08d0*/  LOP3.LUT R5, R0, 0x20, R2, 0xf8, !PT ;  /* 0x0000002000057812 */ /* 0x000fe400078ef802 */
[----:B------:R-:W-:Y:S01]  /*08e0*/  LOP3.LUT R3, R3, 0x8, RZ, 0xc0, !PT ;  /* 0x0000000803037812 */ /* 0x000fe200078ec0ff */
[----:B------:R1:W-:Y:S01]  /*08f0*/  STL [R1+0x14], R4 ;  /* 0x0000140401007387 */ /* 0x0003e20000100800 */
[----:B------:R-:W-:-:S04]  /*0900*/  SHF.R.U32.HI R2, RZ, 0x3, R0 ;  /* 0x00000003ff027819 */ /* 0x000fc80000011600 */
[----:B------:R-:W-:Y:S02]  /*0910*/  LOP3.LUT R5, R5, R2, RZ, 0x3c, !PT ;  /* 0x0000000205057212 */ /* 0x000fe400078e3cff */
[----:B------:R-:W-:Y:S02]  /*0920*/  LOP3.LUT R0, R2, R0, R3, 0x1e, !PT ;  /* 0x0000000002007212 */ /* 0x000fe400078e1e03 */
[----:B------:R-:W-:Y:S01]  /*0930*/  SHF.R.S32.HI R2, RZ, 0x2, R15 ;  /* 0x00000002ff027819 */ /* 0x000fe2000001140f */
[----:B------:R-:W-:Y:S02]  /*0940*/  IMAD.IADD R224, R5, 0x1, R6 ;  /* 0x0000000105e07824 */ /* 0x000fe400078e0206 */
[----:B------:R-:W-:Y:S02]  /*0950*/  IMAD.IADD R8, R8, 0x1, R0 ;  /* 0x0000000108087824 */ /* 0x000fe400078e0200 */
[----:B------:R-:W-:Y:S02]  /*0960*/  IMAD R10, R220, 0x10, R2 ;  /* 0x00000010dc0a7824 */ /* 0x000fe400078e0202 */
[----:B------:R-:W-:Y:S01]  /*0970*/  IMAD.SHL.U32 R0, R11, 0x40, RZ ;  /* 0x000000400b007824 */ /* 0x000fe200078e00ff */
[----:B------:R-:W-:Y:S01]  /*0980*/  LEA R8, R8, 0xc000, 0x1 ;  /* 0x0000c00008087811 */ /* 0x000fe200078e08ff */
[----:B------:R-:W-:Y:S01]  /*0990*/  IMAD.SHL.U32 R224, R224, 0x2, RZ ;  /* 0x00000002e0e07824 */ /* 0x000fe200078e00ff */
[----:B------:R-:W-:Y:S01]  /*09a0*/  IADD3 R2, R10, -0x40, RZ ;  /* 0xffffffc00a027810 */ /* 0x000fe20007ffe0ff */
[----:B------:R-:W-:Y:S01]  /*09b0*/  STL [R1+0x20], R10 ;  /* 0x0000200a01007387 */ /* 0x000fe20000100800 */
[----:B------:R-:W-:Y:S01]  /*09c0*/  LOP3.LUT R0, R0, 0xfffffe00, RZ, 0xc0, !PT ;  /* 0xfffffe0000007812 */ /* 0x000fe200078ec0ff */
[----:B------:R-:W-:Y:S01]  /*09d0*/  IMAD.SHL.U32 R5, R9, 0x8, RZ ;  /* 0x0000000809057824 */ /* 0x000fe200078e00ff */
[----:B------:R-:W-:Y:S01]  /*09e0*/  SHF.R.S32.HI R6, RZ, 0x1f, R2 ;  /* 0x0000001fff067819 */ /* 0x000fe20000011402 */
[----:B------:R-:W-:-:S02]  /*09f0*/  IMAD.IADD R227, R224, 0x1, R226 ;  /* 0x00000001e0e37824 */ /* 0x000fc400078e02e2 */
[----:B-1----:R-:W-:Y:S01]  /*0a00*/  IMAD.SHL.U32 R4, R9, 0x10, RZ ;  /* 0x0000001009047824 */ /* 0x002fe200078e00ff */
[----:B------:R-:W-:Y:S01]  /*0a10*/  SHF.L.U64.HI R2, R2, 0x2, R6 ;  /* 0x0000000202027819 */ /* 0x000fe20000010206 */
[----:B------:R-:W-:Y:S01]  /*0a20*/  IMAD R220, R220, 0x400, R0 ;  /* 0x00000400dcdc7824 */ /* 0x000fe200078e0200 */
[----:B------:R-:W-:Y:S02]  /*0a30*/  IADD3 R9, R8, 0x420, RZ ;  /* 0x0000042008097810 */ /* 0x000fe40007ffe0ff */
[----:B------:R-:W-:Y:S01]  /*0a40*/  LOP3.LUT R7, R3, 0x10, R4, 0xf8, !PT ;  /* 0x0000001003077812 */ /* 0x000fe200078ef804 */
[----:B------:R-:W-:Y:S01]  /*0a50*/  IMAD.SHL.U32 R3, R14, 0x40, RZ ;  /* 0x000000400e037824 */ /* 0x000fe200078e00ff */
[----:B------:R1:W-:Y:S01]  /*0a60*/  STL [R1+0x10], R2 ;  /* 0x0000100201007387 */ /* 0x0003e20000100800 */
[----:B------:R-:W-:-:S03]  /*0a70*/  @P1 IADD3 R9, R8, 0x3e0, RZ ;  /* 0x000003e008091810 */ /* 0x000fc60007ffe0ff */
[----:B------:R-:W-:Y:S01]  /*0a80*/  LOP3.LUT R3, R3, 0x1c0, RZ, 0xc0, !PT ;  /* 0x000001c003037812 */ /* 0x000fe200078ec0ff */
[----:B------:R-:W-:Y:S03]  /*0a90*/  STL [R1+0x8], R8 ;  /* 0x0000080801007387 */ /* 0x000fe60000100800 */
[----:B------:R-:W-:Y:S02]  /*0aa0*/  SHF.R.U32.HI R4, RZ, 0x3, R3 ;  /* 0x00000003ff047819 */ /* 0x000fe40000011603 */
[----:B------:R-:W-:Y:S02]  /*0ab0*/  LOP3.LUT R5, R3, 0x8, R5, 0xf8, !PT ;  /* 0x0000000803057812 */ /* 0x000fe400078ef805 */
[----:B------:R-:W-:Y:S02]  /*0ac0*/  LOP3.LUT R205, R4, R205, R3, 0x1e, !PT ;  /* 0x000000cd04cd7212 */ /* 0x000fe400078e1e03 */
[----:B------:R-:W-:-:S02]  /*0ad0*/  LOP3.LUT R5, R5, R4, RZ, 0x3c, !PT ;  /* 0x0000000405057212 */ /* 0x000fc400078e3cff */
[----:B------:R-:W-:-:S03]  /*0ae0*/  LOP3.LUT R205, R205, R0, RZ, 0xfc, !PT ;  /* 0x00000000cdcd7212 */ /* 0x000fc600078efcff */
[----:B------:R-:W-:Y:S01]  /*0af0*/  IMAD.IADD R220, R220, 0x1, R5 ;  /* 0x00000001dcdc7824 */ /* 0x000fe200078e0205 */
[----:B------:R-:W-:Y:S02]  /*0b00*/  LEA R205, R205, 0xc000, 0x1 ;  /* 0x0000c000cdcd7811 */ /* 0x000fe400078e08ff */
[----:B-1----:R-:W-:-:S04]  /*0b10*/  LOP3.LUT R2, R4, R7, R3, 0x1e, !PT ;  /* 0x0000000704027212 */ /* 0x002fc800078e1e03 */
[----:B------:R-:W-:Y:S01]  /*0b20*/  LOP3.LUT R217, R2, R0, RZ, 0xfc, !PT ;  /* 0x0000000002d97212 */ /* 0x000fe200078efcff */
[----:B------:R-:W-:Y:S02]  /*0b30*/  IMAD.MOV.U32 R2, RZ, RZ, 0x20 ;  /* 0x00000020ff027424 */ /* 0x000fe400078e00ff */
[----:B------:R-:W-:-:S03]  /*0b40*/  IMAD.MOV.U32 R0, RZ, RZ, 0x40 ;  /* 0x00000040ff007424 */ /* 0x000fc600078e00ff */
[----:B------:R-:W-:Y:S02]  /*0b50*/  SEL R212, R2, 0xffffffe0, !P4 ;  /* 0xffffffe002d47807 */ /* 0x000fe40006000000 */
[----:B------:R-:W-:Y:S02]  /*0b60*/  SEL R213, R0, 0xffffffc0, !P3 ;  /* 0xffffffc000d57807 */ /* 0x000fe40005800000 */
[----:B------:R-:W-:Y:S01]  /*0b70*/  SEL R2, R2, 0xffffffe0, !P1 ;  /* 0xffffffe002027807 */ /* 0x000fe20004800000 */
[C---:B------:R-:W-:Y:S01]  /*0b80*/  IMAD.IADD R212, R211.reuse, 0x1, R212 ;  /* 0x00000001d3d47824 */ /* 0x040fe200078e02d4 */
[----:B------:R-:W-:Y:S01]  /*0b90*/  SEL R0, R0, 0xffffffc0, !P2 ;  /* 0xffffffc000007807 */ /* 0x000fe20005000000 */
[----:B------:R-:W-:Y:S02]  /*0ba0*/  IMAD.IADD R214, R211, 0x1, R213 ;  /* 0x00000001d3d67824 */ /* 0x000fe400078e02d5 */
[----:B------:R-:W-:Y:S02]  /*0bb0*/  IMAD.IADD R225, R224, 0x1, R2 ;  /* 0x00000001e0e17824 */ /* 0x000fe400078e0202 */
[----:B------:R-:W-:-:S02]  /*0bc0*/  IMAD.IADD R10, R2, 0x1, R8 ;  /* 0x00000001020a7824 */ /* 0x000fc400078e0208 */
[----:B------:R-:W-:Y:S02]  /*0bd0*/  IMAD.IADD R2, R8, 0x1, R0 ;  /* 0x0000000108027824 */ /* 0x000fe400078e0200 */
[----:B------:R-:W-:Y:S01]  /*0be0*/  IMAD.IADD R213, R213, 0x1, R212 ;  /* 0x00000001d5d57824 */ /* 0x000fe200078e02d4 */
[----:B------:R-:W-:Y:S01]  /*0bf0*/  STL [R1+0x18], R10 ;  /* 0x0000180a01007387 */ /* 0x000fe20000100800 */
[----:B------:R-:W-:-:S03]  /*0c00*/  IMAD.IADD R226, R226, 0x1, R225 ;  /* 0x00000001e2e27824 */ /* 0x000fc600078e02e1 */
[----:B------:R1:W-:Y:S04]  /*0c10*/  STL [R1+0xc], R2 ;  /* 0x00000c0201007387 */ /* 0x0003e80000100800 */
[----:B------:R2:W-:Y:S01]  /*0c20*/  STL [R1+0x28], R9 ;  /* 0x0000280901007387 */ /* 0x0005e20000100800 */
[----:B-1----:R-:W-:Y:S02]  /*0c30*/  IMAD.IADD R2, R10, 0x1, R0 ;  /* 0x000000010a027824 */ /* 0x002fe400078e0200 */
[----:B------:R-:W-:-:S03]  /*0c40*/  IMAD.IADD R0, R0, 0x1, R9 ;  /* 0x0000000100007824 */ /* 0x000fc600078e0209 */
[----:B------:R2:W-:Y:S04]  /*0c50*/  STL [R1+0x1c], R2 ;  /* 0x00001c0201007387 */ /* 0x0005e80000100800 */
[----:B----4-:R2:W-:Y:S02]  /*0c60*/  STL [R1+0x24], R0 ;  /* 0x0000240001007387 */ /* 0x0105e40000100800 */
.L_x_206:
[----:B------:R-:W-:Y:S02]  /*0c70*/  ULDC.64 UR4, c[0x0][0x240] ;  /* 0x0000900000047ab9 */ /* 0x000fe40000000a00 */
[----:B------:R-:W-:Y:S02]  /*0c80*/  UISETP.NE.U32.AND UP1, UPT, URZ, UR4, UPT ;  /* 0x000000043f00728c */ /* 0x000fe4000bf25070 */
[----:B------:R-:W-:Y:S02]  /*0c90*/  USHF.L.U32 UR11, UR33, 0x2, URZ ;  /* 0x00000002210b7899 */ /* 0x000fe4000800063f */
[----:B------:R-:W-:-:S02]  /*0ca0*/  USHF.R.S32.HI UR39, URZ, 0x1f, UR33 ;  /* 0x0000001f3f277899 */ /* 0x000fc40008011421 */
[----:B------:R-:W-:Y:S02]  /*0cb0*/  UISETP.NE.AND.EX UP1, UPT, URZ, UR5, UPT, UP1 ;  /* 0x000000053f00728c */ /* 0x000fe4000bf25310 */
[----:B------:R-:W-:Y:S02]  /*0cc0*/  ULDC.64 UR8, c[0x0][0x250] ;  /* 0x0000940000087ab9 */ /* 0x000fe40000000a00 */
[----:B------:R-:W-:Y:S02]  /*0cd0*/  UISETP.NE.U32.AND UP3, UPT, URZ, UR8, UPT ;  /* 0x000000083f00728c */ /* 0x000fe4000bf65070 */
[----:B------:R-:W-:Y:S01]  /*0ce0*/  USHF.L.U64.HI UR10, UR33, 0x2, UR39 ;  /* 0x00000002210a7899 */ /* 0x000fe20008010227 */
[----:B------:R-:W-:Y:S01]  /*0cf0*/  PLOP3.LUT P2, PT, PT, PT, UP1, 0x80, 0x0 ;  /* 0x000000000000781c */ /* 0x000fe20003f4f018 */
[----:B------:R-:W-:Y:S02]  /*0d00*/  UIADD3 UR4, UP0, UR11, UR4, URZ ;  /* 0x000000040b047290 */ /* 0x000fe4000ff1e03f */
[----:B------:R-:W-:-:S02]  /*0d10*/  UISETP.NE.AND.EX UP3, UPT, URZ, UR9, UPT, UP3 ;  /* 0x000000093f00728c */ /* 0x000fc4000bf65330 */
[----:B------:R-:W-:Y:S02]  /*0d20*/  UIADD3.X UR5, UR10, UR5, URZ, UP0, !UPT ;  /* 0x000000050a057290 */ /* 0x000fe400087fe43f */
[----:B-123--:R-:W-:Y:S01]  /*0d30*/  IMAD.U32 R2, RZ, RZ, UR4 ;  /* 0x00000004ff027e24 */ /* 0x00efe2000f8e00ff */
[----:B------:R-:W-:Y:S01]  /*0d40*/  ULDC.U8 UR14, c[0x0][0x312] ;  /* 0x0000c480000e7ab9 */ /* 0x000fe20000000000 */
[----:B------:R-:W-:Y:S01]  /*0d50*/  PLOP3.LUT P0, PT, PT, PT, UP3, 0x80, 0x0 ;  /* 0x000000000000781c */ /* 0x000fe20003f0f038 */
[----:B------:R-:W-:Y:S01]  /*0d60*/  ULDC.64 UR6, c[0x0][0x248] ;  /* 0x0000920000067ab9 */ /* 0x000fe20000000a00 */
[----:B------:R-:W-:Y:S01]  /*0d70*/  IMAD.U32 R3, RZ, RZ, UR5 ;  /* 0x00000005ff037e24 */ /* 0x000fe2000f8e00ff */
[----:B------:R-:W-:Y:S02]  /*0d80*/  UISETP.NE.AND UP4, UPT, UR14, URZ, UPT ;  /* 0x0000003f0e00728c */ /* 0x000fe4000bf85270 */
[----:B------:R-:W-:Y:S02]  /*0d90*/  @UP3 UIADD3 UR4, UP0, UR11, UR8, URZ ;  /* 0x000000080b043290 */ /* 0x000fe4000ff1e03f */
[----:B------:R1:W2:Y:S01]  /*0da0*/  @P2 LDG.E R7, [R2.64] ;  /* 0x0000000c02072981 */ /* 0x0002a2000c1e1900 */
[----:B------:R-:W-:-:S02]  /*0db0*/  UISETP.EQ.U32.AND UP2, UPT, URZ, UR6, UPT ;  /* 0x000000063f00728c */ /* 0x000fc4000bf42070 */
[----:B------:R-:W-:Y:S01]  /*0dc0*/  @UP3 UIADD3.X UR5, UR10, UR9, URZ, UP0, !UPT ;  /* 0x000000090a053290 */ /* 0x000fe200087fe43f */
[----:B------:R1:W3:Y:S01]  /*0dd0*/  @P2 LDG.E R6, [R2.64+0x4] ;  /* 0x0000040c02062981 */ /* 0x0002e2000c1e1900 */
[----:B------:R-:W-:Y:S01]  /*0de0*/  MOV R4, UR4 ;  /* 0x0000000400047c02 */ /* 0x000fe20008000f00 */
[----:B------:R-:W-:-:S03]  /*0df0*/  UISETP.EQ.OR.EX UP2, UPT, URZ, UR7, !UP4, UP2 ;  /* 0x000000073f00728c */ /* 0x000fc6000e742720 */
[----:B------:R-:W-:Y:S01]  /*0e00*/  IMAD.U32 R5, RZ, RZ, UR5 ;  /* 0x00000005ff057e24 */ /* 0x000fe2000f8e00ff */
[----:B------:R-:W-:-:S04]  /*0e10*/  UIADD3 UR6, UP0, UR11, UR6, URZ ;  /* 0x000000060b067290 */ /* 0x000fc8000ff1e03f */
[----:B------:R-:W4:Y:S01]  /*0e20*/  @P0 LDG.E R4, [R4.64] ;  /* 0x0000000c04040981 */ /* 0x000f22000c1e1900 */
[----:B------:R-:W-:Y:S01]  /*0e30*/  PLOP3.LUT P1, PT, PT, PT, UP2, 0x80, 0x0 ;  /* 0x000000000000781c */ /* 0x000fe20003f2f028 */
[----:B------:R-:W-:Y:S01]  /*0e40*/  UIADD3.X UR7, UR10, UR7, URZ, UP0, !UPT ;  /* 0x000000070a077290 */ /* 0x000fe200087fe43f */
[----:B-1----:R-:W-:-:S05]  /*0e50*/  IMAD.U32 R2, RZ, RZ, UR6 ;  /* 0x00000006ff027e24 */ /* 0x002fca000f8e00ff */
[----:B------:R-:W-:-:S06]  /*0e60*/  MOV R3, UR7 ;  /* 0x0000000700037c02 */ /* 0x000fcc0008000f00 */
[----:B-----5:R-:W5:Y:S01]  /*0e70*/  @!P1 LDG.E R0, [R2.64] ;  /* 0x0000000c02009981 */ /* 0x020f62000c1e1900 */
[----:B------:R-:W-:Y:S02]  /*0e80*/  UMOV UR16, 0xffffffff ;  /* 0xffffffff00107882 */ /* 0x000fe40000000000 */
[----:B------:R-:W-:Y:S02]  /*0e90*/  UMOV UR21, URZ ;  /* 0x0000003f00157c82 */ /* 0x000fe40008000000 */
[----:B------:R-:W-:Y:S02]  /*0ea0*/  UMOV UR26, 0xffffffff ;  /* 0xffffffff001a7882 */ /* 0x000fe40000000000 */
[----:B------:R-:W-:Y:S01]  /*0eb0*/  ULDC UR6, c[0x0][0x218] ;  /* 0x0000860000067ab9 */ /* 0x000fe20000000800 */
[----:B--2---:R-:W1:Y:S08]  /*0ec0*/  @P2 R2UR UR16, R7 ;  /* 0x00000000071023c2 */ /* 0x004e7000000e0000 */
[----:B---3--:R-:W1:Y:S08]  /*0ed0*/  @P2 R2UR UR4, R6 ;  /* 0x00000000060423c2 */ /* 0x008e7000000e0000 */
[----:B----4-:R2:W3:Y:S01]  /*0ee0*/  @P0 R2UR UR21, R4 ;  /* 0x00000000041503c2 */ /* 0x0104e200000e0000 */
[----:B------:R-:W-:-:S04]  /*0ef0*/  ISETP.NE.U32.AND P0, PT, RZ, c[0x0][0x248], PT ;  /* 0x00009200ff007a0c */ /* 0x000fc80003f05070 */
[----:B------:R-:W-:Y:S01]  /*0f00*/  ISETP.NE.AND.EX P0, PT, RZ, c[0x0][0x24c], PT, P0 ;  /* 0x00009300ff007a0c */ /* 0x000fe20003f05300 */
[----:B-1----:R-:W-:Y:S02]  /*0f10*/  @UP1 UIADD3 UR25, UR4, -UR16, URZ ;  /* 0x8000001004191290 */ /* 0x002fe4000fffe03f */
[----:B-----5:R2:W1:Y:S05]  /*0f20*/  @!P1 R2UR UR26, R0 ;  /* 0x00000000001a93c2 */ /* 0x02046a00000e0000 */
[----:B------:R-:W-:-:S05]  /*0f30*/  @!UP1 ULDC UR25, c[0x0][0x214] ;  /* 0x0000850000199ab9 */ /* 0x000fca0000000800 */
[----:B------:R-:W-:Y:S05]  /*0f40*/  @!P0 BRA `(.L_x_136) ;  /* 0x0000007000008947 */ /* 0x000fea0003800000 */
[----:B---3--:R-:W-:-:S13]  /*0f50*/  PLOP3.LUT P0, PT, PT, PT, UP4, 0x80, 0x0 ;  /* 0x000000000000781c */ /* 0x008fda0003f0f048 */
[----:B--2---:R-:W2:Y:S04]  /*0f60*/  @P0 LDG.E R0, [R2.64+0x4] ;  /* 0x0000040c02000981 */ /* 0x004ea8000c1e1900 */
[----:B------:R-:W3:Y:S01]  /*0f70*/  @!P0 LDG.E R2, [R2.64] ;  /* 0x0000000c02028981 */ /* 0x000ee2000c1e1900 */
[----:B--2---:R-:W2:Y:S02]  /*0f80*/  @P0 R2UR UR4, R0 ;  /* 0x00000000000403c2 */ /* 0x004ea400000e0000 */
[----:B-12---:R-:W-:-:S11]  /*0f90*/  @UP4 UIADD3 UR6, UR4, -UR26, URZ ;  /* 0x8000001a04064290 */ /* 0x006fd6000fffe03f */
[----:B---3--:R1:W2:Y:S01]  /*0fa0*/  @!P0 R2UR UR6, R2 ;  /* 0x00000000020683c2 */ /* 0x0082a200000e0000 */
[----:B------:R-:W-:-:S07]  /*0fb0*/  DEPBAR.LE SB1, 0x0, {2} ;  /* 0x000090040000791a */ /* 0x000fce0000000000 */
.L_x_136:
[----:B---3--:R-:W-:Y:S02]  /*0fc0*/  ULDC.64 UR4, c[0x0][0x258] ;  /* 0x0000960000047ab9 */ /* 0x008fe40000000a00 */
[----:B------:R-:W-:-:S04]  /*0fd0*/  UISETP.NE.U32.AND UP2, UPT, URZ, UR4, UPT ;  /* 0x000000043f00728c */ /* 0x000fc8000bf45070 */
[----:B------:R-:W-:-:S06]  /*0fe0*/  UISETP.NE.AND.EX UP2, UPT, URZ, UR5, UPT, UP2 ;  /* 0x000000053f00728c */ /* 0x000fcc000bf45320 */
[----:B------:R-:W-:-:S05]  /*0ff0*/  PLOP3.LUT P0, PT, PT, PT, UP2, 0x80, 0x0 ;  /* 0x000000000000781c */ /* 0x000fca0003f0f028 */
[----:B------:R-:W-:-:S04]  /*1000*/  @UP2 UIADD3 UR4, UP0, UR11, UR4, URZ ;  /* 0x000000040b042290 */ /* 0x000fc8000ff1e03f */
[----:B------:R-:W-:Y:S02]  /*1010*/  @UP2 UIADD3.X UR5, UR10, UR5, URZ, UP0, !UPT ;  /* 0x000000050a052290 */ /* 0x000fe400087fe43f */
[----:B------:R-:W-:-:S04]  /*1020*/  IMAD.U32 R2, RZ, RZ, UR4 ;  /* 0x00000004ff027e24 */ /* 0x000fc8000f8e00ff */
[----:B------:R-:W-:Y:S01]  /*1030*/  IMAD.U32 R3, RZ, RZ, UR5 ;  /* 0x00000005ff037e24 */ /* 0x000fe2000f8e00ff */
[----:B------:R-:W-:-:S04]  /*1040*/  ULDC.64 UR4, c[0x0][0x268] ;  /* 0x00009a0000047ab9 */ /* 0x000fc80000000a00 */
[----:B--2---:R-:W2:Y:S01]  /*1050*/  @P0 LDG.E R0, [R2.64] ;  /* 0x0000000c02000981 */ /* 0x004ea2000c1e1900 */
[----:B------:R-:W-:Y:S02]  /*1060*/  @!UP2 UISETP.NE.U32.AND UP0, UPT, URZ, UR4, UPT ;  /* 0x000000043f00a28c */ /* 0x000fe4000bf05070 */
[----:B------:R-:W-:Y:S02]  /*1070*/  ULDC UR7, c[0x0][0x21c] ;  /* 0x0000870000077ab9 */ /* 0x000fe40000000800 */
[----:B------:R-:W-:Y:S02]  /*1080*/  @!UP2 UISETP.NE.AND.EX UP0, UPT, URZ, UR5, UPT, UP0 ;  /* 0x000000053f00a28c */ /* 0x000fe4000bf05300 */
[----:B------:R-:W-:Y:S02]  /*1090*/  USHF.L.U32 UR24, UR20, 0x7, URZ ;  /* 0x0000000714187899 */ /* 0x000fe4000800063f */
[----:B------:R-:W-:Y:S01]  /*10a0*/  @!UP2 USEL UR4, URZ, UR7, !UP0 ;  /* 0x000000073f04a287 */ /* 0x000fe2000c000000 */
[----:B--2---:R-:W2:Y:S02]  /*10b0*/  @P0 R2UR UR17, R0 ;  /* 0x00000000001103c2 */ /* 0x004ea400000e0000 */
[----:B--2---:R-:W-:-:S02]  /*10c0*/  @UP2 UIADD3 UR17, UR17, -UR21, URZ ;  /* 0x8000001511112290 */ /* 0x004fc4000fffe03f */
[----:B------:R-:W-:-:S04]  /*10d0*/  @!UP2 UIADD3 UR17, UR4, UR6, -UR21 ;  /* 0x000000060411a290 */ /* 0x000fc8000fffe815 */
[----:B------:R-:W-:-:S06]  /*10e0*/  UISETP.GT.AND UP0, UPT, UR17, UR24, UPT ;  /* 0x000000181100728c */ /* 0x000fcc000bf04270 */
[----:B------:R-:W-:-:S13]  /*10f0*/  PLOP3.LUT P0, PT, PT, PT, UP0, 0x80, 0x0 ;  /* 0x000000000000781c */ /* 0x000fda0003f0f008 */
[----:B------:R-:W-:Y:S05]  /*1100*/  @!P0 BRA `(.L_x_137) ;  /* 0x000096b000008947 */ /* 0x000fea0003800000 */
[----:B------:R-:W-:Y:S02]  /*1110*/  ULDC.64 UR4, c[0x0][0x190] ;  /* 0x0000640000047ab9 */ /* 0x000fe40000000a00 */
[----:B-1----:R-:W-:Y:S02]  /*1120*/  UISETP.NE.AND UP0, UPT, UR26, -0x1, UPT ;  /* 0xffffffff1a00788c */ /* 0x002fe4000bf05270 */
[----:B------:R-:W-:Y:S02]  /*1130*/  UIMAD.WIDE.U32 UR6, UR16, UR4, URZ ;  /* 0x00000004100672a5 */ /* 0x000fe4000f8e003f */
[----:B------:R-:W-:Y:S02]  /*1140*/  UIADD3 UR4, UR25, 0x3f, URZ ;  /* 0x0000003f19047890 */ /* 0x000fe4000fffe03f */
[----:B------:R-:W-:Y:S01]  /*1150*/  PLOP3.LUT P1, PT, PT, PT, UP0, 0x80, 0x0 ;  /* 0x000000000000781c */ /* 0x000fe20003f2f008 */
[----:B------:R-:W-:Y:S02]  /*1160*/  UISETP.NE.AND UP2, UPT, UR16, -0x1, UPT ;  /* 0xffffffff1000788c */ /* 0x000fe4000bf45270 */
[----:B------:R-:W-:-:S02]  /*1170*/  USHF.R.S32.HI UR10, URZ, 0x1f, UR4 ;  /* 0x0000001f3f0a7899 */ /* 0x000fc40008011404 */
[----:B------:R-:W-:Y:S02]  /*1180*/  ULDC.64 UR14, c[0x0][0x178] ;  /* 0x00005e00000e7ab9 */ /* 0x000fe40000000a00 */
[----:B------:R-:W-:Y:S02]  /*1190*/  ULEA.HI UR10, UR10, UR4, URZ, 0x6 ;  /* 0x000000040a0a7291 */ /* 0x000fe4000f8f303f */
[----:B------:R-:W-:Y:S02]  /*11a0*/  @UP0 UIADD3 UR11, UR21, UR26, URZ ;  /* 0x0000001a150b0290 */ /* 0x000fe4000fffe03f */
[----:B------:R-:W-:Y:S02]  /*11b0*/  ULDC.64 UR18, c[0x0][0x198] ;  /* 0x0000660000127ab9 */ /* 0x000fe40000000a00 */
[----:B------:R-:W-:Y:S02]  /*11c0*/  UIMAD UR22, UR39, UR14, URZ ;  /* 0x0000000e271672a4 */ /* 0x000fe4000f8e023f */
[----:B------:R-:W-:-:S02]  /*11d0*/  USHF.R.S32.HI UR34, URZ, 0x6, UR10 ;  /* 0x000000063f227899 */ /* 0x000fc4000801140a */
[----:B------:R-:W-:Y:S02]  /*11e0*/  UIMAD UR23, UR16, UR5, URZ ;  /* 0x00000005101772a4 */ /* 0x000fe4000f8e023f */
[----:B------:R-:W-:Y:S02]  /*11f0*/  ULOP3.LUT UR10, UR10, 0xffffffc0, URZ, 0xc0, !UPT ;  /* 0xffffffc00a0a7892 */ /* 0x000fe4000f8ec03f */
[----:B------:R-:W-:Y:S02]  /*1200*/  @UP0 UIMAD.WIDE.U32 UR4, UR11, UR18, URZ ;  /* 0x000000120b0402a5 */ /* 0x000fe4000f8e003f */
[----:B------:R-:W-:Y:S02]  /*1210*/  UIMAD.WIDE.U32 UR8, UR33, UR14, URZ ;  /* 0x0000000e210872a5 */ /* 0x000fe4000f8e003f */
[----:B------:R-:W-:Y:S02]  /*1220*/  UIMAD UR15, UR33, UR15, UR22 ;  /* 0x0000000f210f72a4 */ /* 0x000fe4000f8e0216 */
[----:B------:R-:W-:-:S02]  /*1230*/  UIADD3 UR14, UR10, -0x40, URZ ;  /* 0xffffffc00a0e7890 */ /* 0x000fc4000fffe03f */
[----:B------:R-:W-:Y:S02]  /*1240*/  UIADD3 UR32, UR9, UR15, URZ ;  /* 0x0000000f09207290 */ /* 0x000fe4000fffe03f */
[----:B------:R-:W-:Y:S02]  /*1250*/  @UP0 UIMAD UR28, UR11, UR19, UR5 ;  /* 0x000000130b1c02a4 */ /* 0x000fe4000f8e0205 */
[----:B------:R-:W-:Y:S02]  /*1260*/  USEL UR38, UR8, UR6, !UP2 ;  /* 0x0000000608267287 */ /* 0x000fe4000d000000 */
[----:B------:R-:W-:Y:S02]  /*1270*/  @UP2 UIADD3 UR32, UR7, UR23, URZ ;  /* 0x0000001707202290 */ /* 0x000fe4000fffe03f */
[----:B------:R-:W-:Y:S02]  /*1280*/  USHF.R.S32.HI UR31, URZ, 0x1f, UR14 ;  /* 0x0000001f3f1f7899 */ /* 0x000fe4000801140e */
[----:B------:R-:W-:Y:S01]  /*1290*/  @UP0 UMOV UR22, UR4 ;  /* 0x0000000400160c82 */ /* 0x000fe20008000000 */
[----:B------:R-:W-:Y:S05]  /*12a0*/  @P1 BRA `(.L_x_138) ;  /* 0x000000c000001947 */ /* 0x000fea0003800000 */
[----:B------:R-:W-:Y:S02]  /*12b0*/  USHF.R.S32.HI UR4, URZ, 0x1f, UR21 ;  /* 0x0000001f3f047899 */ /* 0x000fe40008011415 */
[----:B------:R-:W-:-:S02]  /*12c0*/  ULDC.64 UR6, c[0x0][0x198] ;  /* 0x0000660000067ab9 */ /* 0x000fc40000000a00 */
[----:B------:R-:W-:Y:S02]  /*12d0*/  UIMAD UR8, UR4, UR6, URZ ;  /* 0x00000006040872a4 */ /* 0x000fe4000f8e023f */
[----:B------:R-:W-:Y:S02]  /*12e0*/  UIMAD.WIDE.U32 UR4, UR21, UR6, URZ ;  /* 0x00000006150472a5 */ /* 0x000fe4000f8e003f */
[----:B------:R-:W-:-:S03]  /*12f0*/  UIMAD UR7, UR21, UR7, UR8 ;  /* 0x00000007150772a4 */ /* 0x000fc6000f8e0208 */
[----:B------:R-:W-:Y:S02]  /*1300*/  ULDC.64 UR8, c[0x0][0x180] ;  /* 0x0000600000087ab9 */ /* 0x000fe40000000a00 */
[----:B------:R-:W-:Y:S02]  /*1310*/  UIADD3 UR5, UR5, UR7, URZ ;  /* 0x0000000705057290 */ /* 0x000fe4000fffe03f */
[----:B------:R-:W-:Y:S02]  /*1320*/  UIMAD UR6, UR39, UR8, URZ ;  /* 0x00000008270672a4 */ /* 0x000fe4000f8e023f */
[----:B------:R-:W-:Y:S02]  /*1330*/  UIMAD.WIDE.U32 UR4, UR33, UR8, UR4 ;  /* 0x00000008210472a5 */ /* 0x000fe4000f8e0004 */
[----:B------:R-:W-:-:S04]  /*1340*/  UIMAD UR6, UR33, UR9, UR6 ;  /* 0x00000009210672a4 */ /* 0x000fc8000f8e0206 */
[----:B------:R-:W-:Y:S02]  /*1350*/  UIADD3 UR28, UR5, UR6, URZ ;  /* 0x00000006051c7290 */ /* 0x000fe4000fffe03f */
[----:B------:R-:W-:Y:S02]  /*1360*/  UMOV UR22, UR4 ;  /* 0x0000000400167c82 */ /* 0x000fe40008000000 */
.L_x_138:
[----:B------:R-:W-:Y:S02]  /*1370*/  @UP0 UIADD3 UR6, UR21, UR26, URZ ;  /* 0x0000001a15060290 */ /* 0x000fe4000fffe03f */
[----:B------:R-:W-:Y:S02]  /*1380*/  ULDC.64 UR8, c[0x0][0x1a0] ;  /* 0x0000680000087ab9 */ /* 0x000fe40000000a00 */
[----:B------:R-:W-:-:S04]  /*1390*/  @UP0 UIMAD.WIDE.U32 UR4, UR6, UR8, URZ ;  /* 0x00000008060402a5 */ /* 0x000fc8000f8e003f */
[----:B------:R-:W-:-:S03]  /*13a0*/  @UP0 UIMAD UR27, UR6, UR9, UR5 ;  /* 0x00000009061b02a4 */ /* 0x000fc6000f8e0205 */
[----:B------:R-:W-:Y:S01]  /*13b0*/  @UP0 UMOV UR23, UR4 ;  /* 0x0000000400170c82 */ /* 0x000fe20008000000 */
[----:B------:R-:W-:Y:S05]  /*13c0*/  @P1 BRA `(.L_x_139) ;  /* 0x000000c000001947 */ /* 0x000fea0003800000 */
[----:B------:R-:W-:Y:S02]  /*13d0*/  USHF.R.S32.HI UR4, URZ, 0x1f, UR21 ;  /* 0x0000001f3f047899 */ /* 0x000fe40008011415 */
[----:B------:R-:W-:Y:S02]  /*13e0*/  ULDC.64 UR6, c[0x0][0x1a0] ;  /* 0x0000680000067ab9 */ /* 0x000fe40000000a00 */
        /* <DEDUP_REMOVED lines=10> */
.L_x_139:
[----:B------:R-:W-:Y:S01]  /*1490*/  IABS R5, c[0x0][0x1c8] ;  /* 0x0000720000057a13 */ /* 0x000fe20000000000 */
[----:B------:R-:W-:Y:S01]  /*14a0*/  ULDC.64 UR6, c[0x0][0x370] ;  /* 0x0000dc0000067ab9 */ /* 0x000fe20000000a00 */
[----:B------:R-:W-:Y:S01]  /*14b0*/  IABS R4, UR35 ;  /* 0x0000002300047c13 */ /* 0x000fe20008000000 */
[----:B------:R-:W-:Y:S01]  /*14c0*/  @UP2 UIMAD.WIDE.U32 UR4, UR16, UR6, URZ ;  /* 0x00000006100422a5 */ /* 0x000fe2000f8e003f */
[----:B------:R-:W1:Y:S01]  /*14d0*/  I2F.RP R2, R5 ;  /* 0x0000000500027306 */ /* 0x000e620000209400 */
[----:B------:R-:W-:Y:S01]  /*14e0*/  ULDC UR8, c[0x0][0x224] ;  /* 0x0000890000087ab9 */ /* 0x000fe20000000800 */
[----:B------:R-:W-:Y:S01]  /*14f0*/  ISETP.NE.AND P2, PT, RZ, c[0x0][0x1c8], PT ;  /* 0x00007200ff007a0c */ /* 0x000fe20003f45270 */
[----:B------:R-:W-:Y:S02]  /*1500*/  @UP2 UIMAD UR30, UR16, UR7, UR5 ;  /* 0x00000007101e22a4 */ /* 0x000fe4000f8e0205 */
[----:B------:R-:W-:-:S02]  /*1510*/  USHF.R.S32.HI UR19, URZ, 0x1f, UR24 ;  /* 0x0000001f3f137899 */ /* 0x000fc40008011418 */
[----:B------:R-:W-:Y:S02]  /*1520*/  @UP2 UMOV UR29, UR4 ;  /* 0x00000004001d2c82 */ /* 0x000fe40008000000 */
[----:B------:R-:W-:Y:S02]  /*1530*/  ULDC.64 UR4, c[0x0][0x368] ;  /* 0x0000da0000047ab9 */ /* 0x000fe40000000a00 */
[----:B------:R-:W-:-:S04]  /*1540*/  @!UP2 UIMAD UR6, UR39, UR4, URZ ;  /* 0x000000042706a2a4 */ /* 0x000fc8000f8e023f */
[----:B------:R-:W-:Y:S01]  /*1550*/  @!UP2 UIMAD UR6, UR33, UR5, UR6 ;  /* 0x000000052106a2a4 */ /* 0x000fe2000f8e0206 */
[----:B-1----:R-:W1:Y:S01]  /*1560*/  MUFU.RCP R2, R2 ;  /* 0x0000000200027308 */ /* 0x002e620000001000 */
[----:B------:R-:W-:-:S04]  /*1570*/  @!UP2 UIMAD.WIDE.U32 UR4, UR33, UR4, URZ ;  /* 0x000000042104a2a5 */ /* 0x000fc8000f8e003f */
[----:B------:R-:W-:Y:S02]  /*1580*/  @!UP2 UIADD3 UR30, UR5, UR6, URZ ;  /* 0x00000006051ea290 */ /* 0x000fe4000fffe03f */
[----:B------:R-:W-:Y:S02]  /*1590*/  UIMAD UR6, UR37, UR16, URZ ;  /* 0x00000010250672a4 */ /* 0x000fe4000f8e023f */
[----:B------:R-:W-:Y:S02]  /*15a0*/  @!UP2 UMOV UR29, UR4 ;  /* 0x00000004001dac82 */ /* 0x000fe40008000000 */
[----:B------:R-:W-:Y:S02]  /*15b0*/  UIMAD UR4, UR39, UR8, UR52 ;  /* 0x00000008270472a4 */ /* 0x000fe4000f8e0234 */
[----:B------:R-:W-:Y:S02]  /*15c0*/  USHF.L.U32 UR8, UR33, 0x7, URZ ;  /* 0x0000000721087899 */ /* 0x000fe4000800063f */
[----:B------:R-:W-:Y:S01]  /*15d0*/  UIADD3 UR4, UR45, UR4, URZ ;  /* 0x000000042d047290 */ /* 0x000fe2000fffe03f */
[----:B-1----:R-:W-:-:S03]  /*15e0*/  IADD3 R2, R2, 0xffffffe, RZ ;  /* 0x0ffffffe02027810 */ /* 0x002fc60007ffe0ff */
[----:B------:R-:W-:Y:S01]  /*15f0*/  UIMAD UR4, UR36, UR4, UR51 ;  /* 0x00000004240472a4 */ /* 0x000fe2000f8e0233 */
[----:B------:R-:W1:Y:S03]  /*1600*/  F2I.FTZ.U32.TRUNC.NTZ R3, R2 ;  /* 0x0000000200037305 */ /* 0x000e66000021f000 */
[----:B------:R-:W-:Y:S02]  /*1610*/  UIADD3 UR11, UR43, UR4, URZ ;  /* 0x000000042b0b7290 */ /* 0x000fe4000fffe03f */
[----:B------:R-:W-:-:S04]  /*1620*/  UIMAD.WIDE.U32 UR4, UR36, UR16, URZ ;  /* 0x00000010240472a5 */ /* 0x000fc8000f8e003f */
[----:B------:R-:W-:Y:S02]  /*1630*/  @UP2 UIADD3 UR11, UR5, UR6, URZ ;  /* 0x00000006050b2290 */ /* 0x000fe4000fffe03f */
[----:B------:R-:W-:Y:S02]  /*1640*/  USEL UR18, UR42, UR4, !UP2 ;  /* 0x000000042a127287 */ /* 0x000fe4000d000000 */
[----:B------:R-:W-:Y:S02]  /*1650*/  ULDC.64 UR6, c[0x0][0x3d8] ;  /* 0x0000f60000067ab9 */ /* 0x000fe40000000a00 */
[----:B------:R-:W-:Y:S01]  /*1660*/  UIMAD.WIDE.U32 UR4, UR60, UR6, URZ ;  /* 0x000000063c0472a5 */ /* 0x000fe2000f8e003f */
[----:B-1----:R-:W-:Y:S02]  /*1670*/  IMAD.MOV R0, RZ, RZ, -R3 ;  /* 0x000000ffff007224 */ /* 0x002fe400078e0a03 */
[----:B------:R-:W-:Y:S01]  /*1680*/  IMAD.MOV.U32 R2, RZ, RZ, RZ ;  /* 0x000000ffff027224 */ /* 0x000fe200078e00ff */
[----:B------:R-:W-:Y:S01]  /*1690*/  USEL UR15, UR4, URZ, UP6 ;  /* 0x0000003f040f7287 */ /* 0x000fe2000b000000 */
[----:B------:R-:W-:Y:S01]  /*16a0*/  IMAD R0, R0, R5, RZ ;  /* 0x0000000500007224 */ /* 0x000fe200078e02ff */
[----:B------:R-:W-:-:S02]  /*16b0*/  USHF.L.U64.HI UR4, UR33, 0x7, UR39 ;  /* 0x0000000721047899 */ /* 0x000fc40008010227 */
[----:B------:R-:W-:Y:S01]  /*16c0*/  UIMAD UR7, UR60, UR7, UR5 ;  /* 0x000000073c0772a4 */ /* 0x000fe2000f8e0205 */
[----:B------:R-:W-:Y:S01]  /*16d0*/  IMAD.HI.U32 R0, R3, R0, R2 ;  /* 0x0000000003007227 */ /* 0x000fe200078e0002 */
[----:B------:R-:W-:Y:S02]  /*16e0*/  USEL UR5, UR4, URZ, UP1 ;  /* 0x0000003f04057287 */ /* 0x000fe40008800000 */
[----:B------:R-:W-:Y:S01]  /*16f0*/  USEL UR4, UR8, URZ, UP1 ;  /* 0x0000003f08047287 */ /* 0x000fe20008800000 */
[----:B------:R-:W-:Y:S01]  /*1700*/  IMAD.MOV.U32 R2, RZ, RZ, R4 ;  /* 0x000000ffff027224 */ /* 0x000fe200078e0004 */
[----:B------:R-:W-:Y:S02]  /*1710*/  USEL UR9, UR7, URZ, UP6 ;  /* 0x0000003f07097287 */ /* 0x000fe4000b000000 */
[----:B------:R-:W-:Y:S01]  /*1720*/  UIADD3 UR4, UP1, UR14, UR4, URZ ;  /* 0x000000040e047290 */ /* 0x000fe2000ff3e03f */
[----:B------:R-:W-:Y:S01]  /*1730*/  IMAD.HI.U32 R0, R0, R2, RZ ;  /* 0x0000000200007227 */ /* 0x000fe200078e00ff */
[----:B------:R-:W-:-:S02]  /*1740*/  ULDC UR8, c[0x0][0x234] ;  /* 0x00008d0000087ab9 */ /* 0x000fc40000000800 */
[----:B------:R-:W-:Y:S01]  /*1750*/  UIADD3.X UR6, UR31, UR5, URZ, UP1, !UPT ;  /* 0x000000051f067290 */ /* 0x000fe20008ffe43f */
[----:B------:R-:W-:Y:S01]  /*1760*/  IMAD.MOV R3, RZ, RZ, -R0 ;  /* 0x000000ffff037224 */ /* 0x000fe200078e0a00 */
[----:B------:R-:W-:-:S03]  /*1770*/  UIMAD UR5, UR37, UR4, URZ ;  /* 0x00000004250572a4 */ /* 0x000fc6000f8e023f */
[C---:B------:R-:W-:Y:S01]  /*1780*/  IMAD R2, R5.reuse, R3, R2 ;  /* 0x0000000305027224 */ /* 0x040fe200078e0202 */
[----:B------:R-:W-:Y:S02]  /*1790*/  UIMAD UR6, UR36, UR6, UR5 ;  /* 0x00000006240672a4 */ /* 0x000fe4000f8e0205 */
[----:B------:R-:W-:Y:S02]  /*17a0*/  @UP5 USEL UR5, UR54, UR16, !UP2 ;  /* 0x0000001036055287 */ /* 0x000fe4000d000000 */
[----:B------:R-:W-:Y:S02]  /*17b0*/  ISETP.GT.U32.AND P0, PT, R5, R2, PT ;  /* 0x000000020500720c */ /* 0x000fe40003f04070 */
[----:B------:R-:W-:Y:S02]  /*17c0*/  @UP5 UIMAD UR10, UR35, UR8, UR5 ;  /* 0x00000008230a52a4 */ /* 0x000fe4000f8e0205 */
[----:B------:R-:W-:-:S04]  /*17d0*/  UIMAD.WIDE.U32 UR4, UR36, UR4, URZ ;  /* 0x00000004240472a5 */ /* 0x000fc8000f8e003f */
[----:B------:R-:W-:Y:S02]  /*17e0*/  UIADD3 UR7, UR5, UR6, URZ ;  /* 0x0000000605077290 */ /* 0x000fe4000fffe03f */
[----:B------:R-:W-:-:S03]  /*17f0*/  @!UP5 UMOV UR10, UR49 ;  /* 0x00000031000adc82 */ /* 0x000fc60008000000 */
[----:B------:R-:W-:Y:S01]  /*1800*/  @!P0 IMAD.IADD R2, R2, 0x1, -R5 ;  /* 0x0000000102028824 */ /* 0x000fe200078e0a05 */
[----:B------:R-:W-:Y:S02]  /*1810*/  @!P0 IADD3 R0, R0, 0x1, RZ ;  /* 0x0000000100008810 */ /* 0x000fe40007ffe0ff */
[----:B------:R-:W-:Y:S02]  /*1820*/  ISETP.LE.AND P0, PT, RZ, UR56, PT ;  /* 0x00000038ff007c0c */ /* 0x000fe4000bf03270 */
[----:B------:R-:W-:-:S13]  /*1830*/  ISETP.GE.U32.AND P3, PT, R2, R5, PT ;  /* 0x000000050200720c */ /* 0x000fda0003f66070 */
[----:B------:R-:W-:-:S05]  /*1840*/  @P3 IADD3 R0, R0, 0x1, RZ ;  /* 0x0000000100003810 */ /* 0x000fca0007ffe0ff */
[----:B------:R-:W-:-:S04]  /*1850*/  IMAD.MOV.U32 R11, RZ, RZ, R0 ;  /* 0x000000ffff0b7224 */ /* 0x000fc800078e0000 */
[----:B------:R-:W-:Y:S01]  /*1860*/  @!P0 IMAD.MOV R11, RZ, RZ, -R11 ;  /* 0x000000ffff0b8224 */ /* 0x000fe200078e0a0b */
[----:B------:R-:W-:Y:S02]  /*1870*/  PLOP3.LUT P0, PT, PT, PT, UP5, 0x80, 0x0 ;  /* 0x000000000000781c */ /* 0x000fe40003f0f058 */
[----:B------:R-:W-:-:S04]  /*1880*/  @!P2 LOP3.LUT R11, RZ, c[0x0][0x1c8], RZ, 0x33, !PT ;  /* 0x00007200ff0baa12 */ /* 0x000fc800078e33ff */
[----:B------:R-:W-:-:S07]  /*1890*/  SHF.R.S32.HI R13, RZ, 0x1f, R11 ;  /* 0x0000001fff0d7819 */ /* 0x000fce000001140b */
[----:B------:R-:W-:Y:S05]  /*18a0*/  @!P0 BRA `(.L_x_140) ;  /* 0x0000005000008947 */ /* 0x000fea0003800000 */
[----:B------:R-:W-:Y:S02]  /*18b0*/  ULDC UR6, c[0x0][0x224] ;  /* 0x0000890000067ab9 */ /* 0x000fe40000000800 */
[----:B------:R-:W-:-:S04]  /*18c0*/  @!UP2 UIMAD UR16, UR33, UR6, URZ ;  /* 0x000000062110a2a4 */ /* 0x000fc8000f8e023f */
[----:B------:R-:W-:-:S04]  /*18d0*/  ULEA UR6, UR33, UR16, 0x7 ;  /* 0x0000001021067291 */ /* 0x000fc8000f8e383f */
[----:B------:R-:W-:Y:S01]  /*18e0*/  UIMAD UR8, UR55, UR35, UR6 ;  /* 0x00000023370872a4 */ /* 0x000fe2000f8e0206 */
[----:B------:R-:W-:Y:S05]  /*18f0*/  BRA `(.L_x_141) ;  /* 0x0000001000007947 */ /* 0x000fea0003800000 */
.L_x_140:
[----:B------:R-:W-:Y:S02]  /*1900*/  UMOV UR8, UR50 ;  /* 0x0000003200087c82 */ /* 0x000fe40008000000 */
.L_x_141:
[----:B------:R-:W1:Y:S01]  /*1910*/  S2R R17, SR_TID.X ;  /* 0x0000000000117919 */ /* 0x000e620000002100 */
[----:B------:R-:W-:Y:S01]  /*1920*/  UIADD3 UR4, UP4, UP3, UR4, UR41, UR47 ;  /* 0x0000002904047290 */ /* 0x000fe2000fb9e02f */
[----:B------:R-:W-:Y:S01]  /*1930*/  SHF.R.S32.HI R235, RZ, 0x1f, R234 ;  /* 0x0000001fffeb7819 */ /* 0x000fe200000114ea */
[----:B------:R-:W-:Y:S01]  /*1940*/  IMAD.U32 R6, RZ, RZ, UR35 ;  /* 0x00000023ff067e24 */ /* 0x000fe2000f8e00ff */
[----:B------:R-:W-:Y:S01]  /*1950*/  UIADD3 UR8, UR14, UR8, URZ ;  /* 0x000000080e087290 */ /* 0x000fe2000fffe03f */
[----:B------:R-:W-:Y:S01]  /*1960*/  IMAD.U32 R7, RZ, RZ, UR35 ;  /* 0x00000023ff077e24 */ /* 0x000fe2000f8e00ff */
[----:B------:R-:W-:Y:S01]  /*1970*/  UIADD3 UR16, UP2, UP1, UR15, UR4, UR18 ;  /* 0x000000040f107290 */ /* 0x000fe2000f95e012 */
[----:B------:R-:W-:Y:S01]  /*1980*/  BSSY B1, `(.L_x_137) ;  /* 0x00008e3000017945 */ /* 0x000fe20003800000 */
[----:B------:R-:W-:Y:S02]  /*1990*/  UIADD3.X UR4, UR7, UR48, UR53, UP4, UP3 ;  /* 0x0000003007047290 */ /* 0x000fe4000a7e6435 */
[----:B------:R-:W-:-:S02]  /*19a0*/  ULDC UR18, c[0x0][0x2e8] ;  /* 0x0000ba0000127ab9 */ /* 0x000fc40000000800 */
[----:B------:R-:W-:Y:S02]  /*19b0*/  UIADD3.X UR11, UR9, UR4, UR11, UP2, UP1 ;  /* 0x00000004090b7290 */ /* 0x000fe400097e240b */
[----:B------:R-:W-:Y:S02]  /*19c0*/  UIADD3 UR7, UR14, UR10, URZ ;  /* 0x0000000a0e077290 */ /* 0x000fe4000fffe03f */
[----:B------:R-:W-:Y:S02]  /*19d0*/  ULDC.64 UR4, c[0x0][0x1a8] ;  /* 0x00006a0000047ab9 */ /* 0x000fe40000000a00 */
[----:B------:R-:W-:Y:S02]  /*19e0*/  UIMAD UR4, UR57, UR4, URZ ;  /* 0x00000004390472a4 */ /* 0x000fe4000f8e023f */
[----:B------:R-:W-:Y:S02]  /*19f0*/  UIADD3 UR10, UR34, -0x1, URZ ;  /* 0xffffffff220a7890 */ /* 0x000fe4000fffe03f */
[----:B------:R-:W-:Y:S01]  /*1a00*/  UIMAD UR15, UR35, UR5, UR4 ;  /* 0x00000005230f72a4 */ /* 0x000fe2000f8e0204 */
[----:B-1----:R-:W-:-:S02]  /*1a10*/  SHF.R.S32.HI R18, RZ, 0x1f, R17 ;  /* 0x0000001fff127819 */ /* 0x002fc40000011411 */
[----:B------:R-:W-:Y:S02]  /*1a20*/  ULDC.64 UR4, c[0x0][0x378] ;  /* 0x0000de0000047ab9 */ /* 0x000fe40000000a00 */
[----:B------:R-:W-:Y:S01]  /*1a30*/  UIMAD UR4, UR57, UR4, URZ ;  /* 0x00000004390472a4 */ /* 0x000fe2000f8e023f */
[----:B------:R-:W-:-:S03]  /*1a40*/  LEA.HI R2, R18, R17, RZ, 0x3 ;  /* 0x0000001112027211 */ /* 0x000fc600078f18ff */
[----:B------:R-:W-:Y:S01]  /*1a50*/  UIMAD UR9, UR35, UR5, UR4 ;  /* 0x00000005230972a4 */ /* 0x000fe2000f8e0204 */
[----:B------:R-:W-:Y:S02]  /*1a60*/  SHF.R.S32.HI R2, RZ, 0x3, R2 ;  /* 0x00000003ff027819 */ /* 0x000fe40000011402 */
[----:B------:R-:W-:Y:S02]  /*1a70*/  ULDC.64 UR4, c[0x0][0x370] ;  /* 0x0000dc0000047ab9 */ /* 0x000fe40000000a00 */
[----:B------:R-:W-:Y:S01]  /*1a80*/  SHF.R.S32.HI R16, RZ, 0x1f, R2 ;  /* 0x0000001fff107819 */ /* 0x000fe20000011402 */
[----:B------:R-:W-:Y:S01]  /*1a90*/  UIMAD UR4, UR31, UR4, URZ ;  /* 0x000000041f0472a4 */ /* 0x000fe2000f8e023f */
[----:B------:R-:W-:-:S03]  /*1aa0*/  IADD3 R0, P0, R2, UR14, RZ ;  /* 0x0000000e02007c10 */ /* 0x000fc6000ff1e0ff */
[----:B------:R-:W-:Y:S01]  /*1ab0*/  UIMAD UR6, UR14, UR5, UR4 ;  /* 0x000000050e0672a4 */ /* 0x000fe2000f8e0204 */
[----:B------:R-:W-:Y:S01]  /*1ac0*/  IADD3.X R3, R16, UR31, RZ, P0, !PT ;  /* 0x0000001f10037c10 */ /* 0x000fe200087fe4ff */
[----:B------:R-:W-:Y:S01]  /*1ad0*/  IMAD.WIDE.U32 R4, R0, c[0x0][0x190], R234 ;  /* 0x0000640000047a25 */ /* 0x000fe200078e00ea */
[----:B------:R-:W-:-:S03]  /*1ae0*/  UIADD3 UR4, -UR17, UR25, UR24 ;  /* 0x0000001911047290 */ /* 0x000fc6000fffe118 */
[----:B------:R-:W-:Y:S01]  /*1af0*/  IMAD R3, R3, c[0x0][0x190], RZ ;  /* 0x0000640003037a24 */ /* 0x000fe200078e02ff */
[----:B------:R-:W-:Y:S01]  /*1b00*/  IADD3 R8, P0, R4, UR38, RZ ;  /* 0x0000002604087c10 */ /* 0x000fe2000ff1e0ff */
[----:B------:R-:W-:Y:S02]  /*1b10*/  UIADD3 UR4, UR4, -UR18, URZ ;  /* 0x8000001204047290 */ /* 0x000fe4000fffe03f */
[----:B------:R-:W-:Y:S01]  /*1b20*/  IMAD R0, R0, c[0x0][0x194], R3 ;  /* 0x0000650000007a24 */ /* 0x000fe200078e0203 */
[----:B------:R-:W-:Y:S01]  /*1b30*/  LEA.HI R3, R18, R17, RZ, 0x5 ;  /* 0x0000001112037211 */ /* 0x000fe200078f28ff */
[----:B------:R-:W-:-:S03]  /*1b40*/  USHF.R.S32.HI UR5, URZ, 0x1f, UR4 ;  /* 0x0000001f3f057899 */ /* 0x000fc60008011404 */
[----:B------:R-:W-:Y:S01]  /*1b50*/  IADD3.X R9, R5, UR32, R0, P0, !PT ;  /* 0x0000002005097c10 */ /* 0x000fe200087fe400 */
[----:B------:R-:W-:Y:S01]  /*1b60*/  IMAD.U32 R0, RZ, RZ, UR14 ;  /* 0x0000000eff007e24 */ /* 0x000fe2000f8e00ff */
[----:B------:R-:W-:Y:S01]  /*1b70*/  IADD3 R4, P0, R234, UR29, RZ ;  /* 0x0000001dea047c10 */ /* 0x000fe2000ff1e0ff */
[----:B------:R-:W-:-:S03]  /*1b80*/  ULEA.HI UR4, UR5, UR4, URZ, 0x6 ;  /* 0x0000000405047291 */ /* 0x000fc6000f8f303f */
[----:B------:R-:W-:Y:S01]  /*1b90*/  IADD3.X R5, R235, UR30, RZ, P0, !PT ;  /* 0x0000001eeb057c10 */ /* 0x000fe200087fe4ff */
[----:B------:R-:W-:Y:S02]  /*1ba0*/  USHF.R.S32.HI UR4, URZ, 0x6, UR4 ;  /* 0x000000063f047899 */ /* 0x000fe40008011404 */
[----:B------:R-:W-:Y:S02]  /*1bb0*/  ULDC.64 UR30, c[0x0][0x200] ;  /* 0x00008000001e7ab9 */ /* 0x000fe40000000a00 */
[----:B------:R-:W-:Y:S01]  /*1bc0*/  IMAD.WIDE.U32 R4, R0, c[0x0][0x370], R4 ;  /* 0x0000dc0000047a25 */ /* 0x000fe200078e0004 */
[----:B------:R-:W-:Y:S01]  /*1bd0*/  LOP3.LUT R0, R3, 0xffffffe0, RZ, 0xc0, !PT ;  /* 0xffffffe003007812 */ /* 0x000fe200078ec0ff */
[----:B------:R-:W-:Y:S01]  /*1be0*/  UISETP.LT.AND UP1, UPT, URZ, UR4, UPT ;  /* 0x000000043f00728c */ /* 0x000fe2000bf21270 */
[----:B------:R-:W-:Y:S02]  /*1bf0*/  SHF.R.S32.HI R3, RZ, 0x5, R3 ;  /* 0x00000005ff037819 */ /* 0x000fe40000011403 */
[----:B------:R-:W-:Y:S01]  /*1c00*/  IADD3 R5, R5, UR6, RZ ;  /* 0x0000000605057c10 */ /* 0x000fe2000fffe0ff */
[----:B------:R-:W-:Y:S01]  /*1c10*/  IMAD.IADD R0, R17, 0x1, -R0 ;  /* 0x0000000111007824 */ /* 0x000fe200078e0a00 */
[----:B------:R-:W-:-:S02]  /*1c20*/  USEL UR18, URZ, UR4, !UP1 ;  /* 0x000000043f127287 */ /* 0x000fc4000c800000 */
[----:B------:R-:W-:Y:S01]  /*1c30*/  UIMAD.WIDE UR4, UR7, UR61, UR30 ;  /* 0x0000003d070472a5 */ /* 0x000fe2000f8e021e */
[----:B------:R-:W-:Y:S01]  /*1c40*/  IMAD R0, R3, UR46, R0 ;  /* 0x0000002e03007c24 */ /* 0x000fe2000f8e0200 */
[----:B------:R-:W-:Y:S01]  /*1c50*/  UISETP.GT.AND UP1, UPT, UR34, UR18, UPT ;  /* 0x000000122200728c */ /* 0x000fe2000bf24270 */
[----:B------:R-:W-:Y:S01]  /*1c60*/  IMAD.WIDE.U32 R4, R6, c[0x0][0x378], R4 ;  /* 0x0000de0006047a25 */ /* 0x000fe200078e0004 */
[----:B------:R-:W-:Y:S02]  /*1c70*/  ULDC.64 UR30, c[0x0][0x3c8] ;  /* 0x0000f200001e7ab9 */ /* 0x000fe40000000a00 */
[----:B------:R-:W-:Y:S01]  /*1c80*/  IADD3 R3, P0, R0, UR16, RZ ;  /* 0x0000001000037c10 */ /* 0x000fe2000ff1e0ff */
[----:B------:R-:W-:Y:S01]  /*1c90*/  IMAD R6, R16, c[0x0][0x370], RZ ;  /* 0x0000dc0010067a24 */ /* 0x000fe200078e02ff */
[----:B------:R-:W-:Y:S01]  /*1ca0*/  IADD3 R5, R5, UR9, RZ ;  /* 0x0000000905057c10 */ /* 0x000fe2000fffe0ff */
[----:B------:R-:W-:Y:S01]  /*1cb0*/  UIMAD.WIDE UR6, UR8, UR61, UR30 ;  /* 0x0000003d080672a5 */ /* 0x000fe2000f8e021e */
[----:B------:R-:W-:Y:S01]  /*1cc0*/  LEA.HI.X.SX32 R0, R0, UR11, 0x1, P0 ;  /* 0x0000000b00007c11 */ /* 0x000fe200080f0eff */
[C---:B------:R-:W-:Y:S01]  /*1cd0*/  IMAD R10, R2.reuse, c[0x0][0x374], R6 ;  /* 0x0000dd00020a7a24 */ /* 0x040fe200078e0206 */
[----:B------:R-:W-:Y:S01]  /*1ce0*/  LEA R222, P0, R3, c[0x0][0x350], 0x2 ;  /* 0x0000d40003de7a11 */ /* 0x000fe200078010ff */
[----:B------:R-:W-:Y:S01]  /*1cf0*/  IMAD.WIDE.U32 R4, R2, c[0x0][0x370], R4 ;  /* 0x0000dc0002047a25 */ /* 0x000fe200078e0004 */
[----:B------:R-:W-:-:S02]  /*1d00*/  UMOV UR14, UR4 ;  /* 0x00000004000e7c82 */ /* 0x000fc40008000000 */
[----:B------:R-:W-:Y:S01]  /*1d10*/  LEA.HI.X R223, R3, c[0x0][0x354], R0, 0x2, P0 ;  /* 0x0000d50003df7a11 */ /* 0x000fe200000f1400 */
[----:B------:R-:W-:Y:S01]  /*1d20*/  IMAD.WIDE.U32 R6, R7, c[0x0][0x1a8], R8 ;  /* 0x00006a0007067a25 */ /* 0x000fe200078e0008 */
[----:B------:R-:W-:Y:S01]  /*1d30*/  PLOP3.LUT P0, PT, PT, PT, UP1, 0x80, 0x0 ;  /* 0x000000000000781c */ /* 0x000fe20003f0f018 */
[----:B------:R-:W-:Y:S01]  /*1d40*/  UMOV UR11, UR5 ;  /* 0x00000005000b7c82 */ /* 0x000fe20008000000 */
[----:B------:R-:W-:Y:S01]  /*1d50*/  LEA R230, P2, R4, c[0x0][0x330], 0x1 ;  /* 0x0000cc0004e67a11 */ /* 0x000fe200078408ff */
[----:B------:R-:W-:Y:S01]  /*1d60*/  IMAD.IADD R3, R5, 0x1, R10 ;  /* 0x0000000105037824 */ /* 0x000fe200078e020a */
[----:B------:R-:W-:Y:S01]  /*1d70*/  IADD3 R10, R7, UR15, RZ ;  /* 0x0000000f070a7c10 */ /* 0x000fe2000fffe0ff */
[----:B------:R-:W-:Y:S01]  /*1d80*/  UMOV UR16, UR6 ;  /* 0x0000000600107c82 */ /* 0x000fe20008000000 */
[----:B------:R-:W-:Y:S01]  /*1d90*/  LEA R232, P3, R6, c[0x0][0x160], 0x1 ;  /* 0x0000580006e87a11 */ /* 0x000fe200078608ff */
[----:B------:R-:W-:Y:S01]  /*1da0*/  UMOV UR15, UR7 ;  /* 0x00000007000f7c82 */ /* 0x000fe20008000000 */
[----:B------:R-:W-:-:S02]  /*1db0*/  LEA.HI.X R231, R4, c[0x0][0x334], R3, 0x1, P2 ;  /* 0x0000cd0004e77a11 */ /* 0x000fc400010f0c03 */
[----:B------:R-:W-:-:S03]  /*1dc0*/  LEA.HI.X R233, R6, c[0x0][0x164], R10, 0x1, P3 ;  /* 0x0000590006e97a11 */ /* 0x000fc600018f0c0a */
[----:B------:R-:W-:Y:S05]  /*1dd0*/  @P0 BRA `(.L_x_142) ;  /* 0x00000c9000000947 */ /* 0x000fea0003800000 */
        /* <DEDUP_REMOVED lines=18> */
.L_x_143:
        /* <DEDUP_REMOVED lines=18> */
.L_x_144:
[----:B------:R-:W-:Y:S01]  /*2020*/  ULDC.64 UR4, c[0x0][0x3a0] ;  /* 0x0000e80000047ab9 */ /* 0x000fe20000000a00 */
[----:B------:R-:W-:Y:S01]  /*2030*/  IMAD.U32 R11, RZ, RZ, UR24 ;  /* 0x00000018ff0b7e24 */ /* 0x000fe2000f8e00ff */
[----:B------:R-:W-:Y:S01]  /*2040*/  UIMAD UR4, UR19, UR4, URZ ;  /* 0x00000004130472a4 */ /* 0x000fe2000f8e023f */
[----:B------:R-:W-:Y:S01]  /*2050*/  BSSY B0, `(.L_x_145) ;  /* 0x000001b000007945 */ /* 0x000fe20003800000 */
[----:B------:R-:W-:Y:S01]  /*2060*/  ULDC.64 UR6, c[0x0][0x3b8] ;  /* 0x0000ee0000067ab9 */ /* 0x000fe20000000a00 */
[----:B------:R-:W-:Y:S01]  /*2070*/  IMAD.WIDE.U32 R4, R11, c[0x0][0x3a0], R234 ;  /* 0x0000e8000b047a25 */ /* 0x000fe200078e00ea */
[----:B------:R-:W-:Y:S02]  /*2080*/  UIMAD UR5, UR24, UR5, UR4 ;  /* 0x00000005180572a4 */ /* 0x000fe4000f8e0204 */
[----:B------:R-:W-:-:S02]  /*2090*/  UIMAD UR4, UR20, -0x80, UR17 ;  /* 0xffffff80140478a4 */ /* 0x000fc4000f8e0211 */
[----:B------:R-:W-:Y:S02]  /*20a0*/  IADD3 R4, P0, R4, UR10, RZ ;  /* 0x0000000a04047c10 */ /* 0x000fe4000ff1e0ff */
[----:B------:R-:W-:Y:S01]  /*20b0*/  MOV R0, UR5 ;  /* 0x0000000500007c02 */ /* 0x000fe20008000f00 */
[----:B------:R-:W-:Y:S01]  /*20c0*/  UIMAD UR5, UR57, UR6, URZ ;  /* 0x00000006390572a4 */ /* 0x000fe2000f8e023f */
[----:B------:R-:W-:Y:S02]  /*20d0*/  ISETP.GE.AND P5, PT, R2, UR4, PT ;  /* 0x0000000402007c0c */ /* 0x000fe4000bfa6270 */
[----:B------:R-:W-:Y:S01]  /*20e0*/  IADD3.X R5, R5, UR11, R0, P0, !PT ;  /* 0x0000000b05057c10 */ /* 0x000fe200087fe400 */
[----:B------:R-:W-:Y:S01]  /*20f0*/  IMAD.U32 R0, RZ, RZ, UR35 ;  /* 0x00000023ff007e24 */ /* 0x000fe2000f8e00ff */
[----:B------:R-:W-:-:S03]  /*2100*/  UIMAD UR5, UR35, UR7, UR5 ;  /* 0x00000007230572a4 */ /* 0x000fc6000f8e0205 */
[----:B------:R-:W-:-:S05]  /*2110*/  IMAD.WIDE.U32 R4, R0, c[0x0][0x3b8], R4 ;  /* 0x0000ee0000047a25 */ /* 0x000fca00078e0004 */
[----:B------:R-:W-:Y:S01]  /*2120*/  IADD3 R3, R5, UR5, RZ ;  /* 0x0000000505037c10 */ /* 0x000fe2000fffe0ff */
        /* <DEDUP_REMOVED lines=13> */
.L_x_146:
[----:B------:R-:W-:Y:S05]  /*2200*/  BSYNC B0 ;  /* 0x0000000000007941 */ /* 0x000fea0003800000 */
.L_x_145:
[----:B------:R-:W-:Y:S01]  /*2210*/  IADD3 R0, R2, 0x20, RZ ;  /* 0x0000002002007810 */ /* 0x000fe20007ffe0ff */
[----:B------:R-:W-:Y:S03]  /*2220*/  BSSY B0, `(.L_x_147) ;  /* 0x0000011000007945 */ /* 0x000fe60003800000 */
[----:B------:R-:W-:-:S13]  /*2230*/  ISETP.GE.AND P4, PT, R0, UR4, PT ;  /* 0x0000000400007c0c */ /* 0x000fda000bf86270 */
[----:B------:R-:W-:Y:S05]  /*2240*/  @P4 BRA `(.L_x_148) ;  /* 0x000000e000004947 */ /* 0x000fea0003800000 */
[----:B------:R-:W-:Y:S02]  /*2250*/  IADD3 R0, P0, R2, 0x20, RZ ;  /* 0x0000002002007810 */ /* 0x000fe40007f1e0ff */
[----:B-1----:R-:W-:Y:S02]  /*2260*/  MOV R7, R3 ;  /* 0x0000000300077202 */ /* 0x002fe40000000f00 */
        /* <DEDUP_REMOVED lines=10> */
[----:B------:R1:W-:Y:S04]  /*2310*/  @!P1 STG.E.128 [R6.64], RZ ;  /* 0x000000ff06009986 */ /* 0x0003e8000c101d0c */
[----:B------:R1:W-:Y:S02]  /*2320*/  @!P0 STG.E.128 [R6.64+0x80], RZ ;  /* 0x000080ff06008986 */ /* 0x0003e4000c101d0c */
.L_x_148:
[----:B------:R-:W-:Y:S05]  /*2330*/  BSYNC B0 ;  /* 0x0000000000007941 */ /* 0x000fea0003800000 */
.L_x_147:
        /* <DEDUP_REMOVED lines=18> */
.L_x_150:
[----:B------:R-:W-:Y:S05]  /*2460*/  BSYNC B0 ;  /* 0x0000000000007941 */ /* 0x000fea0003800000 */
.L_x_149:
[----:B------:R-:W-:Y:S01]  /*2470*/  IADD3 R0, R2, 0x60, RZ ;  /* 0x0000006002007810 */ /* 0x000fe20007ffe0ff */
[----:B------:R-:W-:Y:S03]  /*2480*/  BSSY B0, `(.L_x_151) ;  /* 0x0000010000007945 */ /* 0x000fe60003800000 */
[----:B------:R-:W-:-:S13]  /*2490*/  ISETP.GE.AND P2, PT, R0, UR4, PT ;  /* 0x0000000400007c0c */ /* 0x000fda000bf46270 */
        /* <DEDUP_REMOVED lines=14> */
.L_x_152:
[----:B------:R-:W-:Y:S05]  /*2580*/  BSYNC B0 ;  /* 0x0000000000007941 */ /* 0x000fea0003800000 */
.L_x_151:
[----:B------:R-:W-:Y:S01]  /*2590*/  ULDC.64 UR4, c[0x0][0x3a8] ;  /* 0x0000ea0000047ab9 */ /* 0x000fe20000000a00 */
[----:B-1----:R-:W-:Y:S01]  /*25a0*/  IMAD.WIDE.U32 R4, R11, c[0x0][0x3a8], R234 ;  /* 0x0000ea000b047a25 */ /* 0x002fe200078e00ea */
[----:B------:R-:W-:Y:S01]  /*25b0*/  UIMAD UR4, UR19, UR4, URZ ;  /* 0x00000004130472a4 */ /* 0x000fe2000f8e023f */
[----:B------:R-:W-:Y:S03]  /*25c0*/  BSSY B0, `(.L_x_153) ;  /* 0x0000018000007945 */ /* 0x000fe60003800000 */
[----:B------:R-:W-:Y:S01]  /*25d0*/  UIMAD UR4, UR24, UR5, UR4 ;  /* 0x00000005180472a4 */ /* 0x000fe2000f8e0204 */
[----:B------:R-:W-:-:S05]  /*25e0*/  IADD3 R4, P0, R4, UR8, RZ ;  /* 0x0000000804047c10 */ /* 0x000fca000ff1e0ff */
[----:B------:R-:W-:Y:S01]  /*25f0*/  IMAD.U32 R0, RZ, RZ, UR4 ;  /* 0x00000004ff007e24 */ /* 0x000fe2000f8e00ff */
[----:B------:R-:W-:Y:S02]  /*2600*/  ULDC.64 UR4, c[0x0][0x3c0] ;  /* 0x0000f00000047ab9 */ /* 0x000fe40000000a00 */
[----:B------:R-:W-:Y:S02]  /*2610*/  UIMAD UR4, UR57, UR4, URZ ;  /* 0x00000004390472a4 */ /* 0x000fe4000f8e023f */
[----:B------:R-:W-:Y:S02]  /*2620*/  IADD3.X R5, R5, UR9, R0, P0, !PT ;  /* 0x0000000905057c10 */ /* 0x000fe400087fe400 */
[----:B------:R-:W-:Y:S01]  /*2630*/  MOV R0, UR35 ;  /* 0x0000002300007c02 */ /* 0x000fe20008000f00 */
[----:B------:R-:W-:-:S04]  /*2640*/  UIMAD UR4, UR35, UR5, UR4 ;  /* 0x00000005230472a4 */ /* 0x000fc8000f8e0204 */
        /* <DEDUP_REMOVED lines=15> */
.L_x_154:
[----:B------:R-:W-:Y:S05]  /*2740*/  BSYNC B0 ;  /* 0x0000000000007941 */ /* 0x000fea0003800000 */
.L_x_153:
[----:B------:R-:W-:Y:S01]  /*2750*/  BSSY B0, `(.L_x_155) ;  /* 0x0000010000007945 */ /* 0x000fe20003800000 */
        /* <DEDUP_REMOVED lines=15> */
.L_x_156:
[----:B------:R-:W-:Y:S05]  /*2850*/  BSYNC B0 ;  /* 0x0000000000007941 */ /* 0x000fea0003800000 */
.L_x_155:
        /* <DEDUP_REMOVED lines=16> */
.L_x_158:
[----:B------:R-:W-:Y:S05]  /*2960*/  BSYNC B0 ;  /* 0x0000000000007941 */ /* 0x000fea0003800000 */
.L_x_157:
[----:B------:R-:W-:Y:S05]  /*2970*/  @P2 BRA `(.L_x_159) ;  /* 0x00007e3000002947 */ /* 0x000fea0003800000 */
[----:B------:R-:W-:Y:S02]  /*2980*/  IADD3 R2, P0, R2, 0x60, RZ ;  /* 0x0000006002027810 */ /* 0x000fe40007f1e0ff */
[----:B------:R-:W-:-:S03]  /*2990*/  MOV R5, R3 ;  /* 0x0000000300057202 */ /* 0x000fc60000000f00 */
[----:B------:R-:W-:Y:S01]  /*29a0*/  IMAD.X R0, RZ, RZ, R16, P0 ;  /* 0x000000ffff007224 */ /* 0x000fe200000e0610 */
[----:B------:R-:W-:Y:S01]  /*29b0*/  ISETP.GE.AND P0, PT, R234, c[0x0][0x220], PT ;  /* 0x00008800ea007a0c */ /* 0x000fe20003f06270 */
[----:B------:R-:W-:-:S04]  /*29c0*/  IMAD.WIDE.U32 R4, R2, c[0x0][0x3a8], R4 ;  /* 0x0000ea0002047a25 */ /* 0x000fc800078e0004 */
[----:B------:R-:W-:-:S04]  /*29d0*/  IMAD R0, R0, c[0x0][0x3a8], RZ ;  /* 0x0000ea0000007a24 */ /* 0x000fc800078e02ff */
        /* <DEDUP_REMOVED lines=9> */
.L_x_142:
[----:B------:R-:W-:Y:S01]  /*2a70*/  PLOP3.LUT P0, PT, PT, PT, UP6, 0x80, 0x0 ;  /* 0x000000000000781c */ /* 0x000fe20003f0f068 */
[----:B------:R-:W-:Y:S01]  /*2a80*/  UIMAD UR4, UR10, -0x40, UR25 ;  /* 0xffffffc00a0478a4 */ /* 0x000fe2000f8e0219 */
[----:B------:R-:W-:Y:S01]  /*2a90*/  IMAD.SHL.U32 R0, R249, 0x2, RZ ;  /* 0x00000002f9007824 */ /* 0x000fe200078e00ff */
[----:B------:R-:W-:Y:S01]  /*2aa0*/  ULEA.HI UR5, UR10, UR10, URZ, 0x1 ;  /* 0x0000000a0a057291 */ /* 0x000fe2000f8f083f */
[----:B------:R-:W-:Y:S09]  /*2ab0*/  BSSY B0, `(.L_x_160) ;  /* 0x0000016000007945 */ /* 0x000ff20003800000 */
[----:B------:R-:W-:Y:S01]  /*2ac0*/  @P0 BAR.SYNC.DEFER_BLOCKING 0x0 ;  /* 0x0000000000000b1d */ /* 0x000fe20000010000 */
[----:B------:R-:W-:Y:S01]  /*2ad0*/  ISETP.GE.AND P2, PT, R2, UR4, PT ;  /* 0x0000000402007c0c */ /* 0x000fe2000bf46270 */
[----:B------:R-:W-:-:S04]  /*2ae0*/  ULOP3.LUT UR5, UR5, 0xfffffffe, URZ, 0xc0, !UPT ;  /* 0xfffffffe05057892 */ /* 0x000fc8000f8ec03f */
[----:B------:R-:W-:-:S04]  /*2af0*/  UIADD3 UR5, UR10, -UR5, URZ ;  /* 0x800000050a057290 */ /* 0x000fc8000fffe03f */
[----:B------:R-:W-:-:S04]  /*2b00*/  UISETP.NE.AND UP0, UPT, UR5, 0x1, UPT ;  /* 0x000000010500788c */ /* 0x000fc8000bf05270 */
        /* <DEDUP_REMOVED lines=16> */
.L_x_161:
[----:B------:R-:W-:Y:S05]  /*2c10*/  BSYNC B0 ;  /* 0x0000000000007941 */ /* 0x000fea0003800000 */
.L_x_160:
[----:B------:R-:W-:Y:S01]  /*2c20*/  IADD3 R14, R2, 0x20, RZ ;  /* 0x00000020020e7810 */ /* 0x000fe20007ffe0ff */
[----:B------:R-:W-:Y:S03]  /*2c30*/  BSSY B0, `(.L_x_162) ;  /* 0x000001c000007945 */ /* 0x000fe60003800000 */
[----:B------:R-:W-:-:S13]  /*2c40*/  ISETP.GE.AND P0, PT, R14, UR4, PT ;  /* 0x000000040e007c0c */ /* 0x000fda000bf06270 */
[----:B------:R4:W-:Y:S04]  /*2c50*/  @P0 STS.128 [R0+0x9000], RZ ;  /* 0x009000ff00000388 */ /* 0x0009e80000000c00 */
[----:B------:R4:W-:Y:S01]  /*2c60*/  @P0 STS.128 [R0+0xb000], RZ ;  /* 0x00b000ff00000388 */ /* 0x0009e20000000c00 */
[----:B------:R-:W-:Y:S05]  /*2c70*/  @P0 BRA `(.L_x_163) ;  /* 0x0000017000000947 */ /* 0x000fea0003800000 */
[----:B------:R-:W-:Y:S02]  /*2c80*/  ISETP.GE.AND P3, PT, R234, c[0x0][0x220], PT ;  /* 0x00008800ea007a0c */ /* 0x000fe40003f66270 */
[----:B------:R-:W-:-:S11]  /*2c90*/  ISETP.GE.AND P1, PT, R240, c[0x0][0x220], PT ;  /* 0x00008800f0007a0c */ /* 0x000fd60003f26270 */
[----:B------:R-:W-:Y:S01]  /*2ca0*/  @!P3 IMAD.MOV.U32 R9, RZ, RZ, c[0x0][0x370] ;  /* 0x0000dc00ff09b624 */ /* 0x000fe200078e00ff */
[----:B------:R1:W-:Y:S01]  /*2cb0*/  @P3 STS.128 [R0+0x9000], RZ ;  /* 0x009000ff00003388 */ /* 0x0003e20000000c00 */
[----:B------:R-:W-:-:S03]  /*2cc0*/  @!P3 IMAD.MOV.U32 R12, RZ, RZ, c[0x0][0x374] ;  /* 0x0000dd00ff0cb624 */ /* 0x000fc600078e00ff */
[----:B------:R-:W-:-:S04]  /*2cd0*/  @!P3 LEA R8, P4, R9, R230, 0x6 ;  /* 0x000000e60908b211 */ /* 0x000fc800078830ff */
[----:B------:R-:W-:-:S05]  /*2ce0*/  @!P3 LEA.HI.X R9, R9, R231, R12, 0x6, P4 ;  /* 0x000000e70909b211 */ /* 0x000fca00020f340c */
[----:B------:R-:W-:Y:S01]  /*2cf0*/  @!PT LDS RZ, [RZ] ;  /* 0x00000000fffff984 */ /* 0x000fe20000000800 */
[----:B------:R-:W-:Y:S01]  /*2d00*/  @!PT LDS RZ, [RZ] ;  /* 0x00000000fffff984 */ /* 0x000fe20000000800 */
[----:B------:R-:W-:Y:S01]  /*2d10*/  @!PT LDS RZ, [RZ] ;  /* 0x00000000fffff984 */ /* 0x000fe20000000800 */
[----:B------:R1:W-:Y:S04]  /*2d20*/  @!P3 LDGSTS.E.BYPASS.LTC128B.128 [R0+0x9000], [R8.64] ;  /* 0x090000000800bfae */ /* 0x0003e8000b901d4c */
[----:B------:R1:W-:Y:S01]  /*2d30*/  @P1 STS.128 [R0+0xb000], RZ ;  /* 0x00b000ff00001388 */ /* 0x0003e20000000c00 */
[----:B------:R-:W-:Y:S05]  /*2d40*/  @P1 BRA `(.L_x_163) ;  /* 0x000000a000001947 */ /* 0x000fea0003800000 */
[----:B-1----:R-:W-:Y:S02]  /*2d50*/  IMAD.MOV.U32 R8, RZ, RZ, c[0x0][0x370] ;  /* 0x0000dc00ff087624 */ /* 0x002fe400078e00ff */
[----:B------:R-:W-:-:S03]  /*2d60*/  IMAD.MOV.U32 R9, RZ, RZ, c[0x0][0x374] ;  /* 0x0000dd00ff097624 */ /* 0x000fc600078e00ff */
        /* <DEDUP_REMOVED lines=8> */
.L_x_163:
[----:B------:R-:W-:Y:S05]  /*2df0*/  BSYNC B0 ;  /* 0x0000000000007941 */ /* 0x000fea0003800000 */
.L_x_162:
[----:B------:R-:W-:Y:S01]  /*2e00*/  PLOP3.LUT P1, PT, PT, PT, UP0, 0x80, 0x0 ;  /* 0x000000000000781c */ /* 0x000fe20003f2f008 */
[----:B------:R-:W-:Y:S01]  /*2e10*/  BSSY B0, `(.L_x_164) ;  /* 0x0000021000007945 */ /* 0x000fe20003800000 */
[----:B------:R-:W-:-:S04]  /*2e20*/  IADD3 R3, R249, 0x2000, RZ ;  /* 0x00002000f9037810 */ /* 0x000fc80007ffe0ff */
        /* <DEDUP_REMOVED lines=12> */
.L_x_165:
        /* <DEDUP_REMOVED lines=19> */
.L_x_166:
[----:B------:R-:W-:Y:S05]  /*3020*/  BSYNC B0 ;  /* 0x0000000000007941 */ /* 0x000fea0003800000 */
.L_x_164:
[----:B------:R-:W-:Y:S01]  /*3030*/  MOV R219, 0x20 ;  /* 0x0000002000db7802 */ /* 0x000fe20000000f00 */
[----:B------:R-:W-:Y:S04]  /*3040*/  BSSY B0, `(.L_x_167) ;  /* 0x0000028000007945 */ /* 0x000fe80003800000 */
[----:B------:R-:W-:-:S02]  /*3050*/  IMAD R12, R219, c[0x0][0x194], RZ ;  /* 0x00006500db0c7a24 */ /* 0x000fc400078e02ff */
[----:B-1----:R-:W-:Y:S01]  /*3060*/  IMAD.WIDE.U32 R8, R219, c[0x0][0x190], RZ ;  /* 0x00006400db087a25 */ /* 0x002fe200078e00ff */
        /* <DEDUP_REMOVED lines=10> */
.L_x_168:
        /* <DEDUP_REMOVED lines=27> */
.L_x_169:
[----:B------:R-:W-:Y:S05]  /*32c0*/  BSYNC B0 ;  /* 0x0000000000007941 */ /* 0x000fea0003800000 */
.L_x_167:
[----:B--2---:R-:W2:Y:S01]  /*32d0*/  LDL R19, [R1+0x20] ;  /* 0x0000200001137983 */ /* 0x004ea20000100800 */
[----:B------:R-:W-:Y:S01]  /*32e0*/  IMAD.MOV.U32 R247, RZ, RZ, 0x7f800000 ;  /* 0x7f800000fff77424 */ /* 0x000fe200078e00ff */
[----:B------:R-:W-:Y:S01]  /*32f0*/  ULDC.64 UR6, c[0x0][0x198] ;  /* 0x0000660000067ab9 */ /* 0x000fe20000000a00 */
[----:B------:R-:W-:Y:S01]  /*3300*/  IMAD.MOV.U32 R248, RZ, RZ, 0x7f800000 ;  /* 0x7f800000fff87424 */ /* 0x000fe200078e00ff */
[----:B------:R-:W-:Y:S01]  /*3310*/  UIMAD UR5, UR19, UR6, URZ ;  /* 0x00000006130572a4 */ /* 0x000fe2000f8e023f */
[----:B------:R-:W-:Y:S02]  /*3320*/  IMAD.MOV.U32 R245, RZ, RZ, 0x7f800000 ;  /* 0x7f800000fff57424 */ /* 0x000fe400078e00ff */
[----:B------:R-:W-:Y:S01]  /*3330*/  IMAD.U32 R12, RZ, RZ, UR24 ;  /* 0x00000018ff0c7e24 */ /* 0x000fe2000f8e00ff */
[----:B------:R-:W-:Y:S01]  /*3340*/  UIMAD UR5, UR24, UR7, UR5 ;  /* 0x00000007180572a4 */ /* 0x000fe2000f8e0205 */
[----:B------:R-:W-:Y:S01]  /*3350*/  IMAD.MOV.U32 R246, RZ, RZ, 0x7f800000 ;  /* 0x7f800000fff67424 */ /* 0x000fe200078e00ff */
[----:B------:R-:W-:Y:S01]  /*3360*/  BSSY B0, `(.L_x_170) ;  /* 0x0000038000007945 */ /* 0x000fe20003800000 */
[----:B--2---:R-:W-:-:S02]  /*3370*/  IADD3 R3, R19, 0x28, RZ ;  /* 0x0000002813037810 */ /* 0x004fc40007ffe0ff */
[----:B-1----:R-:W-:Y:S02]  /*3380*/  IADD3 R4, R19, 0x8, RZ ;  /* 0x0000000813047810 */ /* 0x002fe40007ffe0ff */
[----:B------:R-:W-:Y:S02]  /*3390*/  ISETP.GE.AND P3, PT, R3, UR4, PT ;  /* 0x0000000403007c0c */ /* 0x000fe4000bf66270 */
[C---:B------:R-:W-:Y:S02]  /*33a0*/  IADD3 R5, R19.reuse, 0x20, RZ ;  /* 0x0000002013057810 */ /* 0x040fe40007ffe0ff */
[----:B------:R-:W-:Y:S01]  /*33b0*/  ISETP.GE.AND P5, PT, R4, UR4, PT ;  /* 0x0000000404007c0c */ /* 0x000fe2000bfa6270 */
[C---:B------:R-:W-:Y:S01]  /*33c0*/  IMAD.SHL.U32 R4, R19.reuse, 0x4, RZ ;  /* 0x0000000413047824 */ /* 0x040fe200078e00ff */
[----:B------:R-:W-:Y:S02]  /*33d0*/  ISETP.GE.AND P6, PT, R19, UR4, PT ;  /* 0x0000000413007c0c */ /* 0x000fe4000bfc6270 */
[----:B------:R-:W-:-:S02]  /*33e0*/  SHF.R.S32.HI R15, RZ, 0x1f, R19 ;  /* 0x0000001fff0f7819 */ /* 0x000fc40000011413 */
[----:B------:R-:W-:Y:S02]  /*33f0*/  ISETP.GE.AND P4, PT, R5, UR4, PT ;  /* 0x0000000405007c0c */ /* 0x000fe4000bf86270 */
[----:B------:R-:W-:Y:S02]  /*3400*/  SHF.R.S32.HI R5, RZ, 0x1f, R3 ;  /* 0x0000001fff057819 */ /* 0x000fe40000011403 */
[----:B------:R-:W-:Y:S02]  /*3410*/  @!P3 LEA R6, P0, R3, UR14, 0x2 ;  /* 0x0000000e0306bc11 */ /* 0x000fe4000f8010ff */
[----:B------:R-:W-:Y:S02]  /*3420*/  IADD3 R4, P2, R4, UR14, RZ ;  /* 0x0000000e04047c10 */ /* 0x000fe4000ff5e0ff */
[----:B------:R-:W-:Y:S01]  /*3430*/  SHF.L.U64.HI R8, R19, 0x2, R15 ;  /* 0x0000000213087819 */ /* 0x000fe2000001020f */
[----:B------:R-:W-:Y:S01]  /*3440*/  UIMAD UR4, UR20, -0x80, UR17 ;  /* 0xffffff80140478a4 */ /* 0x000fe2000f8e0211 */
[----:B------:R-:W-:-:S02]  /*3450*/  @!P3 LEA.HI.X R7, R3, UR11, R5, 0x2, P0 ;  /* 0x0000000b0307bc11 */ /* 0x000fc400080f1405 */
[----:B------:R-:W-:Y:S01]  /*3460*/  IADD3.X R5, R8, UR11, RZ, P2, !PT ;  /* 0x0000000b08057c10 */ /* 0x000fe200097fe4ff */
[----:B------:R-:W-:Y:S02]  /*3470*/  IMAD.U32 R3, RZ, RZ, UR5 ;  /* 0x00000005ff037e24 */ /* 0x000fe4000f8e00ff */
[----:B------:R1:W5:Y:S04]  /*3480*/  @!P3 LDG.E R246, [R6.64] ;  /* 0x0000000c06f6b981 */ /* 0x000368000c1e1900 */
[----:B------:R2:W5:Y:S01]  /*3490*/  @!P6 LDG.E R247, [R4.64] ;  /* 0x0000000c04f7e981 */ /* 0x000562000c1e1900 */
[----:B------:R-:W-:-:S03]  /*34a0*/  ISETP.GE.AND P6, PT, R2, UR4, PT ;  /* 0x0000000402007c0c */ /* 0x000fc6000bfc6270 */
[----:B------:R2:W5:Y:S04]  /*34b0*/  @!P5 LDG.E R248, [R4.64+0x20] ;  /* 0x0000200c04f8d981 */ /* 0x000568000c1e1900 */
[----:B------:R2:W5:Y:S06]  /*34c0*/  @!P4 LDG.E R245, [R4.64+0x80] ;  /* 0x0000800c04f5c981 */ /* 0x00056c000c1e1900 */
[----:B------:R3:W-:Y:S04]  /*34d0*/  @P6 STS.128 [R0+0xc000], RZ ;  /* 0x00c000ff00006388 */ /* 0x0007e80000000c00 */
[----:B------:R3:W-:Y:S01]  /*34e0*/  @P6 STS.128 [R0+0x10000], RZ ;  /* 0x010000ff00006388 */ /* 0x0007e20000000c00 */
[----:B--2---:R-:W-:-:S05]  /*34f0*/  IMAD.WIDE.U32 R4, R12, c[0x0][0x198], R234 ;  /* 0x000066000c047a25 */ /* 0x004fca00078e00ea */
[----:B-1----:R-:W-:-:S04]  /*3500*/  IADD3 R6, P0, R4, UR22, RZ ;  /* 0x0000001604067c10 */ /* 0x002fc8000ff1e0ff */
[----:B------:R-:W-:Y:S01]  /*3510*/  IADD3.X R7, R5, UR28, R3, P0, !PT ;  /* 0x0000001c05077c10 */ /* 0x000fe200087fe403 */
[----:B------:R-:W-:-:S04]  /*3520*/  IMAD R3, R13, c[0x0][0x1b0], RZ ;  /* 0x00006c000d037a24 */ /* 0x000fc800078e02ff */
[C---:B------:R-:W-:Y:S02]  /*3530*/  IMAD R3, R11.reuse, c[0x0][0x1b4], R3 ;  /* 0x00006d000b037a24 */ /* 0x040fe400078e0203 */
[----:B------:R-:W-:-:S04]  /*3540*/  IMAD.WIDE.U32 R6, R11, c[0x0][0x1b0], R6 ;  /* 0x00006c000b067a25 */ /* 0x000fc800078e0006 */
[----:B------:R-:W-:Y:S01]  /*3550*/  IMAD.IADD R10, R7, 0x1, R3 ;  /* 0x00000001070a7824 */ /* 0x000fe200078e0203 */
[----:B------:R-:W-:Y:S05]  /*3560*/  @P6 BRA `(.L_x_171) ;  /* 0x0000017000006947 */ /* 0x000fea0003800000 */
[----:B---3--:R-:W-:Y:S01]  /*3570*/  ISETP.GE.AND P2, PT, R234, c[0x0][0x220], PT ;  /* 0x00008800ea007a0c */ /* 0x008fe20003f46270 */
        /* <DEDUP_REMOVED lines=22> */
.L_x_171:
[----:B---3--:R-:W-:Y:S05]  /*36e0*/  BSYNC B0 ;  /* 0x0000000000007941 */ /* 0x008fea0003800000 */
.L_x_170:
[----:B------:R-:W-:Y:S01]  /*36f0*/  ISETP.GE.AND P5, PT, R14, UR4, PT ;  /* 0x000000040e007c0c */ /* 0x000fe2000bfa6270 */
[----:B------:R-:W-:-:S12]  /*3700*/  BSSY B0, `(.L_x_172) ;  /* 0x000001d000007945 */ /* 0x000fd80003800000 */
        /* <DEDUP_REMOVED lines=8> */
[----:B-1----:R-:W-:Y:S02]  /*3790*/  IMAD R8, R4, c[0x0][0x198], RZ ;  /* 0x0000660004087a24 */ /* 0x002fe400078e02ff */
[----:B------:R-:W-:-:S04]  /*37a0*/  IMAD.MOV.U32 R4, RZ, RZ, R6 ;  /* 0x000000ffff047224 */ /* 0x000fc800078e0006 */
[C---:B------:R-:W-:Y:S01]  /*37b0*/  IMAD.WIDE.U32 R4, R3.reuse, c[0x0][0x198], R4 ;  /* 0x0000660003047a25 */ /* 0x040fe200078e0004 */
[----:B------:R1:W-:Y:S03]  /*37c0*/  @P2 STS.128 [R0+0xd000], RZ ;  /* 0x00d000ff00002388 */ /* 0x0003e60000000c00 */
[----:B------:R-:W-:Y:S01]  /*37d0*/  IMAD R3, R3, c[0x0][0x19c], R8 ;  /* 0x0000670003037a24 */ /* 0x000fe200078e0208 */
[----:B------:R-:W-:-:S03]  /*37e0*/  @!P2 LEA R8, P3, R4, c[0x0][0x168], 0x1 ;  /* 0x00005a000408aa11 */ /* 0x000fc600078608ff */
        /* <DEDUP_REMOVED lines=14> */
.L_x_173:
[----:B------:R-:W-:Y:S05]  /*38d0*/  BSYNC B0 ;  /* 0x0000000000007941 */ /* 0x000fea0003800000 */
.L_x_172:
[----:B------:R-:W-:Y:S01]  /*38e0*/  IADD3 R3, R2, 0x40, RZ ;  /* 0x0000004002037810 */ /* 0x000fe20007ffe0ff */
[----:B------:R-:W-:Y:S03]  /*38f0*/  BSSY B0, `(.L_x_174) ;  /* 0x000001e000007945 */ /* 0x000fe60003800000 */
[----:B------:R-:W-:-:S13]  /*3900*/  ISETP.GE.AND P4, PT, R3, UR4, PT ;  /* 0x0000000403007c0c */ /* 0x000fda000bf86270 */
        /* <DEDUP_REMOVED lines=28> */
.L_x_175:
[----:B------:R-:W-:Y:S05]  /*3ad0*/  BSYNC B0 ;  /* 0x0000000000007941 */ /* 0x000fea0003800000 */
.L_x_174:
        /* <DEDUP_REMOVED lines=9> */
[----:B------:R-:W-:-:S04]  /*3b70*/  IMAD.X R4, RZ, RZ, R16, P0 ;  /* 0x000000ffff047224 */ /* 0x000fc800000e0610 */
[----:B------:R-:W-:Y:S02]  /*3b80*/  IMAD R4, R4, c[0x0][0x198], RZ ;  /* 0x0000660004047a24 */ /* 0x000fe400078e02ff */
[----:B------:R-:W-:-:S04]  /*3b90*/  IMAD.WIDE.U32 R6, R3, c[0x0][0x198], R6 ;  /* 0x0000660003067a25 */ /* 0x000fc800078e0006 */
[----:B------:R-:W-:Y:S01]  /*3ba0*/  IMAD R3, R3, c[0x0][0x19c], R4 ;  /* 0x0000670003037a24 */ /* 0x000fe200078e0204 */
[----:B------:R-:W-:Y:S01]  /*3bb0*/  @!P2 LEA R4, P0, R6, c[0x0][0x168], 0x1 ;  /* 0x00005a000604aa11 */ /* 0x000fe200078008ff */
[----:B------:R1:W-:Y:S02]  /*3bc0*/  @P2 STS.128 [R0+0xf000], RZ ;  /* 0x00f000ff00002388 */ /* 0x0003e40000000c00 */
[----:B------:R-:W-:-:S05]  /*3bd0*/  IMAD.IADD R3, R7, 0x1, R3 ;  /* 0x0000000107037824 */ /* 0x000fca00078e0203 */
[----:B------:R-:W-:Y:S02]  /*3be0*/  @!P2 LEA.HI.X R5, R6, c[0x0][0x16c], R3, 0x1, P0 ;  /* 0x00005b000605aa11 */ /* 0x000fe400000f0c03 */
[----:B------:R-:W-:-:S03]  /*3bf0*/  ISETP.GE.AND P0, PT, R240, c[0x0][0x220], PT ;  /* 0x00008800f0007a0c */ /* 0x000fc60003f06270 */
[----:B------:R-:W-:Y:S01]  /*3c00*/  @!PT LDS RZ, [RZ] ;  /* 0x00000000fffff984 */ /* 0x000fe20000000800 */
[----:B------:R-:W-:Y:S01]  /*3c10*/  @!PT LDS RZ, [RZ] ;  /* 0x00000000fffff984 */ /* 0x000fe20000000800 */
[----:B------:R-:W-:Y:S01]  /*3c20*/  @!PT LDS RZ, [RZ] ;  /* 0x00000000fffff984 */ /* 0x000fe20000000800 */
[----:B------:R1:W-:Y:S10]  /*3c30*/  @!P2 LDGSTS.E.BYPASS.LTC128B.128 [R0+0xf000], [R4.64] ;  /* 0x0f0000000400afae */ /* 0x0003f4000b901d4c */
        /* <DEDUP_REMOVED lines=8> */
.L_x_177:
[----:B------:R-:W-:Y:S05]  /*3cc0*/  BSYNC B0 ;  /* 0x0000000000007941 */ /* 0x000fea0003800000 */
.L_x_176:
[----:B------:R-:W-:Y:S01]  /*3cd0*/  ULDC.64 UR4, c[0x0][0x1a0] ;  /* 0x0000680000047ab9 */ /* 0x000fe20000000a00 */
[----:B------:R1:W-:Y:S01]  /*3ce0*/  @P6 STS.128 [R0+0x14000], RZ ;  /* 0x014000ff00006388 */ /* 0x0003e20000000c00 */
[----:B------:R-:W-:Y:S01]  /*3cf0*/  UIMAD UR4, UR19, UR4, URZ ;  /* 0x00000004130472a4 */ /* 0x000fe2000f8e023f */
[----:B-1----:R-:W-:Y:S01]  /*3d00*/  IMAD.WIDE.U32 R4, R12, c[0x0][0x1a0], R234 ;  /* 0x000068000c047a25 */ /* 0x002fe200078e00ea */
[----:B------:R-:W-:Y:S01]  /*3d10*/  BSSY B0, `(.L_x_178) ;  /* 0x0000022000007945 */ /* 0x000fe20003800000 */
[----:B------:R1:W-:Y:S01]  /*3d20*/  @P6 STS.128 [R0+0x18000], RZ ;  /* 0x018000ff00006388 */ /* 0x0003e20000000c00 */
[----:B------:R-:W-:Y:S02]  /*3d30*/  UIMAD UR4, UR24, UR5, UR4 ;  /* 0x00000005180472a4 */ /* 0x000fe4000f8e0204 */
[----:B------:R-:W-:-:S04]  /*3d40*/  IADD3 R6, P0, R4, UR23, RZ ;  /* 0x0000001704067c10 */ /* 0x000fc8000ff1e0ff */
[----:B------:R-:W-:-:S04]  /*3d50*/  MOV R3, UR4 ;  /* 0x0000000400037c02 */ /* 0x000fc80008000f00 */
[----:B------:R-:W-:Y:S01]  /*3d60*/  IADD3.X R7, R5, UR27, R3, P0, !PT ;  /* 0x0000001b05077c10 */ /* 0x000fe200087fe403 */
[----:B------:R-:W-:-:S04]  /*3d70*/  IMAD R3, R13, c[0x0][0x1b8], RZ ;  /* 0x00006e000d037a24 */ /* 0x000fc800078e02ff */
[C---:B------:R-:W-:Y:S02]  /*3d80*/  IMAD R3, R11.reuse, c[0x0][0x1bc], R3 ;  /* 0x00006f000b037a24 */ /* 0x040fe400078e0203 */
[----:B------:R-:W-:-:S05]  /*3d90*/  IMAD.WIDE.U32 R6, R11, c[0x0][0x1b8], R6 ;  /* 0x00006e000b067a25 */ /* 0x000fca00078e0006 */
[----:B------:R-:W-:Y:S01]  /*3da0*/  IADD3 R10, R7, R3, RZ ;  /* 0x00000003070a7210 */ /* 0x000fe20007ffe0ff */
        /* <DEDUP_REMOVED lines=24> */
.L_x_179:
[----:B-1----:R-:W-:Y:S05]  /*3f30*/  BSYNC B0 ;  /* 0x0000000000007941 */ /* 0x002fea0003800000 */
.L_x_178:
        /* <DEDUP_REMOVED lines=29> */
.L_x_181:
[----:B------:R-:W-:Y:S05]  /*4110*/  BSYNC B0 ;  /* 0x0000000000007941 */ /* 0x000fea0003800000 */
.L_x_180:
        /* <DEDUP_REMOVED lines=29> */
.L_x_183:
[----:B------:R-:W-:Y:S05]  /*42f0*/  BSYNC B0 ;  /* 0x0000000000007941 */ /* 0x000fea0003800000 */
.L_x_182:
        /* <DEDUP_REMOVED lines=28> */
.L_x_185:
[----:B------:R-:W-:Y:S05]  /*44c0*/  BSYNC B0 ;  /* 0x0000000000007941 */ /* 0x000fea0003800000 */
.L_x_184:
[----:B-1234-:R-:W-:Y:S01]  /*44d0*/  LEA.HI R0, R18, R17, RZ, 0x4 ;  /* 0x0000001112007211 */ /* 0x01efe200078f20ff */
[----:B------:R-:W-:Y:S01]  /*44e0*/  IMAD.U32 R3, RZ, RZ, UR25 ;  /* 0x00000019ff037e24 */ /* 0x000fe2000f8e00ff */
[----:B------:R-:W-:Y:S01]  /*44f0*/  IADD3 R4, R19, 0x1, RZ ;  /* 0x0000000113047810 */ /* 0x000fe20007ffe0ff */
[----:B------:R-:W0:Y:S01]  /*4500*/  LDGDEPBAR ;  /* 0x00000000000079af */ /* 0x000e220000000000 */
[----:B------:R-:W-:Y:S01]  /*4510*/  LOP3.LUT R0, R0, 0xfffffff0, RZ, 0xc0, !PT ;  /* 0xfffffff000007812 */ /* 0x000fe200078ec0ff */
[----:B------:R-:W-:Y:S01]  /*4520*/  IMAD.MOV.U32 R208, RZ, RZ, 0x40 ;  /* 0x00000040ffd07424 */ /* 0x000fe200078e00ff */
[----:B------:R-:W-:Y:S01]  /*4530*/  UIADD3 UR19, UR25, 0x80, UR24 ;  /* 0x0000008019137890 */ /* 0x000fe2000fffe018 */
[----:B------:R-:W-:Y:S01]  /*4540*/  IMAD.SHL.U32 R218, R220, 0x2, RZ ;  /* 0x00000002dcda7824 */ /* 0x000fe200078e00ff */
[----:B------:R-:W-:Y:S01]  /*4550*/  CS2R R158, SRZ ;  /* 0x00000000009e7805 */ /* 0x000fe2000001ff00 */
[----:B------:R-:W-:Y:S01]  /*4560*/  IMAD.IADD R0, R17, 0x1, -R0 ;  /* 0x0000000111007824 */ /* 0x000fe200078e0a00 */
[----:B------:R-:W-:Y:S01]  /*4570*/  CS2R R156, SRZ ;  /* 0x00000000009c7805 */ /* 0x000fe2000001ff00 */
[----:B------:R-:W-:Y:S01]  /*4580*/  IMAD.MOV.U32 R228, RZ, RZ, R221 ;  /* 0x000000ffffe47224 */ /* 0x000fe200078e00dd */
[----:B------:R-:W-:Y:S01]  /*4590*/  CS2R R162, SRZ ;  /* 0x0000000000a27805 */ /* 0x000fe2000001ff00 */
[----:B------:R-:W-:Y:S01]  /*45a0*/  CS2R R160, SRZ ;  /* 0x0000000000a07805 */ /* 0x000fe2000001ff00 */
[----:B------:R-:W-:Y:S01]  /*45b0*/  SHF.R.S32.HI R2, RZ, 0x1f, R0 ;  /* 0x0000001fff027819 */ /* 0x000fe20000011400 */
[----:B------:R-:W-:Y:S01]  /*45c0*/  CS2R R154, SRZ ;  /* 0x00000000009a7805 */ /* 0x000fe2000001ff00 */
[----:B------:R-:W-:Y:S01]  /*45d0*/  CS2R R152, SRZ ;  /* 0x0000000000987805 */ /* 0x000fe2000001ff00 */
[----:B------:R-:W-:Y:S01]  /*45e0*/  CS2R R150, SRZ ;  /* 0x0000000000967805 */ /* 0x000fe2000001ff00 */
[----:B------:R-:W-:Y:S01]  /*45f0*/  LEA.HI R2, R2, R0, RZ, 0x3 ;  /* 0x0000000002027211 */ /* 0x000fe200078f18ff */
[----:B------:R-:W-:Y:S01]  /*4600*/  CS2R R148, SRZ ;  /* 0x0000000000947805 */ /* 0x000fe2000001ff00 */
[----:B------:R-:W-:Y:S01]  /*4610*/  CS2R R142, SRZ ;  /* 0x00000000008e7805 */ /* 0x000fe2000001ff00 */
[----:B------:R-:W-:Y:S01]  /*4620*/  CS2R R140, SRZ ;  /* 0x00000000008c7805 */ /* 0x000fe2000001ff00 */
[----:B------:R-:W-:Y:S01]  /*4630*/  LOP3.LUT R2, R2, 0xfffffff8, RZ, 0xc0, !PT ;  /* 0xfffffff802027812 */ /* 0x000fe200078ec0ff */
[----:B------:R-:W-:Y:S01]  /*4640*/  CS2R R146, SRZ ;  /* 0x0000000000927805 */ /* 0x000fe2000001ff00 */
[----:B------:R-:W-:Y:S01]  /*4650*/  CS2R R144, SRZ ;  /* 0x0000000000907805 */ /* 0x000fe2000001ff00 */
[----:B------:R-:W-:Y:S01]  /*4660*/  CS2R R138, SRZ ;  /* 0x00000000008a7805 */ /* 0x000fe2000001ff00 */
[----:B------:R-:W-:Y:S01]  /*4670*/  CS2R R136, SRZ ;  /* 0x0000000000887805 */ /* 0x000fe2000001ff00 */
[----:B------:R-:W-:Y:S01]  /*4680*/  IMAD.IADD R0, R0, 0x1, -R2 ;  /* 0x0000000100007824 */ /* 0x000fe200078e0a02 */
[----:B------:R-:W-:Y:S01]  /*4690*/  IADD3 R2, R4, UR17, -R3 ;  /* 0x0000001104027c10 */ /* 0x000fe2000fffe803 */
[----:B------:R-:W-:Y:S01]  /*46a0*/  IMAD.MOV.U32 R3, RZ, RZ, 0x40 ;  /* 0x00000040ff037424 */ /* 0x000fe200078e00ff */
[----:B------:R-:W-:Y:S01]  /*46b0*/  CS2R R134, SRZ ;  /* 0x0000000000867805 */ /* 0x000fe2000001ff00 */
[----:B------:R-:W-:Y:S01]  /*46c0*/  CS2R R132, SRZ ;  /* 0x0000000000847805 */ /* 0x000fe2000001ff00 */
[C---:B------:R-:W-:Y:S01]  /*46d0*/  LOP3.LUT P2, RZ, R0.reuse, 0x4, RZ, 0xc0, !PT ;  /* 0x0000000400ff7812 */ /* 0x040fe2000784c0ff */
[----:B------:R1:W-:Y:S01]  /*46e0*/  STL [R1+0x4], R2 ;  /* 0x0000040201007387 */ /* 0x0003e20000100800 */
[----:B------:R-:W-:Y:S01]  /*46f0*/  LOP3.LUT P0, RZ, R0, 0x2, RZ, 0xc0, !PT ;  /* 0x0000000200ff7812 */ /* 0x000fe2000780c0ff */
[----:B------:R-:W-:Y:S01]  /*4700*/  CS2R R126, SRZ ;  /* 0x00000000007e7805 */ /* 0x000fe2000001ff00 */
[----:B------:R-:W-:Y:S01]  /*4710*/  IADD3 R0, R217, 0x2000, RZ ;  /* 0x00002000d9007810 */ /* 0x000fe20007ffe0ff */
[----:B------:R-:W-:Y:S01]  /*4720*/  CS2R R124, SRZ ;  /* 0x00000000007c7805 */ /* 0x000fe2000001ff00 */
[----:B------:R-:W-:Y:S01]  /*4730*/  SEL R219, R219, 0xffffffe0, !P0 ;  /* 0xffffffe0dbdb7807 */ /* 0x000fe20004000000 */
[----:B------:R-:W-:Y:S01]  /*4740*/  CS2R R130, SRZ ;  /* 0x0000000000827805 */ /* 0x000fe2000001ff00 */
[----:B------:R-:W-:Y:S01]  /*4750*/  SEL R0, R0, R217, !P1 ;  /* 0x000000d900007207 */ /* 0x000fe20004800000 */
[----:B------:R-:W-:Y:S01]  /*4760*/  CS2R R128, SRZ ;  /* 0x0000000000807805 */ /* 0x000fe2000001ff00 */
[----:B------:R-:W-:Y:S01]  /*4770*/  CS2R R122, SRZ ;  /* 0x00000000007a7805 */ /* 0x000fe2000001ff00 */
[----:B------:R-:W-:Y:S01]  /*4780*/  CS2R R120, SRZ ;  /* 0x0000000000787805 */ /* 0x000fe2000001ff00 */
[----:B------:R-:W-:Y:S01]  /*4790*/  CS2R R118, SRZ ;  /* 0x0000000000767805 */ /* 0x000fe2000001ff00 */
[----:B------:R-:W-:Y:S01]  /*47a0*/  IMAD.SHL.U32 R207, R0, 0x2, RZ ;  /* 0x0000000200cf7824 */ /* 0x000fe200078e00ff */
[----:B------:R-:W-:Y:S01]  /*47b0*/  IADD3 R0, R19, -0x40, RZ ;  /* 0xffffffc013007810 */ /* 0x000fe20007ffe0ff */
        /* <DEDUP_REMOVED lines=11> */
[----:B-1----:R-:W-:Y:S01]  /*4870*/  IADD3 R2, R220, 0x2000, RZ ;  /* 0x00002000dc027810 */ /* 0x002fe20007ffe0ff */
[----:B------:R-:W-:Y:S01]  /*4880*/  CS2R R98, SRZ ;  /* 0x0000000000627805 */ /* 0x000fe2000001ff00 */
[----:B------:R-:W-:Y:S01]  /*4890*/  CS2R R96, SRZ ;  /* 0x0000000000607805 */ /* 0x000fe2000001ff00 */
[----:B------:R-:W-:Y:S01]  /*48a0*/  CS2R R90, SRZ ;  /* 0x00000000005a7805 */ /* 0x000fe2000001ff00 */
[----:B------:R-:W-:Y:S01]  /*48b0*/  SEL R2, R2, R220, !P1 ;  /* 0x000000dc02027207 */ /* 0x000fe20004800000 */
[----:B------:R-:W-:Y:S01]  /*48c0*/  CS2R R88, SRZ ;  /* 0x0000000000587805 */ /* 0x000fe2000001ff00 */
[----:B------:R-:W-:Y:S01]  /*48d0*/  CS2R R86, SRZ ;  /* 0x0000000000567805 */ /* 0x000fe2000001ff00 */
[----:B------:R-:W-:Y:S01]  /*48e0*/  CS2R R84, SRZ ;  /* 0x0000000000547805 */ /* 0x000fe2000001ff00 */
[----:B------:R-:W-:Y:S01]  /*48f0*/  CS2R R78, SRZ ;  /* 0x00000000004e7805 */ /* 0x000fe2000001ff00 */
[----:B------:R-:W-:Y:S01]  /*4900*/  IMAD.SHL.U32 R210, R2, 0x2, RZ ;  /* 0x0000000202d27824 */ /* 0x000fe200078e00ff */
[----:B------:R-:W-:Y:S01]  /*4910*/  SEL R2, R3, 0xffffffc0, !P2 ;  /* 0xffffffc003027807 */ /* 0x000fe20005000000 */
[----:B------:R-:W-:Y:S01]  /*4920*/  CS2R R76, SRZ ;  /* 0x00000000004c7805 */ /* 0x000fe2000001ff00 */
[----:B------:R-:W-:Y:S01]  /*4930*/  CS2R R82, SRZ ;  /* 0x0000000000527805 */ /* 0x000fe2000001ff00 */
[----:B------:R-:W-:Y:S01]  /*4940*/  CS2R R80, SRZ ;  /* 0x0000000000507805 */ /* 0x000fe2000001ff00 */
[----:B------:R-:W-:Y:S01]  /*4950*/  CS2R R74, SRZ ;  /* 0x00000000004a7805 */ /* 0x000fe2000001ff00 */
[----:B------:R1:W-:Y:S01]  /*4960*/  STL [R1], R2 ;  /* 0x0000000201007387 */ /* 0x0003e20000100800 */
        /* <DEDUP_REMOVED lines=19> */
[----:B------:R-:W-:Y:S01]  /*4aa0*/  SEL R208, R208, 0xffffffc0, !P2 ;  /* 0xffffffc0d0d07807 */ /* 0x000fe20005000000 */
[C---:B------:R-:W-:Y:S01]  /*4ab0*/  IMAD.SHL.U32 R251, R19.reuse, 0x4, RZ ;  /* 0x0000000413fb7824 */ /* 0x040fe200078e00ff */
[----:B------:R-:W-:Y:S01]  /*4ac0*/  SHF.L.U64.HI R252, R19, 0x2, R15 ;  /* 0x0000000213fc7819 */ /* 0x000fe2000001020f */
[C---:B------:R-:W-:Y:S01]  /*4ad0*/  IMAD.SHL.U32 R216, R220.reuse, 0x2, RZ ;  /* 0x00000002dcd87824 */ /* 0x040fe200078e00ff */
[----:B------:R-:W-:Y:S01]  /*4ae0*/  UIADD3 UR19, UR19, -UR17, URZ ;  /* 0x8000001113137290 */ /* 0x000fe2000fffe03f */
[----:B------:R-:W-:-:S02]  /*4af0*/  IMAD.SHL.U32 R215, R220, 0x2, RZ ;  /* 0x00000002dcd77824 */ /* 0x000fc400078e00ff */
[----:B------:R-:W-:Y:S02]  /*4b00*/  IMAD.SHL.U32 R250, R0, 0x4, RZ ;  /* 0x0000000400fa7824 */ /* 0x000fe400078e00ff */
[----:B-1----:R-:W-:Y:S02]  /*4b10*/  IMAD.IADD R209, R219, 0x1, R218 ;  /* 0x00000001dbd17824 */ /* 0x002fe400078e02da */
.L_x_188:
[----:B------:R-:W0:Y:S01]  /*4b20*/  LDGDEPBAR ;  /* 0x00000000000079af */ /* 0x000e220000000000 */
[C---:B------:R-:W-:Y:S01]  /*4b30*/  IMAD.IADD R0, R210.reuse, 0x1, R219 ;  /* 0x00000001d2007824 */ /* 0x040fe200078e02db */
[----:B------:R-:W-:Y:S01]  /*4b40*/  USHF.L.U32 UR5, UR10, 0x6, URZ ;  /* 0x000000060a057899 */ /* 0x000fe2000800063f */
[--C-:B------:R-:W-:Y:S01]  /*4b50*/  IMAD.IADD R3, R210, 0x1, R208.reuse ;  /* 0x00000001d2037824 */ /* 0x100fe200078e02d0 */
[----:B------:R-:W-:Y:S01]  /*4b60*/  USHF.L.U32 UR4, UR20, 0x7, URZ ;  /* 0x0000000714047899 */ /* 0x000fe2000800063f */
[----:B------:R-:W-:Y:S01]  /*4b70*/  IMAD.IADD R2, R0, 0x1, R208 ;  /* 0x0000000100027824 */ /* 0x000fe200078e02d0 */
[----:B------:R-:W-:Y:S01]  /*4b80*/  UISETP.GE.AND UP0, UPT, UR5, UR19, UPT ;  /* 0x000000130500728c */ /* 0x000fe2000bf06270 */
[----:B-----5:R-:W-:Y:S01]  /*4b90*/  FSETP.NEU.FTZ.AND P1, PT, R247, -INF , PT ;  /* 0xff800000f700780b */ /* 0x020fe20003f3d000 */
[----:B------:R-:W2:Y:S01]  /*4ba0*/  LDL R229, [R1+0x4] ;  /* 0x0000040001e57983 */ /* 0x000ea20000100800 */
[----:B------:R-:W-:Y:S02]  /*4bb0*/  UIADD3 UR4, UR4, 0x80, URZ ;  /* 0x0000008004047890 */ /* 0x000fe4000fffe03f */
[----:B------:R-:W-:Y:S01]  /*4bc0*/  UISETP.GT.AND UP3, UPT, UR10, UR18, UPT ;  /* 0x000000120a00728c */ /* 0x000fe2000bf64270 */
[----:B------:R-:W3:Y:S01]  /*4bd0*/  LDL R204, [R1+0x14] ;  /* 0x0000140001cc7983 */ /* 0x000ee20000100800 */
[----:B------:R-:W-:Y:S03]  /*4be0*/  UISETP.LT.AND UP0, UPT, UR4, UR17, UP0 ;  /* 0x000000110400728c */ /* 0x000fe60008701270 */
[----:B------:R-:W-:Y:S03]  /*4bf0*/  ULDC UR4, c[0x0][0x1c0] ;  /* 0x0000700000047ab9 */ /* 0x000fe60000000800 */
[----:B------:R-:W-:Y:S01]  /*4c00*/  PLOP3.LUT P0, PT, PT, PT, UP0, 0x80, 0x0 ;  /* 0x000000000000781c */ /* 0x000fe20003f0f008 */
[----:B------:R-:W-:Y:S04]  /*4c10*/  DEPBAR.LE SB0, 0x0 ;  /* 0x000080000000791a */ /* 0x000fe80000000000 */
[----:B------:R-:W-:Y:S08]  /*4c20*/  BAR.SYNC.DEFER_BLOCKING 0x0 ;  /* 0x0000000000007b1d */ /* 0x000ff00000010000 */
[----:B------:R-:W-:Y:S08]  /*4c30*/  LDSM.16.M88.4 R32, [R210] ;  /* 0x00000000d220783b */ /* 0x000ff00000000200 */
[----:B------:R-:W1:Y:S08]  /*4c40*/  LDSM.16.M88.4 R16, [R211+0xc000] ;  /* 0x00c00000d310783b */ /* 0x000e700000000200 */
[----:B------:R-:W4:Y:S08]  /*4c50*/  LDSM.16.M88.4 R28, [R210+0x1000] ;  /* 0x00100000d21c783b */ /* 0x000f300000000200 */
[----:B------:R-:W4:Y:S08]  /*4c60*/  LDSM.16.M88.4 R164, [R211+0xc800] ;  /* 0x00c80000d3a4783b */ /* 0x000f300000000200 */
[----:B------:R-:W-:Y:S08]  /*4c70*/  LDSM.16.M88.4 R168, [R0] ;  /* 0x0000000000a8783b */ /* 0x000ff00000000200 */
[----:B------:R-:W4:Y:S01]  /*4c80*/  LDSM.16.M88.4 R172, [R212+0xc000] ;  /* 0x00c00000d4ac783b */ /* 0x000f220000000200 */
[-C--:B-1----:R-:W-:Y:S07]  /*4c90*/  HMMA.16816.F32.BF16 R4, R32, R16.reuse, RZ ;  /* 0x000000102004723c */ /* 0x082fee00000418ff */
[----:B------:R-:W1:Y:S01]  /*4ca0*/  LDSM.16.M88.4 R176, [R0+0x1000] ;  /* 0x0010000000b0783b */ /* 0x000e620000000200 */
[C---:B----4-:R-:W-:Y:S07]  /*4cb0*/  HMMA.16816.F32.BF16 R8, R28.reuse, R16, RZ ;  /* 0x000000101c08723c */ /* 0x050fee00000418ff */
[----:B------:R-:W4:Y:S01]  /*4cc0*/  LDSM.16.M88.4 R180, [R212+0xc800] ;  /* 0x00c80000d4b4783b */ /* 0x000f220000000200 */
[-C--:B------:R-:W-:Y:S07]  /*4cd0*/  HMMA.16816.F32.BF16 R12, R28, R18.reuse, RZ ;  /* 0x000000121c0c723c */ /* 0x080fee00000418ff */
[----:B------:R-:W-:Y:S01]  /*4ce0*/  LDSM.16.M88.4 R184, [R3] ;  /* 0x0000000003b8783b */ /* 0x000fe20000000200 */
[C---:B------:R-:W-:Y:S07]  /*4cf0*/  HMMA.16816.F32.BF16 R16, R32.reuse, R18, RZ ;  /* 0x000000122010723c */ /* 0x040fee00000418ff */
[----:B------:R-:W1:Y:S01]  /*4d00*/  LDSM.16.M88.4 R188, [R214+0xc000] ;  /* 0x00c00000d6bc783b */ /* 0x000e620000000200 */
[-C--:B------:R-:W-:Y:S07]  /*4d10*/  HMMA.16816.F32.BF16 R20, R32, R164.reuse, RZ ;  /* 0x000000a42014723c */ /* 0x080fee00000418ff */
[----:B------:R-:W4:Y:S01]  /*4d20*/  LDSM.16.M88.4 R192, [R3+0x1000] ;  /* 0x0010000003c0783b */ /* 0x000f220000000200 */
[C---:B------:R-:W-:Y:S07]  /*4d30*/  HMMA.16816.F32.BF16 R24, R28.reuse, R164, RZ ;  /* 0x000000a41c18723c */ /* 0x040fee00000418ff */
[----:B------:R-:W-:Y:S01]  /*4d40*/  LDSM.16.M88.4 R196, [R2+0x1000] ;  /* 0x0010000002c4783b */ /* 0x000fe20000000200 */
[-C--:B------:R-:W-:Y:S07]  /*4d50*/  HMMA.16816.F32.BF16 R28, R28, R166.reuse, RZ ;  /* 0x000000a61c1c723c */ /* 0x080fee00000418ff */
[----:B------:R-:W-:Y:S01]  /*4d60*/  LDSM.16.M88.4 R200, [R213+0xc800] ;  /* 0x00c80000d5c8783b */ /* 0x000fe20000000200 */
[----:B------:R-:W-:Y:S07]  /*4d70*/  HMMA.16816.F32.BF16 R32, R32, R166, RZ ;  /* 0x000000a62020723c */ /* 0x000fee00000418ff */
[----:B------:R-:W4:Y:S01]  /*4d80*/  LDSM.16.M88.4 R164, [R214+0xc800] ;  /* 0x00c80000d6a4783b */ /* 0x000f220000000200 */
[-C--:B------:R-:W-:Y:S08]  /*4d90*/  HMMA.16816.F32.BF16 R4, R168, R172.reuse, R4 ;  /* 0x000000aca804723c */ /* 0x080ff00000041804 */
[C---:B-1----:R-:W-:Y:S08]  /*4da0*/  HMMA.16816.F32.BF16 R8, R176.reuse, R172, R8 ;  /* 0x000000acb008723c */ /* 0x042ff00000041808 */
[-C--:B------:R-:W-:Y:S08]  /*4db0*/  HMMA.16816.F32.BF16 R12, R176, R174.reuse, R12 ;  /* 0x000000aeb00c723c */ /* 0x080ff0000004180c */
[C---:B------:R-:W-:Y:S01]  /*4dc0*/  HMMA.16816.F32.BF16 R16, R168.reuse, R174, R16 ;  /* 0x000000aea810723c */ /* 0x040fe20000041810 */
[----:B------:R-:W-:Y:S07]  /*4dd0*/  LDSM.16.M88.4 R172, [R2] ;  /* 0x0000000002ac783b */ /* 0x000fee0000000200 */
[-C--:B----4-:R-:W-:Y:S08]  /*4de0*/  HMMA.16816.F32.BF16 R20, R168, R180.reuse, R20 ;  /* 0x000000b4a814723c */ /* 0x090ff00000041814 */
[C---:B------:R-:W-:Y:S08]  /*4df0*/  HMMA.16816.F32.BF16 R24, R176.reuse, R180, R24 ;  /* 0x000000b4b018723c */ /* 0x040ff00000041818 */
[-C--:B------:R-:W-:Y:S01]  /*4e00*/  HMMA.16816.F32.BF16 R28, R176, R182.reuse, R28 ;  /* 0x000000b6b01c723c */ /* 0x080fe2000004181c */
[----:B------:R-:W1:Y:S07]  /*4e10*/  LDSM.16.M88.4 R176, [R213+0xc000] ;  /* 0x00c00000d5b0783b */ /* 0x000e6e0000000200 */
[----:B------:R-:W-:Y:S01]  /*4e20*/  HMMA.16816.F32.BF16 R32, R168, R182, R32 ;  /* 0x000000b6a820723c */ /* 0x000fe20000041820 */
[----:B------:R-:W-:Y:S07]  /*4e30*/  LDSM.16.M88.4 R168, [R210+0x2000] ;  /* 0x00200000d2a8783b */ /* 0x000fee0000000200 */
[-C--:B------:R-:W-:Y:S01]  /*4e40*/  HMMA.16816.F32.BF16 R4, R184, R188.reuse, R4 ;  /* 0x000000bcb804723c */ /* 0x080fe20000041804 */
[----:B------:R-:W4:Y:S07]  /*4e50*/  LDSM.16.M88.4 R180, [R211+0x10000] ;  /* 0x01000000d3b4783b */ /* 0x000f2e0000000200 */
[C---:B------:R-:W-:Y:S08]  /*4e60*/  HMMA.16816.F32.BF16 R8, R192.reuse, R188, R8 ;  /* 0x000000bcc008723c */ /* 0x040ff00000041808 */
[-C--:B------:R-:W-:Y:S08]  /*4e70*/  HMMA.16816.F32.BF16 R12, R192, R190.reuse, R12 ;  /* 0x000000bec00c723c */ /* 0x080ff0000004180c */
[C---:B------:R-:W-:Y:S01]  /*4e80*/  HMMA.16816.F32.BF16 R16, R184.reuse, R190, R16 ;  /* 0x000000beb810723c */ /* 0x040fe20000041810 */
[----:B------:R-:W2:Y:S07]  /*4e90*/  LDSM.16.M88.4 R188, [R210+0x3000] ;  /* 0x00300000d2bc783b */ /* 0x000eae0000000200 */
[-C--:B------:R-:W-:Y:S08]  /*4ea0*/  HMMA.16816.F32.BF16 R20, R184, R164.reuse, R20 ;  /* 0x000000a4b814723c */ /* 0x080ff00000041814 */
[C---:B------:R-:W-:Y:S08]  /*4eb0*/  HMMA.16816.F32.BF16 R24, R192.reuse, R164, R24 ;  /* 0x000000a4c018723c */ /* 0x040ff00000041818 */
[-C--:B------:R-:W-:Y:S01]  /*4ec0*/  HMMA.16816.F32.BF16 R28, R192, R166.reuse, R28 ;  /* 0x000000a6c01c723c */ /* 0x080fe2000004181c */
[----:B------:R-:W2:Y:S07]  /*4ed0*/  LDSM.16.M88.4 R192, [R211+0x10800] ;  /* 0x01080000d3c0783b */ /* 0x000eae0000000200 */
[----:B------:R-:W-:Y:S01]  /*4ee0*/  HMMA.16816.F32.BF16 R32, R184, R166, R32 ;  /* 0x000000a6b820723c */ /* 0x000fe20000041820 */
[----:B------:R-:W-:Y:S07]  /*4ef0*/  LDSM.16.M88.4 R164, [R0+0x2000] ;  /* 0x0020000000a4783b */ /* 0x000fee0000000200 */
[-C--:B-1----:R-:W-:Y:S01]  /*4f00*/  HMMA.16816.F32.BF16 R4, R172, R176.reuse, R4 ;  /* 0x000000b0ac04723c */ /* 0x082fe20000041804 */
[----:B------:R1:W-:Y:S07]  /*4f10*/  LDSM.16.M88.4 R184, [R0+0x3000] ;  /* 0x0030000000b8783b */ /* 0x0003ee0000000200 */
[C---:B------:R-:W-:Y:S08]  /*4f20*/  HMMA.16816.F32.BF16 R8, R196.reuse, R176, R8 ;  /* 0x000000b0c408723c */ /* 0x040ff00000041808 */
[-C--:B------:R-:W-:Y:S08]  /*4f30*/  HMMA.16816.F32.BF16 R12, R196, R178.reuse, R12 ;  /* 0x000000b2c40c723c */ /* 0x080ff0000004180c */
[C---:B------:R-:W-:Y:S01]  /*4f40*/  HMMA.16816.F32.BF16 R16, R172.reuse, R178, R16 ;  /* 0x000000b2ac10723c */ /* 0x040fe20000041810 */
[----:B------:R-:W2:Y:S03]  /*4f50*/  LDSM.16.M88.4 R176, [R212+0x10000] ;  /* 0x01000000d4b0783b */ /* 0x000ea60000000200 */
[----:B-1----:R-:W-:Y:S04]  /*4f60*/  IMAD.U32 R0, RZ, RZ, UR20 ;  /* 0x00000014ff007e24 */ /* 0x002fe8000f8e00ff */
[-C--:B------:R-:W-:Y:S04]  /*4f70*/  HMMA.16816.F32.BF16 R20, R172, R200.reuse, R20 ;  /* 0x000000c8ac14723c */ /* 0x080fe80000041814 */
[----:B---3--:R-:W-:Y:S02]  /*4f80*/  @!P0 IMAD R0, R0, 0x80, R204 ;  /* 0x0000008000008824 */ /* 0x008fe400078e02cc */
[----:B------:R-:W-:Y:S02]  /*4f90*/  IMAD.IADD R204, R208, 0x1, R218 ;  /* 0x00000001d0cc7824 */ /* 0x000fe400078e02da */
[C---:B------:R-:W-:Y:S08]  /*4fa0*/  HMMA.16816.F32.BF16 R24, R196.reuse, R200, R24 ;  /* 0x000000c8c418723c */ /* 0x040ff00000041818 */
[-C--:B------:R-:W-:Y:S01]  /*4fb0*/  HMMA.16816.F32.BF16 R28, R196, R202.reuse, R28 ;  /* 0x000000cac41c723c */ /* 0x080fe2000004181c */
[----:B------:R-:W1:Y:S07]  /*4fc0*/  LDSM.16.M88.4 R196, [R212+0x10800] ;  /* 0x01080000d4c4783b */ /* 0x000e6e0000000200 */
[----:B------:R-:W-:Y:S01]  /*4fd0*/  HMMA.16816.F32.BF16 R32, R172, R202, R32 ;  /* 0x000000caac20723c */ /* 0x000fe20000041820 */
[----:B------:R-:W-:Y:S07]  /*4fe0*/  LDSM.16.M88.4 R172, [R3+0x2000] ;  /* 0x0020000003ac783b */ /* 0x000fee0000000200 */
[-C--:B----4-:R-:W-:Y:S01]  /*4ff0*/  HMMA.16816.F32.BF16 R4, R168, R180.reuse, R4 ;  /* 0x000000b4a804723c */ /* 0x090fe20000041804 */
[----:B------:R-:W-:Y:S07]  /*5000*/  LDSM.16.M88.4 R200, [R214+0x10800] ;  /* 0x01080000d6c8783b */ /* 0x000fee0000000200 */
[C---:B--2---:R-:W-:Y:S08]  /*5010*/  HMMA.16816.F32.BF16 R8, R188.reuse, R180, R8 ;  /* 0x000000b4bc08723c */ /* 0x044ff00000041808 */
[-C--:B------:R-:W-:Y:S08]  /*5020*/  HMMA.16816.F32.BF16 R12, R188, R182.reuse, R12 ;  /* 0x000000b6bc0c723c */ /* 0x080ff0000004180c */
[C---:B------:R-:W-:Y:S01]  /*5030*/  HMMA.16816.F32.BF16 R16, R168.reuse, R182, R16 ;  /* 0x000000b6a810723c */ /* 0x040fe20000041810 */
[----:B------:R-:W2:Y:S07]  /*5040*/  LDSM.16.M88.4 R180, [R214+0x10000] ;  /* 0x01000000d6b4783b */ /* 0x000eae0000000200 */
[-C--:B------:R-:W-:Y:S08]  /*5050*/  HMMA.16816.F32.BF16 R20, R168, R192.reuse, R20 ;  /* 0x000000c0a814723c */ /* 0x080ff00000041814 */
[C---:B------:R-:W-:Y:S08]  /*5060*/  HMMA.16816.F32.BF16 R24, R188.reuse, R192, R24 ;  /* 0x000000c0bc18723c */ /* 0x040ff00000041818 */
[-C--:B------:R-:W-:Y:S01]  /*5070*/  HMMA.16816.F32.BF16 R28, R188, R194.reuse, R28 ;  /* 0x000000c2bc1c723c */ /* 0x080fe2000004181c */
[----:B------:R-:W3:Y:S07]  /*5080*/  LDSM.16.M88.4 R188, [R3+0x3000] ;  /* 0x0030000003bc783b */ /* 0x000eee0000000200 */
[----:B------:R-:W-:Y:S01]  /*5090*/  HMMA.16816.F32.BF16 R32, R168, R194, R32 ;  /* 0x000000c2a820723c */ /* 0x000fe20000041820 */
[----:B------:R-:W-:Y:S07]  /*50a0*/  LDSM.16.M88.4 R168, [R2+0x2000] ;  /* 0x0020000002a8783b */ /* 0x000fee0000000200 */
[-C--:B------:R-:W-:Y:S08]  /*50b0*/  HMMA.16816.F32.BF16 R4, R164, R176.reuse, R4 ;  /* 0x000000b0a404723c */ /* 0x080ff00000041804 */
[C---:B------:R-:W-:Y:S08]  /*50c0*/  HMMA.16816.F32.BF16 R8, R184.reuse, R176, R8 ;  /* 0x000000b0b808723c */ /* 0x040ff00000041808 */
[-C--:B------:R-:W-:Y:S08]  /*50d0*/  HMMA.16816.F32.BF16 R12, R184, R178.reuse, R12 ;  /* 0x000000b2b80c723c */ /* 0x080ff0000004180c */
[C---:B------:R-:W-:Y:S01]  /*50e0*/  HMMA.16816.F32.BF16 R16, R164.reuse, R178, R16 ;  /* 0x000000b2a410723c */ /* 0x040fe20000041810 */
[----:B------:R-:W4:Y:S07]  /*50f0*/  LDSM.16.M88.4 R176, [R213+0x10000] ;  /* 0x01000000d5b0783b */ /* 0x000f2e0000000200 */
[-C--:B-1----:R-:W-:Y:S08]  /*5100*/  HMMA.16816.F32.BF16 R20, R164, R196.reuse, R20 ;  /* 0x000000c4a414723c */ /* 0x082ff00000041814 */
[C---:B------:R-:W-:Y:S08]  /*5110*/  HMMA.16816.F32.BF16 R24, R184.reuse, R196, R24 ;  /* 0x000000c4b818723c */ /* 0x040ff00000041818 */
[-C--:B------:R-:W-:Y:S08]  /*5120*/  HMMA.16816.F32.BF16 R28, R184, R198.reuse, R28 ;  /* 0x000000c6b81c723c */ /* 0x080ff0000004181c */
[----:B------:R-:W-:Y:S01]  /*5130*/  HMMA.16816.F32.BF16 R32, R164, R198, R32 ;  /* 0x000000c6a420723c */ /* 0x000fe20000041820 */
[----:B------:R1:W4:Y:S07]  /*5140*/  LDSM.16.M88.4 R164, [R2+0x3000] ;  /* 0x0030000002a4783b */ /* 0x00032e0000000200 */
[-C--:B--2---:R-:W-:Y:S08]  /*5150*/  HMMA.16816.F32.BF16 R4, R172, R180.reuse, R4 ;  /* 0x000000b4ac04723c */ /* 0x084ff00000041804 */
[C---:B---3--:R-:W-:Y:S07]  /*5160*/  HMMA.16816.F32.BF16 R8, R188.reuse, R180, R8 ;  /* 0x000000b4bc08723c */ /* 0x048fee0000041808 */
[----:B------:R-:W-:Y:S01]  /*5170*/  @!P0 IADD3 R181, R0, 0x1, RZ ;  /* 0x0000000100b58810 */ /* 0x000fe20007ffe0ff */
[-C--:B------:R-:W-:Y:S04]  /*5180*/  HMMA.16816.F32.BF16 R12, R188, R182.reuse, R12 ;  /* 0x000000b6bc0c723c */ /* 0x080fe8000004180c */
[----:B-1----:R-:W-:Y:S01]  /*5190*/  @!P0 IADD3 R2, R229, UR5, RZ ;  /* 0x00000005e5028c10 */ /* 0x002fe2000fffe0ff */
[----:B------:R-:W-:Y:S02]  /*51a0*/  ULDC UR5, c[0x0][0x22c] ;  /* 0x00008b0000057ab9 */ /* 0x000fe40000000800 */
[----:B------:R-:W-:Y:S01]  /*51b0*/  UIMAD UR4, UR5, UR4, URZ ;  /* 0x00000004050472a4 */ /* 0x000fe2000f8e023f */
[C---:B------:R-:W-:Y:S03]  /*51c0*/  HMMA.16816.F32.BF16 R16, R172.reuse, R182, R16 ;  /* 0x000000b6ac10723c */ /* 0x040fe60000041810 */
[----:B------:R-:W-:Y:S01]  /*51d0*/  ULEA UR5, -UR4, URZ, 0x6 ;  /* 0x0000003f04057291 */ /* 0x000fe2000f8e313f */
[C---:B------:R-:W-:Y:S02]  /*51e0*/  @!P0 IMNMX R180, R2.reuse, UR17, PT ;  /* 0x0000001102b48c17 */ /* 0x040fe4000b800200 */
[----:B------:R-:W-:Y:S02]  /*51f0*/  @!P0 IADD3 R3, R2, 0x20, RZ ;  /* 0x0000002002038810 */ /* 0x000fe40007ffe0ff */
[-C--:B------:R-:W-:Y:S03]  /*5200*/  HMMA.16816.F32.BF16 R20, R172, R200.reuse, R20 ;  /* 0x000000c8ac14723c */ /* 0x080fe60000041814 */
[-C--:B------:R-:W-:Y:S02]  /*5210*/  @!P0 ISETP.GE.AND P2, PT, R0, R180.reuse, PT ;  /* 0x000000b40000820c */ /* 0x080fe40003f46270 */
[----:B------:R-:W-:Y:S03]  /*5220*/  @!P0 IMNMX R3, R3, UR17, PT ;  /* 0x0000001103038c17 */ /* 0x000fe6000b800200 */
[C---:B------:R-:W-:Y:S08]  /*5230*/  HMMA.16816.F32.BF16 R24, R188.reuse, R200, R24 ;  /* 0x000000c8bc18723c */ /* 0x040ff00000041818 */
[-C--:B------:R-:W-:Y:S08]  /*5240*/  HMMA.16816.F32.BF16 R28, R188, R202.reuse, R28 ;  /* 0x000000cabc1c723c */ /* 0x080ff0000004181c */
[----:B------:R-:W-:Y:S07]  /*5250*/  HMMA.16816.F32.BF16 R32, R172, R202, R32 ;  /* 0x000000caac20723c */ /* 0x000fee0000041820 */
[----:B------:R-:W-:Y:S01]  /*5260*/  @!P0 IADD3 R174, R2, 0x8, RZ ;  /* 0x0000000802ae8810 */ /* 0x000fe20007ffe0ff */
[-C--:B----4-:R-:W-:Y:S05]  /*5270*/  HMMA.16816.F32.BF16 R4, R168, R176.reuse, R4 ;  /* 0x000000b0a804723c */ /* 0x090fea0000041804 */
[----:B------:R-:W-:Y:S01]  /*5280*/  FMUL.FTZ R175, R247, 1.4426950216293334961 ;  /* 0x3fb8aa3bf7af7820 */ /* 0x000fe20000410000 */
[----:B------:R-:W-:Y:S01]  /*5290*/  @!P0 IMNMX R174, R174, UR17, PT ;  /* 0x00000011aeae8c17 */ /* 0x000fe2000b800200 */
[----:B------:R-:W-:Y:S01]  /*52a0*/  FMUL.FTZ R173, R248, 1.4426950216293334961 ;  /* 0x3fb8aa3bf8ad7820 */ /* 0x000fe20000410000 */
[C---:B------:R-:W-:Y:S04]  /*52b0*/  HMMA.16816.F32.BF16 R8, R164.reuse, R176, R8 ;  /* 0x000000b0a408723c */ /* 0x040fe80000041808 */
[----:B------:R-:W-:Y:S01]  /*52c0*/  FSEL R175, R175, RZ, P1 ;  /* 0x000000ffafaf7208 */ /* 0x000fe20000800000 */
[----:B------:R-:W-:Y:S01]  /*52d0*/  FMUL.FTZ R172, R245, 1.4426950216293334961 ;  /* 0x3fb8aa3bf5ac7820 */ /* 0x000fe20000410000 */
[----:B------:R-:W-:Y:S02]  /*52e0*/  @!P0 ISETP.GE.AND P1, PT, R181, R180, PT ;  /* 0x000000b4b500820c */ /* 0x000fe40003f26270 */
[-C--:B------:R-:W-:Y:S08]  /*52f0*/  HMMA.16816.F32.BF16 R12, R164, R178.reuse, R12 ;  /* 0x000000b2a40c723c */ /* 0x080ff0000004180c */
[C---:B------:R-:W-:Y:S04]  /*5300*/  HMMA.16816.F32.BF16 R16, R168.reuse, R178, R16 ;  /* 0x000000b2a810723c */ /* 0x040fe80000041810 */
[----:B------:R-:W-:Y:S02]  /*5310*/  @!P0 FSEL R4, R4, -INF , !P2 ;  /* 0xff80000004048808 */ /* 0x000fe40005000000 */
[----:B------:R-:W-:Y:S02]  /*5320*/  @!P0 FSEL R5, R5, -INF , !P1 ;  /* 0xff80000005058808 */ /* 0x000fe40004800000 */
[----:B------:R-:W-:Y:S01]  /*5330*/  FSETP.NEU.FTZ.AND P1, PT, R248, -INF , PT ;  /* 0xff800000f800780b */ /* 0x000fe20003f3d000 */
[--C-:B------:R-:W-:Y:S01]  /*5340*/  FFMA.FTZ R4, R4, c[0x0][0x23c], -R175.reuse ;  /* 0x00008f0004047a23 */ /* 0x100fe200000108af */
[-C--:B------:R-:W-:Y:S02]  /*5350*/  @!P0 ISETP.GE.AND P2, PT, R0, R174.reuse, PT ;  /* 0x000000ae0000820c */ /* 0x080fe40003f46270 */
[----:B------:R-:W-:Y:S01]  /*5360*/  FSEL R173, R173, RZ, P1 ;  /* 0x000000ffadad7208 */ /* 0x000fe20000800000 */
[----:B------:R1:W-:Y:S01]  /*5370*/  MUFU.EX2 R199, R4 ;  /* 0x0000000400c77308 */ /* 0x0003e20000000800 */
[----:B------:R-:W-:Y:S01]  /*5380*/  @!P0 ISETP.GE.AND P1, PT, R181, R174, PT ;  /* 0x000000aeb500820c */ /* 0x000fe20003f26270 */
[----:B------:R-:W-:Y:S01]  /*5390*/  FFMA.FTZ R5, R5, c[0x0][0x23c], -R175 ;  /* 0x00008f0005057a23 */ /* 0x000fe200000108af */
[----:B------:R-:W-:Y:S02]  /*53a0*/  @!P0 FSEL R6, R6, -INF , !P2 ;  /* 0xff80000006068808 */ /* 0x000fe40005000000 */
[----:B------:R-:W-:Y:S02]  /*53b0*/  @!P0 FSEL R7, R7, -INF , !P1 ;  /* 0xff80000007078808 */ /* 0x000fe40004800000 */
[-C--:B------:R-:W-:Y:S01]  /*53c0*/  @!P0 ISETP.GE.AND P2, PT, R0, R3.reuse, PT ;  /* 0x000000030000820c */ /* 0x080fe20003f46270 */
[--C-:B------:R-:W-:Y:S01]  /*53d0*/  FFMA.FTZ R6, R6, c[0x0][0x23c], -R173.reuse ;  /* 0x00008f0006067a23 */ /* 0x100fe200000108ad */
[----:B------:R-:W-:Y:S01]  /*53e0*/  FSETP.NEU.FTZ.AND P1, PT, R245, -INF , PT ;  /* 0xff800000f500780b */ /* 0x000fe20003f3d000 */
[----:B------:R-:W-:Y:S01]  /*53f0*/  FFMA.FTZ R7, R7, c[0x0][0x23c], -R173 ;  /* 0x00008f0007077a23 */ /* 0x000fe200000108ad */
[----:B------:R-:W-:Y:S01]  /*5400*/  @!P0 FSEL R8, R8, -INF , !P2 ;  /* 0xff80000008088808 */ /* 0x000fe20005000000 */
[----:B------:R-:W-:Y:S01]  /*5410*/  MUFU.EX2 R192, R5 ;  /* 0x0000000500c07308 */ /* 0x000fe20000000800 */
[----:B------:R-:W-:Y:S02]  /*5420*/  FSEL R172, R172, RZ, P1 ;  /* 0x000000ffacac7208 */ /* 0x000fe40000800000 */
[-C--:B------:R-:W-:Y:S04]  /*5430*/  @!P0 ISETP.GE.AND P1, PT, R181, R3.reuse, PT ;  /* 0x00000003b500820c */ /* 0x080fe80003f26270 */
[----:B------:R-:W-:Y:S02]  /*5440*/  @!P0 FSEL R9, R9, -INF , !P1 ;  /* 0xff80000009098808 */ /* 0x000fe40004800000 */
[----:B------:R-:W-:Y:S01]  /*5450*/  FSETP.NEU.FTZ.AND P1, PT, R246, -INF , PT ;  /* 0xff800000f600780b */ /* 0x000fe20003f3d000 */
[----:B------:R-:W-:Y:S01]  /*5460*/  MUFU.EX2 R191, R6 ;  /* 0x0000000600bf7308 */ /* 0x000fe20000000800 */
[----:B-1----:R-:W-:Y:S01]  /*5470*/  @!P0 IADD3 R4, R2, 0x28, RZ ;  /* 0x0000002802048810 */ /* 0x002fe20007ffe0ff */
[--C-:B------:R-:W-:Y:S02]  /*5480*/  FFMA.FTZ R2, R8, c[0x0][0x23c], -R172.reuse ;  /* 0x00008f0008027a23 */ /* 0x100fe400000108ac */
[----:B------:R-:W-:Y:S01]  /*5490*/  FFMA.FTZ R9, R9, c[0x0][0x23c], -R172 ;  /* 0x00008f0009097a23 */ /* 0x000fe200000108ac */
[----:B------:R-:W-:Y:S05]  /*54a0*/  @!P0 IMNMX R8, R4, UR17, PT ;  /* 0x0000001104088c17 */ /* 0x000fea000b800200 */
[----:B------:R1:W-:Y:S01]  /*54b0*/  MUFU.EX2 R242, R2 ;  /* 0x0000000200f27308 */ /* 0x0003e20000000800 */
[-C--:B------:R-:W-:Y:S04]  /*54c0*/  @!P0 ISETP.GE.AND P2, PT, R0, R8.reuse, PT ;  /* 0x000000080000820c */ /* 0x080fe80003f46270 */
[----:B------:R-:W-:Y:S05]  /*54d0*/  @!P0 FSEL R10, R10, -INF , !P2 ;  /* 0xff8000000a0a8808 */ /* 0x000fea0005000000 */
[----:B------:R2:W3:Y:S10]  /*54e0*/  MUFU.EX2 R237, R7 ;  /* 0x0000000700ed7308 */ /* 0x0004f40000000800 */
[----:B------:R4:W-:Y:S01]  /*54f0*/  MUFU.EX2 R241, R9 ;  /* 0x0000000900f17308 */ /* 0x0009e20000000800 */
[----:B-1----:R-:W-:Y:S05]  /*5500*/  FMUL.FTZ R2, R246, 1.4426950216293334961 ;  /* 0x3fb8aa3bf6027820 */ /* 0x002fea0000410000 */
[----:B------:R-:W-:Y:S02]  /*5510*/  FSEL R2, R2, RZ, P1 ;  /* 0x000000ff02027208 */ /* 0x000fe40000800000 */
[-C--:B------:R-:W-:Y:S01]  /*5520*/  @!P0 ISETP.GE.AND P1, PT, R181, R8.reuse, PT ;  /* 0x00000008b500820c */ /* 0x080fe20003f26270 */
[----:B--2---:R-:W1:Y:S02]  /*5530*/  LDSM.16.M88.4 R4, [R213+0x10800] ;  /* 0x01080000d504783b */ /* 0x004e640000000200 */
[--C-:B------:R-:W-:Y:S01]  /*5540*/  FFMA.FTZ R10, R10, c[0x0][0x23c], -R2.reuse ;  /* 0x00008f000a0a7a23 */ /* 0x100fe20000010802 */
[----:B------:R-:W-:Y:S03]  /*5550*/  @!P0 FSEL R11, R11, -INF , !P1 ;  /* 0xff8000000b0b8808 */ /* 0x000fe60004800000 */
[----:B------:R2:W-:Y:S02]  /*5560*/  MUFU.EX2 R243, R10 ;  /* 0x0000000a00f37308 */ /* 0x0005e40000000800 */
[----:B------:R-:W-:Y:S01]  /*5570*/  FFMA.FTZ R11, R11, c[0x0][0x23c], -R2 ;  /* 0x00008f000b0b7a23 */ /* 0x000fe20000010802 */
[----:B----4-:R-:W-:Y:S04]  /*5580*/  @!P0 IADD3 R9, R0, 0x8, RZ ;  /* 0x0000000800098810 */ /* 0x010fe80007ffe0ff */
[-C--:B------:R-:W-:Y:S03]  /*5590*/  @!P0 ISETP.GE.AND P1, PT, R9, R3.reuse, PT ;  /* 0x000000030900820c */ /* 0x080fe60003f26270 */
[----:B------:R-:W-:Y:S01]  /*55a0*/  MUFU.EX2 R244, R11 ;  /* 0x0000000b00f47308 */ /* 0x000fe20000000800 */
[----:B------:R-:W-:Y:S05]  /*55b0*/  @!P0 FSEL R12, R12, -INF , !P1 ;  /* 0xff8000000c0c8808 */ /* 0x000fea0004800000 */
[--C-:B------:R-:W-:Y:S04]  /*55c0*/  FFMA.FTZ R12, R12, c[0x0][0x23c], -R172.reuse ;  /* 0x00008f000c0c7a23 */ /* 0x100fe800000108ac */
[----:B------:R-:W-:Y:S01]  /*55d0*/  MUFU.EX2 R236, R12 ;  /* 0x0000000c00ec7308 */ /* 0x000fe20000000800 */
[----:B--2---:R-:W-:Y:S04]  /*55e0*/  @!P0 IADD3 R10, R0, 0x9, RZ ;  /* 0x00000009000a8810 */ /* 0x004fe80007ffe0ff */
[----:B------:R-:W-:Y:S04]  /*55f0*/  @!P0 ISETP.GE.AND P1, PT, R10, R3, PT ;  /* 0x000000030a00820c */ /* 0x000fe80003f26270 */
[----:B------:R-:W-:Y:S02]  /*5600*/  @!P0 FSEL R13, R13, -INF , !P1 ;  /* 0xff8000000d0d8808 */ /* 0x000fe40004800000 */
[-C--:B------:R-:W-:Y:S01]  /*5610*/  @!P0 ISETP.GE.AND P1, PT, R9, R8.reuse, PT ;  /* 0x000000080900820c */ /* 0x080fe20003f26270 */
[-C--:B-1----:R-:W-:Y:S03]  /*5620*/  HMMA.16816.F32.BF16 R20, R168, R4.reuse, R20 ;  /* 0x00000004a814723c */ /* 0x082fe60000041814 */
[----:B------:R-:W-:Y:S01]  /*5630*/  @!P0 FSEL R14, R14, -INF , !P1 ;  /* 0xff8000000e0e8808 */ /* 0x000fe20004800000 */
[----:B------:R-:W-:Y:S01]  /*5640*/  FFMA.FTZ R13, R13, c[0x0][0x23c], -R172 ;  /* 0x00008f000d0d7a23 */ /* 0x000fe200000108ac */
[----:B------:R-:W-:Y:S03]  /*5650*/  @!P0 ISETP.GE.AND P1, PT, R10, R8, PT ;  /* 0x000000080a00820c */ /* 0x000fe60003f26270 */
[C---:B------:R-:W-:Y:S01]  /*5660*/  HMMA.16816.F32.BF16 R24, R164.reuse, R4, R24 ;  /* 0x00000004a418723c */ /* 0x040fe20000041818 */
[----:B------:R-:W1:Y:S03]  /*5670*/  MUFU.EX2 R229, R13 ;  /* 0x0000000d00e57308 */ /* 0x000e660000000800 */
[----:B------:R-:W-:Y:S01]  /*5680*/  @!P0 FSEL R15, R15, -INF , !P1 ;  /* 0xff8000000f0f8808 */ /* 0x000fe20004800000 */
[--C-:B------:R-:W-:Y:S01]  /*5690*/  FFMA.FTZ R14, R14, c[0x0][0x23c], -R2.reuse ;  /* 0x00008f000e0e7a23 */ /* 0x100fe20000010802 */
[-C--:B------:R-:W-:Y:S02]  /*56a0*/  @!P0 ISETP.GE.AND P1, PT, R9, R180.reuse, PT ;  /* 0x000000b40900820c */ /* 0x080fe40003f26270 */
[-C--:B------:R-:W-:Y:S03]  /*56b0*/  HMMA.16816.F32.BF16 R28, R164, R6.reuse, R28 ;  /* 0x00000006a41c723c */ /* 0x080fe6000004181c */
[----:B------:R-:W-:Y:S01]  /*56c0*/  MUFU.EX2 R239, R14 ;  /* 0x0000000e00ef7308 */ /* 0x000fe20000000800 */
[----:B------:R-:W-:Y:S01]  /*56d0*/  @!P0 FSEL R16, R16, -INF , !P1 ;  /* 0xff80000010108808 */ /* 0x000fe20004800000 */
[----:B------:R-:W-:Y:S01]  /*56e0*/  FFMA.FTZ R15, R15, c[0x0][0x23c], -R2 ;  /* 0x00008f000f0f7a23 */ /* 0x000fe20000010802 */
[----:B------:R-:W-:Y:S02]  /*56f0*/  @!P0 ISETP.GE.AND P1, PT, R10, R180, PT ;  /* 0x000000b40a00820c */ /* 0x000fe40003f26270 */
[----:B------:R-:W-:Y:S04]  /*5700*/  HMMA.16816.F32.BF16 R32, R168, R6, R32 ;  /* 0x00000006a820723c */ /* 0x000fe80000041820 */
[----:B------:R-:W-:Y:S01]  /*5710*/  @!P0 FSEL R17, R17, -INF , !P1 ;  /* 0xff80000011118808 */ /* 0x000fe20004800000 */
[--C-:B------:R-:W-:Y:S01]  /*5720*/  FFMA.FTZ R16, R16, c[0x0][0x23c], -R175.reuse ;  /* 0x00008f0010107a23 */ /* 0x100fe200000108af */
[-C--:B------:R-:W-:Y:S01]  /*5730*/  @!P0 ISETP.GE.AND P1, PT, R9, R174.reuse, PT ;  /* 0x000000ae0900820c */ /* 0x080fe20003f26270 */
[----:B------:R-:W-:Y:S01]  /*5740*/  MUFU.EX2 R238, R15 ;  /* 0x0000000f00ee7308 */ /* 0x000fe20000000800 */
[----:B------:R-:W-:Y:S01]  /*5750*/  @!P0 IADD3 R9, R0, 0x10, RZ ;  /* 0x0000001000098810 */ /* 0x000fe20007ffe0ff */
[----:B------:R-:W-:Y:S03]  /*5760*/  FFMA.FTZ R17, R17, c[0x0][0x23c], -R175 ;  /* 0x00008f0011117a23 */ /* 0x000fe600000108af */
[----:B------:R-:W-:Y:S02]  /*5770*/  @!P0 FSEL R18, R18, -INF , !P1 ;  /* 0xff80000012128808 */ /* 0x000fe40004800000 */
[----:B------:R-:W-:Y:S02]  /*5780*/  @!P0 ISETP.GE.AND P1, PT, R10, R174, PT ;  /* 0x000000ae0a00820c */ /* 0x000fe40003f26270 */
[----:B------:R-:W-:Y:S01]  /*5790*/  @!P0 IADD3 R10, R0, 0x11, RZ ;  /* 0x00000011000a8810 */ /* 0x000fe20007ffe0ff */
[--C-:B------:R-:W-:Y:S01]  /*57a0*/  FFMA.FTZ R18, R18, c[0x0][0x23c], -R173.reuse ;  /* 0x00008f0012127a23 */ /* 0x100fe200000108ad */
[----:B------:R-:W-:Y:S01]  /*57b0*/  @!P0 FSEL R19, R19, -INF , !P1 ;  /* 0xff80000013138808 */ /* 0x000fe20004800000 */
[----:B------:R-:W-:Y:S01]  /*57c0*/  MUFU.EX2 R197, R16 ;  /* 0x0000001000c57308 */ /* 0x000fe20000000800 */
[-C--:B------:R-:W-:Y:S02]  /*57d0*/  @!P0 ISETP.GE.AND P1, PT, R9, R180.reuse, PT ;  /* 0x000000b40900820c */ /* 0x080fe40003f26270 */
[----:B------:R-:W-:Y:S01]  /*57e0*/  @!P0 IADD3 R4, R0, 0x18, RZ ;  /* 0x0000001800048810 */ /* 0x000fe20007ffe0ff */
[----:B------:R-:W-:Y:S01]  /*57f0*/  FFMA.FTZ R19, R19, c[0x0][0x23c], -R173 ;  /* 0x00008f0013137a23 */ /* 0x000fe200000108ad */
[----:B------:R-:W-:Y:S02]  /*5800*/  @!P0 FSEL R20, R20, -INF , !P1 ;  /* 0xff80000014148808 */ /* 0x000fe40004800000 */
[----:B------:R-:W-:Y:S02]  /*5810*/  @!P0 ISETP.GE.AND P1, PT, R10, R180, PT ;  /* 0x000000b40a00820c */ /* 0x000fe40003f26270 */
[----:B------:R-:W-:Y:S01]  /*5820*/  @!P0 IADD3 R0, R0, 0x19, RZ ;  /* 0x0000001900008810 */ /* 0x000fe20007ffe0ff */
[----:B------:R-:W-:Y:S01]  /*5830*/  MUFU.EX2 R195, R17 ;  /* 0x0000001100c37308 */ /* 0x000fe20000000800 */
[----:B------:R-:W-:Y:S01]  /*5840*/  @!P0 FSEL R21, R21, -INF , !P1 ;  /* 0xff80000015158808 */ /* 0x000fe20004800000 */
[--C-:B------:R-:W-:Y:S01]  /*5850*/  FFMA.FTZ R20, R20, c[0x0][0x23c], -R175.reuse ;  /* 0x00008f0014147a23 */ /* 0x100fe200000108af */
[-C--:B------:R-:W-:Y:S02]  /*5860*/  @!P0 ISETP.GE.AND P1, PT, R9, R174.reuse, PT ;  /* 0x000000ae0900820c */ /* 0x080fe40003f26270 */
[----:B---3--:R-:W-:Y:S01]  /*5870*/  F2FP.BF16.PACK_AB R5, R237, R191 ;  /* 0x000000bfed05723e */ /* 0x008fe200000010ff */
[----:B------:R-:W-:Y:S01]  /*5880*/  FFMA.FTZ R21, R21, c[0x0][0x23c], -R175 ;  /* 0x00008f0015157a23 */ /* 0x000fe200000108af */
[----:B------:R-:W-:Y:S02]  /*5890*/  @!P0 FSEL R22, R22, -INF , !P1 ;  /* 0xff80000016168808 */ /* 0x000fe40004800000 */
[----:B------:R-:W-:Y:S01]  /*58a0*/  @!P0 ISETP.GE.AND P1, PT, R10, R174, PT ;  /* 0x000000ae0a00820c */ /* 0x000fe20003f26270 */
[----:B------:R-:W-:Y:S01]  /*58b0*/  MUFU.EX2 R200, R18 ;  /* 0x0000001200c87308 */ /* 0x000fe20000000800 */
[----:B------:R1:W-:Y:S01]  /*58c0*/  STS [R224+0x20400], R5 ;  /* 0x02040005e0007388 */ /* 0x0003e20000000800 */
[--C-:B------:R-:W-:Y:S01]  /*58d0*/  FFMA.FTZ R22, R22, c[0x0][0x23c], -R173.reuse ;  /* 0x00008f0016167a23 */ /* 0x100fe200000108ad */
[----:B------:R-:W-:Y:S02]  /*58e0*/  @!P0 FSEL R23, R23, -INF , !P1 ;  /* 0xff80000017178808 */ /* 0x000fe40004800000 */
[-C--:B------:R-:W-:Y:S03]  /*58f0*/  @!P0 ISETP.GE.AND P1, PT, R9, R3.reuse, PT ;  /* 0x000000030900820c */ /* 0x080fe60003f26270 */
[----:B------:R-:W-:Y:S01]  /*5900*/  FFMA.FTZ R23, R23, c[0x0][0x23c], -R173 ;  /* 0x00008f0017177a23 */ /* 0x000fe200000108ad */
[----:B------:R-:W-:Y:S01]  /*5910*/  @!P0 FSEL R24, R24, -INF , !P1 ;  /* 0xff80000018188808 */ /* 0x000fe20004800000 */
[----:B------:R-:W2:Y:S01]  /*5920*/  MUFU.EX2 R198, R19 ;  /* 0x0000001300c67308 */ /* 0x000ea20000000800 */
[-C--:B------:R-:W-:Y:S03]  /*5930*/  @!P0 ISETP.GE.AND P1, PT, R10, R3.reuse, PT ;  /* 0x000000030a00820c */ /* 0x080fe60003f26270 */
[--C-:B------:R-:W-:Y:S01]  /*5940*/  FFMA.FTZ R24, R24, c[0x0][0x23c], -R172.reuse ;  /* 0x00008f0018187a23 */ /* 0x100fe200000108ac */
[----:B------:R-:W-:Y:S02]  /*5950*/  @!P0 FSEL R25, R25, -INF , !P1 ;  /* 0xff80000019198808 */ /* 0x000fe40004800000 */
[-C--:B------:R-:W-:Y:S03]  /*5960*/  @!P0 ISETP.GE.AND P1, PT, R9, R8.reuse, PT ;  /* 0x000000080900820c */ /* 0x080fe60003f26270 */
[----:B------:R-:W-:Y:S01]  /*5970*/  MUFU.EX2 R190, R20 ;  /* 0x0000001400be7308 */ /* 0x000fe20000000800 */
[----:B------:R-:W-:Y:S01]  /*5980*/  @!P0 FSEL R26, R26, -INF , !P1 ;  /* 0xff8000001a1a8808 */ /* 0x000fe20004800000 */
[----:B------:R-:W-:Y:S01]  /*5990*/  FFMA.FTZ R25, R25, c[0x0][0x23c], -R172 ;  /* 0x00008f0019197a23 */ /* 0x000fe200000108ac */
[----:B------:R-:W-:Y:S03]  /*59a0*/  @!P0 ISETP.GE.AND P1, PT, R10, R8, PT ;  /* 0x000000080a00820c */ /* 0x000fe60003f26270 */
[--C-:B------:R-:W-:Y:S01]  /*59b0*/  FFMA.FTZ R26, R26, c[0x0][0x23c], -R2.reuse ;  /* 0x00008f001a1a7a23 */ /* 0x100fe20000010802 */
[----:B------:R-:W-:Y:S02]  /*59c0*/  @!P0 FSEL R27, R27, -INF , !P1 ;  /* 0xff8000001b1b8808 */ /* 0x000fe40004800000 */
[-C--:B------:R-:W-:Y:S01]  /*59d0*/  @!P0 ISETP.GE.AND P1, PT, R4, R3.reuse, PT ;  /* 0x000000030400820c */ /* 0x080fe20003f26270 */
[----:B------:R-:W-:Y:S01]  /*59e0*/  MUFU.EX2 R188, R21 ;  /* 0x0000001500bc7308 */ /* 0x000fe20000000800 */
[----:B-1----:R-:W-:Y:S01]  /*59f0*/  F2FP.BF16.PACK_AB R5, R229, R236 ;  /* 0x000000ece505723e */ /* 0x002fe200000010ff */
[----:B------:R-:W-:Y:S01]  /*5a00*/  FFMA.FTZ R27, R27, c[0x0][0x23c], -R2 ;  /* 0x00008f001b1b7a23 */ /* 0x000fe20000010802 */
[----:B------:R-:W-:Y:S02]  /*5a10*/  @!P0 FSEL R28, R28, -INF , !P1 ;  /* 0xff8000001c1c8808 */ /* 0x000fe40004800000 */
[----:B------:R-:W-:Y:S02]  /*5a20*/  @!P0 ISETP.GE.AND P1, PT, R0, R3, PT ;  /* 0x000000030000820c */ /* 0x000fe40003f26270 */
[----:B------:R-:W-:Y:S01]  /*5a30*/  F2FP.BF16.PACK_AB R3, R244, R243 ;  /* 0x000000f3f403723e */ /* 0x000fe200000010ff */
[--C-:B------:R-:W-:Y:S01]  /*5a40*/  FFMA.FTZ R28, R28, c[0x0][0x23c], -R172.reuse ;  /* 0x00008f001c1c7a23 */ /* 0x100fe200000108ac */
[----:B------:R-:W-:Y:S01]  /*5a50*/  @!P0 FSEL R29, R29, -INF , !P1 ;  /* 0xff8000001d1d8808 */ /* 0x000fe20004800000 */
[----:B------:R-:W-:Y:S01]  /*5a60*/  MUFU.EX2 R194, R22 ;  /* 0x0000001600c27308 */ /* 0x000fe20000000800 */
[----:B------:R-:W-:Y:S03]  /*5a70*/  @!P0 ISETP.GE.AND P1, PT, R4, R8, PT ;  /* 0x000000080400820c */ /* 0x000fe60003f26270 */
[----:B------:R-:W-:Y:S01]  /*5a80*/  FFMA.FTZ R172, R29, c[0x0][0x23c], -R172 ;  /* 0x00008f001dac7a23 */ /* 0x000fe200000108ac */
[----:B------:R-:W-:Y:S02]  /*5a90*/  @!P0 FSEL R30, R30, -INF , !P1 ;  /* 0xff8000001e1e8808 */ /* 0x000fe40004800000 */
[-C--:B------:R-:W-:Y:S03]  /*5aa0*/  @!P0 ISETP.GE.AND P1, PT, R4, R180.reuse, PT ;  /* 0x000000b40400820c */ /* 0x080fe60003f26270 */
[--C-:B------:R-:W-:Y:S01]  /*5ab0*/  FFMA.FTZ R30, R30, c[0x0][0x23c], -R2.reuse ;  /* 0x00008f001e1e7a23 */ /* 0x100fe20000010802 */
[----:B------:R-:W-:Y:S01]  /*5ac0*/  @!P0 FSEL R32, R32, -INF , !P1 ;  /* 0xff80000020208808 */ /* 0x000fe20004800000 */
[----:B------:R-:W-:Y:S01]  /*5ad0*/  MUFU.EX2 R193, R23 ;  /* 0x0000001700c17308 */ /* 0x000fe20000000800 */
[----:B------:R-:W-:Y:S03]  /*5ae0*/  @!P0 ISETP.GE.AND P1, PT, R0, R180, PT ;  /* 0x000000b40000820c */ /* 0x000fe60003f26270 */
[--C-:B------:R-:W-:Y:S01]  /*5af0*/  FFMA.FTZ R32, R32, c[0x0][0x23c], -R175.reuse ;  /* 0x00008f0020207a23 */ /* 0x100fe200000108af */
[----:B------:R-:W-:Y:S02]  /*5b00*/  @!P0 FSEL R33, R33, -INF , !P1 ;  /* 0xff80000021218808 */ /* 0x000fe40004800000 */
[----:B------:R-:W-:Y:S02]  /*5b10*/  @!P0 ISETP.GE.AND P1, PT, R4, R174, PT ;  /* 0x000000ae0400820c */ /* 0x000fe40003f26270 */
[----:B------:R-:W-:Y:S01]  /*5b20*/  F2FP.BF16.PACK_AB R4, R241, R242 ;  /* 0x000000f2f104723e */ /* 0x000fe200000010ff */
[----:B------:R-:W-:Y:S01]  /*5b30*/  FFMA.FTZ R175, R33, c[0x0][0x23c], -R175 ;  /* 0x00008f0021af7a23 */ /* 0x000fe200000108af */
[----:B------:R-:W-:Y:S01]  /*5b40*/  @!P0 FSEL R34, R34, -INF , !P1 ;  /* 0xff80000022228808 */ /* 0x000fe20004800000 */
[----:B------:R-:W-:Y:S01]  /*5b50*/  MUFU.EX2 R182, R32 ;  /* 0x0000002000b67308 */ /* 0x000fe20000000800 */
[----:B------:R-:W-:Y:S03]  /*5b60*/  @!P0 ISETP.GE.AND P1, PT, R0, R174, PT ;  /* 0x000000ae0000820c */ /* 0x000fe60003f26270 */
[--C-:B------:R-:W-:Y:S01]  /*5b70*/  FFMA.FTZ R34, R34, c[0x0][0x23c], -R173.reuse ;  /* 0x00008f0022227a23 */ /* 0x100fe200000108ad */
[----:B------:R-:W-:Y:S02]  /*5b80*/  @!P0 FSEL R35, R35, -INF , !P1 ;  /* 0xff80000023238808 */ /* 0x000fe40004800000 */
[----:B------:R-:W-:Y:S02]  /*5b90*/  @!P0 ISETP.GE.AND P1, PT, R0, R8, PT ;  /* 0x000000080000820c */ /* 0x000fe40003f26270 */
[----:B------:R-:W-:Y:S01]  /*5ba0*/  F2FP.BF16.PACK_AB R0, R192, R199 ;  /* 0x000000c7c000723e */ /* 0x000fe200000010ff */
[----:B------:R-:W1:Y:S01]  /*5bb0*/  MUFU.EX2 R181, R175 ;  /* 0x000000af00b57308 */ /* 0x000e620000000800 */
[----:B------:R-:W-:Y:S01]  /*5bc0*/  @!P0 FSEL R31, R31, -INF , !P1 ;  /* 0xff8000001f1f8808 */ /* 0x000fe20004800000 */
[----:B------:R-:W-:Y:S01]  /*5bd0*/  FFMA.FTZ R173, R35, c[0x0][0x23c], -R173 ;  /* 0x00008f0023ad7a23 */ /* 0x000fe200000108ad */
[----:B------:R-:W-:Y:S01]  /*5be0*/  PLOP3.LUT P1, PT, PT, PT, UP3, 0x80, 0x0 ;  /* 0x000000000000781c */ /* 0x000fe20003f2f038 */
[----:B------:R2:W-:Y:S02]  /*5bf0*/  STS [R224+0x20000], R0 ;  /* 0x02000000e0007388 */ /* 0x0005e40000000800 */
[----:B------:R-:W-:Y:S04]  /*5c00*/  FFMA.FTZ R2, R31, c[0x0][0x23c], -R2 ;  /* 0x00008f001f027a23 */ /* 0x000fe80000010802 */
[----:B------:R3:W-:Y:S10]  /*5c10*/  MUFU.EX2 R185, R2 ;  /* 0x0000000200b97308 */ /* 0x0007f40000000800 */
[----:B------:R-:W-:Y:S01]  /*5c20*/  MUFU.EX2 R184, R34 ;  /* 0x0000002200b87308 */ /* 0x000fe20000000800 */
[----:B--2---:R-:W-:Y:S09]  /*5c30*/  F2FP.BF16.PACK_AB R0, R198, R200 ;  /* 0x000000c8c600723e */ /* 0x004ff200000010ff */
[----:B------:R-:W-:Y:S01]  /*5c40*/  MUFU.EX2 R183, R173 ;  /* 0x000000ad00b77308 */ /* 0x000fe20000000800 */
[----:B---3--:R-:W-:Y:S01]  /*5c50*/  F2FP.BF16.PACK_AB R2, R195, R197 ;  /* 0x000000c5c302723e */ /* 0x008fe200000010ff */
[----:B------:R1:W-:Y:S04]  /*5c60*/  STS [R227+0x20400], R0 ;  /* 0x02040000e3007388 */ /* 0x0003e80000000800 */
[----:B------:R2:W-:Y:S04]  /*5c70*/  STS [R227+0x20000], R2 ;  /* 0x02000002e3007388 */ /* 0x0005e80000000800 */
[----:B------:R-:W-:Y:S01]  /*5c80*/  MUFU.EX2 R202, R24 ;  /* 0x0000001800ca7308 */ /* 0x000fe20000000800 */
[----:B------:R3:W-:Y:S04]  /*5c90*/  STS [R224+0x21000], R4 ;  /* 0x02100004e0007388 */ /* 0x0007e80000000800 */
[----:B------:R4:W-:Y:S05]  /*5ca0*/  STS [R224+0x21400], R3 ;  /* 0x02140003e0007388 */ /* 0x0009ea0000000800 */
[----:B------:R-:W4:Y:S01]  /*5cb0*/  MUFU.EX2 R196, R25 ;  /* 0x0000001900c47308 */ /* 0x000f220000000800 */
[----:B------:R4:W-:Y:S01]  /*5cc0*/  STS [R227+0x21000], R5 ;  /* 0x02100005e3007388 */ /* 0x0009e20000000800 */
[----:B-1----:R-:W-:Y:S08]  /*5cd0*/  F2FP.BF16.PACK_AB R0, R181, R182 ;  /* 0x000000b6b500723e */ /* 0x002ff000000010ff */
[----:B------:R-:W-:Y:S01]  /*5ce0*/  MUFU.EX2 R203, R26 ;  /* 0x0000001a00cb7308 */ /* 0x000fe20000000800 */
[----:B--2---:R-:W-:Y:S02]  /*5cf0*/  F2FP.BF16.PACK_AB R2, R193, R194 ;  /* 0x000000c2c102723e */ /* 0x004fe400000010ff */
[----:B---3--:R-:W-:Y:S07]  /*5d00*/  F2FP.BF16.PACK_AB R4, R238, R239 ;  /* 0x000000efee04723e */ /* 0x008fee00000010ff */
[----:B------:R-:W1:Y:S01]  /*5d10*/  MUFU.EX2 R201, R27 ;  /* 0x0000001b00c97308 */ /* 0x000e620000000800 */
[----:B----4-:R-:W-:Y:S01]  /*5d20*/  F2FP.BF16.PACK_AB R3, R188, R190 ;  /* 0x000000bebc03723e */ /* 0x010fe200000010ff */
[----:B------:R1:W-:Y:S01]  /*5d30*/  STS [R227+0x21400], R4 ;  /* 0x02140004e3007388 */ /* 0x0003e20000000800 */
[----:B------:R-:W-:Y:S03]  /*5d40*/  F2FP.BF16.PACK_AB R5, R196, R202 ;  /* 0x000000cac405723e */ /* 0x000fe600000010ff */
[----:B------:R2:W-:Y:S04]  /*5d50*/  STS [R225+0x20000], R3 ;  /* 0x02000003e1007388 */ /* 0x0005e80000000800 */
[----:B------:R3:W-:Y:S01]  /*5d60*/  STS [R225+0x20400], R2 ;  /* 0x02040002e1007388 */ /* 0x0007e20000000800 */
[----:B------:R-:W-:Y:S03]  /*5d70*/  MUFU.EX2 R187, R28 ;  /* 0x0000001c00bb7308 */ /* 0x000fe60000000800 */
[----:B------:R4:W-:Y:S07]  /*5d80*/  STS [R226+0x20000], R0 ;  /* 0x02000000e2007388 */ /* 0x0009ee0000000800 */
[----:B------:R-:W3:Y:S01]  /*5d90*/  MUFU.EX2 R186, R172 ;  /* 0x000000ac00ba7308 */ /* 0x000ee20000000800 */
[----:B-1----:R-:W-:Y:S09]  /*5da0*/  F2FP.BF16.PACK_AB R4, R201, R203 ;  /* 0x000000cbc904723e */ /* 0x002ff200000010ff */
[----:B------:R-:W4:Y:S01]  /*5db0*/  MUFU.EX2 R189, R30 ;  /* 0x0000001e00bd7308 */ /* 0x000f220000000800 */
[----:B--2---:R-:W-:Y:S05]  /*5dc0*/  F2FP.BF16.PACK_AB R3, R183, R184 ;  /* 0x000000b8b703723e */ /* 0x004fea00000010ff */
[----:B------:R1:W-:Y:S04]  /*5dd0*/  STS [R226+0x20400], R3 ;  /* 0x02040003e2007388 */ /* 0x0003e80000000800 */
[----:B------:R-:W-:Y:S01]  /*5de0*/  STS [R225+0x21000], R5 ;  /* 0x02100005e1007388 */ /* 0x000fe20000000800 */
[----:B---3--:R-:W-:Y:S03]  /*5df0*/  F2FP.BF16.PACK_AB R2, R186, R187 ;  /* 0x000000bbba02723e */ /* 0x008fe600000010ff */
[----:B------:R-:W-:Y:S04]  /*5e00*/  STS [R225+0x21400], R4 ;  /* 0x02140004e1007388 */ /* 0x000fe80000000800 */
[----:B------:R-:W-:Y:S01]  /*5e10*/  STS [R226+0x21000], R2 ;  /* 0x02100002e2007388 */ /* 0x000fe20000000800 */
[----:B----4-:R-:W-:Y:S05]  /*5e20*/  F2FP.BF16.PACK_AB R0, R185, R189 ;  /* 0x000000bdb900723e */ /* 0x010fea00000010ff */
[----:B------:R-:W-:Y:S01]  /*5e30*/  STS [R226+0x21400], R0 ;  /* 0x02140000e2007388 */ /* 0x000fe20000000800 */
[----:B-1----:R-:W-:Y:S03]  /*5e40*/  IMAD.IADD R3, R208, 0x1, R209 ;  /* 0x00000001d0037824 */ /* 0x002fe600078e02d1 */
[----:B------:R-:W-:Y:S08]  /*5e50*/  LDSM.16.M88.4 R32, [R216+0x8000] ;  /* 0x00800000d820783b */ /* 0x000ff00000000200 */
[----:B------:R-:W1:Y:S08]  /*5e60*/  LDSM.16.M88.4 R16, [R211+0x14000] ;  /* 0x01400000d310783b */ /* 0x000e700000000200 */
[----:B------:R-:W2:Y:S08]  /*5e70*/  LDSM.16.M88.4 R28, [R216+0x9000] ;  /* 0x00900000d81c783b */ /* 0x000eb00000000200 */
[----:B------:R-:W3:Y:S08]  /*5e80*/  LDSM.16.M88.4 R164, [R211+0x14800] ;  /* 0x01480000d3a4783b */ /* 0x000ef00000000200 */
[----:B------:R-:W-:Y:S08]  /*5e90*/  LDSM.16.M88.4 R168, [R209+0x8000] ;  /* 0x00800000d1a8783b */ /* 0x000ff00000000200 */
[----:B------:R-:W4:Y:S01]  /*5ea0*/  LDSM.16.M88.4 R172, [R212+0x14000] ;  /* 0x01400000d4ac783b */ /* 0x000f220000000200 */
[-C--:B-1----:R-:W-:Y:S07]  /*5eb0*/  HMMA.16816.F32.BF16 R4, R32, R16.reuse, RZ ;  /* 0x000000102004723c */ /* 0x082fee00000418ff */
[----:B------:R-:W1:Y:S01]  /*5ec0*/  LDSM.16.M88.4 R176, [R209+0x9000] ;  /* 0x00900000d1b0783b */ /* 0x000e620000000200 */
[C---:B--2---:R-:W-:Y:S08]  /*5ed0*/  HMMA.16816.F32.BF16 R8, R28.reuse, R16, RZ ;  /* 0x000000101c08723c */ /* 0x044ff000000418ff */
[-C--:B------:R-:W-:Y:S08]  /*5ee0*/  HMMA.16816.F32.BF16 R12, R28, R18.reuse, RZ ;  /* 0x000000121c0c723c */ /* 0x080ff000000418ff */
[C---:B------:R-:W-:Y:S08]  /*5ef0*/  HMMA.16816.F32.BF16 R16, R32.reuse, R18, RZ ;  /* 0x000000122010723c */ /* 0x040ff000000418ff */
[-C--:B---3--:R-:W-:Y:S08]  /*5f00*/  HMMA.16816.F32.BF16 R20, R32, R164.reuse, RZ ;  /* 0x000000a42014723c */ /* 0x088ff000000418ff */
[C---:B------:R-:W-:Y:S08]  /*5f10*/  HMMA.16816.F32.BF16 R24, R28.reuse, R164, RZ ;  /* 0x000000a41c18723c */ /* 0x040ff000000418ff */
[-C--:B------:R-:W-:Y:S08]  /*5f20*/  HMMA.16816.F32.BF16 R28, R28, R166.reuse, RZ ;  /* 0x000000a61c1c723c */ /* 0x080ff000000418ff */
[----:B------:R-:W-:Y:S01]  /*5f30*/  HMMA.16816.F32.BF16 R32, R32, R166, RZ ;  /* 0x000000a62020723c */ /* 0x000fe200000418ff */
[----:B------:R-:W2:Y:S07]  /*5f40*/  LDSM.16.M88.4 R164, [R212+0x14800] ;  /* 0x01480000d4a4783b */ /* 0x000eae0000000200 */
[-C--:B----4-:R-:W-:Y:S08]  /*5f50*/  HMMA.16816.F32.BF16 R4, R168, R172.reuse, R4 ;  /* 0x000000aca804723c */ /* 0x090ff00000041804 */
[C---:B-1----:R-:W-:Y:S08]  /*5f60*/  HMMA.16816.F32.BF16 R8, R176.reuse, R172, R8 ;  /* 0x000000acb008723c */ /* 0x042ff00000041808 */
[-C--:B------:R-:W-:Y:S08]  /*5f70*/  HMMA.16816.F32.BF16 R12, R176, R174.reuse, R12 ;  /* 0x000000aeb00c723c */ /* 0x080ff0000004180c */
[C---:B------:R-:W-:Y:S01]  /*5f80*/  HMMA.16816.F32.BF16 R16, R168.reuse, R174, R16 ;  /* 0x000000aea810723c */ /* 0x040fe20000041810 */
[----:B------:R-:W-:Y:S07]  /*5f90*/  LDSM.16.M88.4 R172, [R204+0x8000] ;  /* 0x00800000ccac783b */ /* 0x000fee0000000200 */
[-C--:B--2---:R-:W-:Y:S08]  /*5fa0*/  HMMA.16816.F32.BF16 R20, R168, R164.reuse, R20 ;  /* 0x000000a4a814723c */ /* 0x084ff00000041814 */
[C---:B------:R-:W-:Y:S08]  /*5fb0*/  HMMA.16816.F32.BF16 R24, R176.reuse, R164, R24 ;  /* 0x000000a4b018723c */ /* 0x040ff00000041818 */
[-C--:B------:R-:W-:Y:S01]  /*5fc0*/  HMMA.16816.F32.BF16 R28, R176, R166.reuse, R28 ;  /* 0x000000a6b01c723c */ /* 0x080fe2000004181c */
[----:B------:R-:W1:Y:S07]  /*5fd0*/  LDSM.16.M88.4 R176, [R214+0x14000] ;  /* 0x01400000d6b0783b */ /* 0x000e6e0000000200 */
[----:B------:R-:W-:Y:S01]  /*5fe0*/  HMMA.16816.F32.BF16 R32, R168, R166, R32 ;  /* 0x000000a6a820723c */ /* 0x000fe20000041820 */
[----:B------:R-:W2:Y:S08]  /*5ff0*/  LDSM.16.M88.4 R164, [R204+0x9000] ;  /* 0x00900000cca4783b */ /* 0x000eb00000000200 */
[----:B------:R-:W3:Y:S01]  /*6000*/  LDSM.16.M88.4 R168, [R214+0x14800] ;  /* 0x01480000d6a8783b */ /* 0x000ee20000000200 */
[-C--:B-1----:R-:W-:Y:S08]  /*6010*/  HMMA.16816.F32.BF16 R4, R172, R176.reuse, R4 ;  /* 0x000000b0ac04723c */ /* 0x082ff00000041804 */
[C---:B--2---:R-:W-:Y:S08]  /*6020*/  HMMA.16816.F32.BF16 R8, R164.reuse, R176, R8 ;  /* 0x000000b0a408723c */ /* 0x044ff00000041808 */
[-C--:B------:R-:W-:Y:S08]  /*6030*/  HMMA.16816.F32.BF16 R12, R164, R178.reuse, R12 ;  /* 0x000000b2a40c723c */ /* 0x080ff0000004180c */
[C---:B------:R-:W-:Y:S07]  /*6040*/  HMMA.16816.F32.BF16 R16, R172.reuse, R178, R16 ;  /* 0x000000b2ac10723c */ /* 0x040fee0000041810 */
[----:B------:R-:W-:Y:S01]  /*6050*/  IADD3 R178, P0, R251, UR16, RZ ;  /* 0x00000010fbb27c10 */ /* 0x000fe2000ff1e0ff */
[-C--:B---3--:R-:W-:Y:S04]  /*6060*/  HMMA.16816.F32.BF16 R20, R172, R168.reuse, R20 ;  /* 0x000000a8ac14723c */ /* 0x088fe80000041814 */
[----:B------:R-:W-:Y:S04]  /*6070*/  IADD3.X R179, R252, UR15, RZ, P0, !PT ;  /* 0x0000000ffcb37c10 */ /* 0x000fe800087fe4ff */
[C---:B------:R-:W-:Y:S01]  /*6080*/  HMMA.16816.F32.BF16 R24, R164.reuse, R168, R24 ;  /* 0x000000a8a418723c */ /* 0x040fe20000041818 */
[----:B------:R-:W2:Y:S04]  /*6090*/  LDG.E R177, [R178.64] ;  /* 0x0000000cb2b17981 */ /* 0x000ea8000c1e1900 */
[----:B------:R1:W3:Y:S03]  /*60a0*/  LDG.E R176, [R178.64+0x20] ;  /* 0x0000200cb2b07981 */ /* 0x0002e6000c1e1900 */
[-C--:B------:R-:W-:Y:S01]  /*60b0*/  HMMA.16816.F32.BF16 R28, R164, R170.reuse, R28 ;  /* 0x000000aaa41c723c */ /* 0x080fe2000004181c */
[----:B------:R-:W-:Y:S07]  /*60c0*/  LDSM.16.M88.4 R164, [R3+0x8000] ;  /* 0x0080000003a4783b */ /* 0x000fee0000000200 */
[----:B------:R-:W-:Y:S01]  /*60d0*/  HMMA.16816.F32.BF16 R32, R172, R170, R32 ;  /* 0x000000aaac20723c */ /* 0x000fe20000041820 */
[----:B------:R-:W4:Y:S08]  /*60e0*/  LDSM.16.M88.4 R168, [R213+0x14000] ;  /* 0x01400000d5a8783b */ /* 0x000f300000000200 */
[----:B------:R-:W1:Y:S08]  /*60f0*/  LDSM.16.M88.4 R172, [R3+0x9000] ;  /* 0x0090000003ac783b */ /* 0x000e700000000200 */
[----:B------:R1:W2:Y:S04]  /*6100*/  LDG.E R2, [R178.64+0x80] ;  /* 0x0000800cb2027981 */ /* 0x0002a8000c1e1900 */
[----:B------:R1:W2:Y:S01]  /*6110*/  LDG.E R0, [R178.64+0xa0] ;  /* 0x0000a00cb2007981 */ /* 0x0002a2000c1e1900 */
[-C--:B----4-:R-:W-:Y:S08]  /*6120*/  HMMA.16816.F32.BF16 R4, R164, R168.reuse, R4 ;  /* 0x000000a8a404723c */ /* 0x090ff00000041804 */
[C---:B-1----:R-:W-:Y:S08]  /*6130*/  HMMA.16816.F32.BF16 R8, R172.reuse, R168, R8 ;  /* 0x000000a8ac08723c */ /* 0x042ff00000041808 */
[-C--:B------:R-:W-:Y:S08]  /*6140*/  HMMA.16816.F32.BF16 R12, R172, R170.reuse, R12 ;  /* 0x000000aaac0c723c */ /* 0x080ff0000004180c */
[C---:B------:R-:W-:Y:S01]  /*6150*/  HMMA.16816.F32.BF16 R16, R164.reuse, R170, R16 ;  /* 0x000000aaa410723c */ /* 0x040fe20000041810 */
[----:B------:R-:W1:Y:S07]  /*6160*/  LDSM.16.M88.4 R168, [R213+0x14800] ;  /* 0x01480000d5a8783b */ /* 0x000e6e0000000200 */
[-C--:B-1----:R-:W-:Y:S08]  /*6170*/  HMMA.16816.F32.BF16 R20, R164, R168.reuse, R20 ;  /* 0x000000a8a414723c */ /* 0x082ff00000041814 */
[C---:B------:R-:W-:Y:S08]  /*6180*/  HMMA.16816.F32.BF16 R24, R172.reuse, R168, R24 ;  /* 0x000000a8ac18723c */ /* 0x040ff00000041818 */
[-C--:B------:R-:W-:Y:S01]  /*6190*/  HMMA.16816.F32.BF16 R28, R172, R170.reuse, R28 ;  /* 0x000000aaac1c723c */ /* 0x080fe2000004181c */
[----:B------:R-:W-:Y:S07]  /*61a0*/  LDSM.16.M88.4 R172, [R216+0xa000] ;  /* 0x00a00000d8ac783b */ /* 0x000fee0000000200 */
[----:B------:R-:W-:Y:S01]  /*61b0*/  HMMA.16816.F32.BF16 R32, R164, R170, R32 ;  /* 0x000000aaa420723c */ /* 0x000fe20000041820 */
[----:B------:R-:W1:Y:S08]  /*61c0*/  LDSM.16.M88.4 R164, [R211+0x18000] ;  /* 0x01800000d3a4783b */ /* 0x000e700000000200 */
[----:B------:R-:W4:Y:S01]  /*61d0*/  LDSM.16.M88.4 R168, [R216+0xb000] ;  /* 0x00b00000d8a8783b */ /* 0x000f220000000200 */
[-C--:B-1----:R-:W-:Y:S08]  /*61e0*/  HMMA.16816.F32.BF16 R4, R172, R164.reuse, R4 ;  /* 0x000000a4ac04723c */ /* 0x082ff00000041804 */
[C---:B----4-:R-:W-:Y:S08]  /*61f0*/  HMMA.16816.F32.BF16 R8, R168.reuse, R164, R8 ;  /* 0x000000a4a808723c */ /* 0x050ff00000041808 */
        /* <DEDUP_REMOVED lines=37> */
[C---:B--2---:R-:W-:Y:S01]  /*6450*/  FADD.FTZ R5, -R177.reuse, R5 ;  /* 0x00000005b1057221 */ /* 0x044fe20000010100 */
[C---:B------:R-:W-:Y:S01]  /*6460*/  HMMA.16816.F32.BF16 R16, R164.reuse, R170, R16 ;  /* 0x000000aaa410723c */ /* 0x040fe20000041810 */
[----:B------:R-:W1:Y:S03]  /*6470*/  LDSM.16.M88.4 R168, [R213+0x18800] ;  /* 0x01880000d5a8783b */ /* 0x000e660000000200 */
[----:B------:R-:W-:Y:S02]  /*6480*/  FADD.FTZ R4, -R177, R4 ;  /* 0x00000004b1047221 */ /* 0x000fe40000010100 */
[----:B------:R-:W-:Y:S02]  /*6490*/  FMUL.FTZ R178, R192, R5 ;  /* 0x00000005c0b27220 */ /* 0x000fe40000410000 */
[----:B------:R-:W-:Y:S04]  /*64a0*/  IMAD.U32 R5, RZ, RZ, UR5 ;  /* 0x00000005ff057e24 */ /* 0x000fe8000f8e00ff */
[----:B------:R-:W-:Y:S01]  /*64b0*/  FMUL.FTZ R179, R199, R4 ;  /* 0x00000004c7b37220 */ /* 0x000fe20000410000 */
[----:B------:R-:W-:Y:S01]  /*64c0*/  LEA R222, P0, R5, R222, 0x2 ;  /* 0x000000de05de7211 */ /* 0x000fe200078010ff */
[----:B------:R-:W-:Y:S02]  /*64d0*/  IMAD.U32 R4, RZ, RZ, UR5 ;  /* 0x00000005ff047e24 */ /* 0x000fe4000f8e00ff */
[C---:B---3--:R-:W-:Y:S02]  /*64e0*/  FADD.FTZ R6, -R176.reuse, R6 ;  /* 0x00000006b0067221 */ /* 0x048fe40000010100 */
[----:B------:R-:W-:Y:S01]  /*64f0*/  FADD.FTZ R7, -R176, R7 ;  /* 0x00000007b0077221 */ /* 0x000fe20000010100 */
[----:B------:R-:W-:Y:S01]  /*6500*/  LEA.HI.X.SX32 R223, R4, R223, 0x2, P0 ;  /* 0x000000df04df7211 */ /* 0x000fe200000f16ff */
[C---:B------:R-:W-:Y:S02]  /*6510*/  FADD.FTZ R8, -R2.reuse, R8 ;  /* 0x0000000802087221 */ /* 0x040fe40000010100 */
[----:B------:R-:W-:Y:S02]  /*6520*/  FADD.FTZ R9, -R2, R9 ;  /* 0x0000000902097221 */ /* 0x000fe40000010100 */
[C---:B------:R-:W-:Y:S02]  /*6530*/  FADD.FTZ R19, -R176.reuse, R19 ;  /* 0x00000013b0137221 */ /* 0x040fe40000010100 */
[C---:B------:R-:W-:Y:S02]  /*6540*/  FADD.FTZ R16, -R177.reuse, R16 ;  /* 0x00000010b1107221 */ /* 0x040fe40000010100 */
[----:B------:R-:W-:Y:S02]  /*6550*/  FADD.FTZ R17, -R177, R17 ;  /* 0x00000011b1117221 */ /* 0x000fe40000010100 */
[----:B------:R-:W-:Y:S02]  /*6560*/  FADD.FTZ R18, -R176, R18 ;  /* 0x00000012b0127221 */ /* 0x000fe40000010100 */
[----:B------:R-:W-:Y:S02]  /*6570*/  FADD.FTZ R12, -R2, R12 ;  /* 0x0000000c020c7221 */ /* 0x000fe40000010100 */
[C---:B------:R-:W-:Y:S02]  /*6580*/  FADD.FTZ R10, -R0.reuse, R10 ;  /* 0x0000000a000a7221 */ /* 0x040fe40000010100 */
[C---:B------:R-:W-:Y:S02]  /*6590*/  FADD.FTZ R11, -R0.reuse, R11 ;  /* 0x0000000b000b7221 */ /* 0x040fe40000010100 */
[C---:B------:R-:W-:Y:S02]  /*65a0*/  FADD.FTZ R14, -R0.reuse, R14 ;  /* 0x0000000e000e7221 */ /* 0x040fe40000010100 */
[----:B------:R-:W-:Y:S01]  /*65b0*/  FADD.FTZ R15, -R0, R15 ;  /* 0x0000000f000f7221 */ /* 0x000fe20000010100 */
[-C--:B-1----:R-:W-:Y:S03]  /*65c0*/  HMMA.16816.F32.BF16 R20, R164, R168.reuse, R20 ;  /* 0x000000a8a414723c */ /* 0x082fe60000041814 */
[----:B------:R-:W-:Y:S05]  /*65d0*/  FMUL.FTZ R180, R191, R6 ;  /* 0x00000006bfb47220 */ /* 0x000fea0000410000 */
[C---:B------:R-:W-:Y:S07]  /*65e0*/  HMMA.16816.F32.BF16 R24, R172.reuse, R168, R24 ;  /* 0x000000a8ac18723c */ /* 0x040fee0000041818 */
[----:B------:R-:W-:Y:S01]  /*65f0*/  FMUL.FTZ R169, R195, R17 ;  /* 0x00000011c3a97220 */ /* 0x000fe20000410000 */
[-C--:B------:R-:W-:Y:S04]  /*6600*/  HMMA.16816.F32.BF16 R28, R172, R170.reuse, R28 ;  /* 0x000000aaac1c723c */ /* 0x080fe8000004181c */
[----:B------:R-:W-:Y:S04]  /*6610*/  FMUL.FTZ R17, R239, R14 ;  /* 0x0000000eef117220 */ /* 0x000fe80000410000 */
[C---:B------:R-:W-:Y:S01]  /*6620*/  FADD.FTZ R20, -R177.reuse, R20 ;  /* 0x00000014b1147221 */ /* 0x040fe20000010100 */
[----:B------:R-:W-:Y:S04]  /*6630*/  HMMA.16816.F32.BF16 R32, R164, R170, R32 ;  /* 0x000000aaa420723c */ /* 0x000fe80000041820 */
[C---:B------:R-:W-:Y:S02]  /*6640*/  FADD.FTZ R21, -R177.reuse, R21 ;  /* 0x00000015b1157221 */ /* 0x040fe40000010100 */
[----:B------:R-:W-:Y:S02]  /*6650*/  FADD.FTZ R22, -R176, R22 ;  /* 0x00000016b0167221 */ /* 0x000fe40000010100 */
[----:B------:R-:W-:Y:S04]  /*6660*/  FMUL.FTZ R174, R190, R20 ;  /* 0x00000014beae7220 */ /* 0x000fe80000410000 */
[----:B------:R-:W-:Y:S02]  /*6670*/  FMUL.FTZ R173, R188, R21 ;  /* 0x00000015bcad7220 */ /* 0x000fe40000410000 */
[----:B------:R-:W-:Y:S02]  /*6680*/  FMUL.FTZ R165, R198, R19 ;  /* 0x00000013c6a57220 */ /* 0x000fe40000410000 */
[----:B------:R-:W-:Y:S02]  /*6690*/  FADD.FTZ R23, -R176, R23 ;  /* 0x00000017b0177221 */ /* 0x000fe40000010100 */
[C---:B------:R-:W-:Y:S02]  /*66a0*/  FADD.FTZ R4, -R2.reuse, R24 ;  /* 0x0000001802047221 */ /* 0x040fe40000010100 */
[C---:B------:R-:W-:Y:S02]  /*66b0*/  FADD.FTZ R24, -R2.reuse, R25 ;  /* 0x0000001902187221 */ /* 0x040fe40000010100 */
[----:B------:R-:W-:Y:S02]  /*66c0*/  FADD.FTZ R5, -R2, R28 ;  /* 0x0000001c02057221 */ /* 0x000fe40000010100 */
[C---:B------:R-:W-:Y:S02]  /*66d0*/  FADD.FTZ R32, -R177.reuse, R32 ;  /* 0x00000020b1207221 */ /* 0x040fe40000010100 */
[----:B------:R-:W-:Y:S02]  /*66e0*/  FADD.FTZ R33, -R177, R33 ;  /* 0x00000021b1217221 */ /* 0x000fe40000010100 */
[----:B------:R-:W-:Y:S02]  /*66f0*/  FMUL.FTZ R172, R182, R32 ;  /* 0x00000020b6ac7220 */ /* 0x000fe40000410000 */
[C---:B------:R-:W-:Y:S02]  /*6700*/  FADD.FTZ R168, -R176.reuse, R34 ;  /* 0x00000022b0a87221 */ /* 0x040fe40000010100 */
[----:B------:R-:W-:Y:S02]  /*6710*/  FADD.FTZ R167, -R176, R35 ;  /* 0x00000023b0a77221 */ /* 0x000fe40000010100 */
[----:B------:R-:W-:Y:S02]  /*6720*/  FMUL.FTZ R35, R194, R22 ;  /* 0x00000016c2237220 */ /* 0x000fe40000410000 */
[C---:B------:R-:W-:Y:S02]  /*6730*/  FADD.FTZ R32, -R2.reuse, R13 ;  /* 0x0000000d02207221 */ /* 0x040fe40000010100 */
[----:B------:R-:W-:Y:S02]  /*6740*/  FADD.FTZ R28, -R2, R29 ;  /* 0x0000001d021c7221 */ /* 0x000fe40000010100 */
        /* <DEDUP_REMOVED lines=31> */
[----:B------:R-:W-:Y:S01]  /*6940*/  ULOP3.LUT UR5, UR10, 0x1, URZ, 0xc0, !UPT ;  /* 0x000000010a057892 */ /* 0x000fe2000f8ec03f */
[----:B------:R-:W-:Y:S03]  /*6950*/  IMAD.U32 R5, R9, -0x40, RZ ;  /* 0xffffffc009057824 */ /* 0x000fe600078e00ff */
[----:B------:R-:W-:Y:S02]  /*6960*/  UISETP.NE.U32.AND UP0, UPT, UR5, 0x1, UPT ;  /* 0x000000010500788c */ /* 0x000fe4000bf05070 */
[----:B------:R-:W-:Y:S02]  /*6970*/  LEA R4, P0, R5, R232, 0x1 ;  /* 0x000000e805047211 */ /* 0x000fe400078008ff */
[----:B------:R-:W-:Y:S01]  /*6980*/  USEL UR5, UR40, 0x4000, !UP0 ;  /* 0x0000400028057887 */ /* 0x000fe2000c000000 */
[----:B------:R-:W-:Y:S02]  /*6990*/  SHF.R.S32.HI R2, RZ, 0x1f, R5 ;  /* 0x0000001fff027819 */ /* 0x000fe40000011405 */
[----:B------:R-:W-:Y:S02]  /*69a0*/  LEA R0, P4, R9, R5, 0x5 ;  /* 0x0000000509007211 */ /* 0x000fe400078828ff */
[----:B------:R-:W-:Y:S02]  /*69b0*/  LEA.HI.X.SX32 R5, R5, R233, 0x1, P0 ;  /* 0x000000e905057211 */ /* 0x000fe400000f0eff */
[----:B------:R-:W-:Y:S02]  /*69c0*/  IADD3 R221, R221, UR5, RZ ;  /* 0x00000005dddd7c10 */ /* 0x000fe4000fffe0ff */
[----:B------:R-:W-:Y:S02]  /*69d0*/  IADD3 R228, R228, UR5, RZ ;  /* 0x00000005e4e47c10 */ /* 0x000fe4000fffe0ff */
[C---:B------:R-:W-:Y:S01]  /*69e0*/  @!P3 LEA R8, P0, R9.reuse, R4, 0x6 ;  /* 0x000000040908b211 */ /* 0x040fe200078030ff */
[----:B------:R1:W-:Y:S01]  /*69f0*/  @P3 STS [R221], RZ ;  /* 0x000000ffdd003388 */ /* 0x0003e20000000800 */
[C-C-:B------:R-:W-:Y:S02]  /*6a00*/  LEA.HI.X R2, R9.reuse, R2, R10.reuse, 0x5, P4 ;  /* 0x0000000209027211 */ /* 0x140fe400020f2c0a */
[----:B------:R-:W-:Y:S01]  /*6a10*/  @!P3 LEA.HI.X R9, R9, R5, R10, 0x6, P0 ;  /* 0x000000050909b211 */ /* 0x000fe200000f340a */
[----:B------:R1:W-:Y:S01]  /*6a20*/  @P3 STS [R221+0x4], RZ ;  /* 0x000004ffdd003388 */ /* 0x0003e20000000800 */
[----:B------:R-:W-:Y:S01]  /*6a30*/  @!P2 LEA R6, P4, R0, R232, 0x1 ;  /* 0x000000e80006a211 */ /* 0x000fe200078808ff */
[----:B------:R-:W-:Y:S01]  /*6a40*/  IMAD.MOV.U32 R232, RZ, RZ, R4 ;  /* 0x000000ffffe87224 */ /* 0x000fe200078e0004 */
[----:B------:R-:W-:Y:S01]  /*6a50*/  IADD3 R210, R210, UR5, RZ ;  /* 0x00000005d2d27c10 */ /* 0x000fe2000fffe0ff */
[----:B------:R1:W-:Y:S01]  /*6a60*/  @P3 STS [R221+0x8], RZ ;  /* 0x000008ffdd003388 */ /* 0x0003e20000000800 */
[----:B------:R-:W-:Y:S01]  /*6a70*/  @!P2 LEA.HI.X R7, R0, R233, R2, 0x1, P4 ;  /* 0x000000e90007a211 */ /* 0x000fe200020f0c02 */
[----:B------:R-:W-:Y:S02]  /*6a80*/  IMAD.MOV.U32 R233, RZ, RZ, R5 ;  /* 0x000000ffffe97224 */ /* 0x000fe400078e0005 */
        /* <DEDUP_REMOVED lines=30> */
.L_x_186:
[----:B------:R-:W-:Y:S02]  /*6c70*/  F2FP.BF16.PACK_AB R15, R178, R179 ;  /* 0x000000b3b20f723e */ /* 0x000fe400000010ff */
[----:B------:R-:W-:Y:S02]  /*6c80*/  F2FP.BF16.PACK_AB R14, R164, R180 ;  /* 0x000000b4a40e723e */ /* 0x000fe400000010ff */
[----:B------:R-:W-:Y:S01]  /*6c90*/  F2FP.BF16.PACK_AB R11, R169, R171 ;  /* 0x000000aba90b723e */ /* 0x000fe200000010ff */
[----:B------:R-:W-:Y:S01]  /*6ca0*/  STS [R224+0x1c000], R15 ;  /* 0x01c0000fe0007388 */ /* 0x000fe20000000800 */
[----:B------:R-:W-:Y:S02]  /*6cb0*/  F2FP.BF16.PACK_AB R10, R165, R166 ;  /* 0x000000a6a50a723e */ /* 0x000fe400000010ff */
[----:B------:R-:W-:Y:S02]  /*6cc0*/  F2FP.BF16.PACK_AB R13, R13, R23 ;  /* 0x000000170d0d723e */ /* 0x000fe400000010ff */
[----:B------:R-:W-:Y:S01]  /*6cd0*/  STS [R224+0x1c400], R14 ;  /* 0x01c4000ee0007388 */ /* 0x000fe20000000800 */
[----:B------:R-:W-:Y:S02]  /*6ce0*/  F2FP.BF16.PACK_AB R12, R12, R18 ;  /* 0x000000120c0c723e */ /* 0x000fe400000010ff */
[----:B-1----:R-:W-:Y:S02]  /*6cf0*/  F2FP.BF16.PACK_AB R9, R32, R33 ;  /* 0x000000212009723e */ /* 0x002fe400000010ff */
[----:B------:R-:W-:Y:S01]  /*6d00*/  STS [R227+0x1c000], R11 ;  /* 0x01c0000be3007388 */ /* 0x000fe20000000800 */
[----:B------:R-:W-:Y:S02]  /*6d10*/  F2FP.BF16.PACK_AB R8, R16, R17 ;  /* 0x000000111008723e */ /* 0x000fe400000010ff */
[----:B------:R-:W-:Y:S02]  /*6d20*/  F2FP.BF16.PACK_AB R7, R173, R174 ;  /* 0x000000aead07723e */ /* 0x000fe400000010ff */
        /* <DEDUP_REMOVED lines=10> */
[----:B------:R-:W-:Y:S04]  /*6dd0*/  F2FP.BF16.PACK_AB R16, R21, R22 ;  /* 0x000000161510723e */ /* 0x000fe800000010ff */
[----:B------:R-:W-:Y:S05]  /*6de0*/  STS [R227+0x1d400], R8 ;  /* 0x01d40008e3007388 */ /* 0x000fea0000000800 */
[----:B------:R-:W-:Y:S05]  /*6df0*/  STS [R225+0x1c000], R7 ;  /* 0x01c00007e1007388 */ /* 0x000fea0000000800 */
[----:B------:R-:W-:Y:S05]  /*6e00*/  STS [R225+0x1c400], R6 ;  /* 0x01c40006e1007388 */ /* 0x000fea0000000800 */
[----:B------:R-:W-:Y:S05]  /*6e10*/  STS [R226+0x1c000], R2 ;  /* 0x01c00002e2007388 */ /* 0x000fea0000000800 */
[----:B------:R1:W-:Y:S05]  /*6e20*/  STS [R226+0x1c400], R0 ;  /* 0x01c40000e2007388 */ /* 0x0003ea0000000800 */
[----:B------:R-:W-:Y:S05]  /*6e30*/  STS [R225+0x1d000], R5 ;  /* 0x01d00005e1007388 */ /* 0x000fea0000000800 */
[----:B------:R-:W-:Y:S05]  /*6e40*/  STS [R225+0x1d400], R4 ;  /* 0x01d40004e1007388 */ /* 0x000fea0000000800 */
[----:B------:R-:W-:Y:S05]  /*6e50*/  STS [R226+0x1d000], R17 ;  /* 0x01d00011e2007388 */ /* 0x000fea0000000800 */
[----:B------:R-:W-:Y:S05]  /*6e60*/  STS [R226+0x1d400], R16 ;  /* 0x01d40010e2007388 */ /* 0x000fea0000000800 */
[----:B------:R-:W-:Y:S01]  /*6e70*/  BAR.SYNC.DEFER_BLOCKING 0x0 ;  /* 0x0000000000007b1d */ /* 0x000fe20000010000 */
[----:B-1----:R-:W-:Y:S04]  /*6e80*/  IMAD.SHL.U32 R0, R217, 0x2, RZ ;  /* 0x00000002d9007824 */ /* 0x002fe800078e00ff */
[----:B------:R-:W-:Y:S01]  /*6e90*/  IMAD.IADD R2, R0, 0x1, R208 ;  /* 0x0000000100027824 */ /* 0x000fe200078e02d0 */
[----:B------:R-:W-:Y:S05]  /*6ea0*/  LDSM.16.MT88.4 R4, [R206+0x20000] ;  /* 0x02000000ce04783b */ /* 0x000fea0000004200 */
[----:B------:R-:W1:Y:S05]  /*6eb0*/  LDSM.16.MT88.4 R8, [R0+0x8000] ;  /* 0x008000000008783b */ /* 0x000e6a0000004200 */
[----:B------:R-:W2:Y:S05]  /*6ec0*/  LDSM.16.MT88.4 R12, [R206+0x22000] ;  /* 0x02200000ce0c783b */ /* 0x000eaa0000004200 */
[----:B------:R-:W3:Y:S05]  /*6ed0*/  LDSM.16.MT88.4 R16, [R2+0x8000] ;  /* 0x008000000210783b */ /* 0x000eea0000004200 */
[----:B------:R-:W4:Y:S05]  /*6ee0*/  LDSM.16.MT88.4 R20, [R0+0xa000] ;  /* 0x00a000000014783b */ /* 0x000f2a0000004200 */
[----:B------:R-:W5:Y:S05]  /*6ef0*/  LDSM.16.MT88.4 R24, [R2+0xa000] ;  /* 0x00a000000218783b */ /* 0x000f6a0000004200 */
[----:B------:R-:W-:Y:S05]  /*6f00*/  LDSM.16.MT88.4 R28, [R0+0x8800] ;  /* 0x00880000001c783b */ /* 0x000fea0000004200 */
[----:B------:R-:W-:Y:S05]  /*6f10*/  LDSM.16.MT88.4 R32, [R206+0x22800] ;  /* 0x02280000ce20783b */ /* 0x000fea0000004200 */
[----:B------:R-:W-:Y:S01]  /*6f20*/  LDSM.16.MT88.4 R164, [R2+0x8800] ;  /* 0x0088000002a4783b */ /* 0x000fe20000004200 */
[-C--:B-1----:R-:W-:Y:S04]  /*6f30*/  HMMA.16816.F32.BF16 R36, R4, R8.reuse, R36 ;  /* 0x000000080424723c */ /* 0x082fe80000041824 */
[----:B------:R-:W-:Y:S05]  /*6f40*/  LDSM.16.MT88.4 R168, [R0+0xa800] ;  /* 0x00a8000000a8783b */ /* 0x000fea0000004200 */
[----:B------:R-:W-:Y:S01]  /*6f50*/  LDSM.16.MT88.4 R172, [R2+0xa800] ;  /* 0x00a8000002ac783b */ /* 0x000fe20000004200 */
[C---:B--2---:R-:W-:Y:S08]  /*6f60*/  HMMA.16816.F32.BF16 R40, R12.reuse, R8, R40 ;  /* 0x000000080c28723c */ /* 0x044ff00000041828 */
[-C--:B------:R-:W-:Y:S08]  /*6f70*/  HMMA.16816.F32.BF16 R44, R12, R10.reuse, R44 ;  /* 0x0000000a0c2c723c */ /* 0x080ff0000004182c */
[C---:B------:R-:W-:Y:S01]  /*6f80*/  HMMA.16816.F32.BF16 R48, R4.reuse, R10, R48 ;  /* 0x0000000a0430723c */ /* 0x040fe20000041830 */
[----:B------:R-:W1:Y:S07]  /*6f90*/  LDSM.16.MT88.4 R8, [R206+0x20800] ;  /* 0x02080000ce08783b */ /* 0x000e6e0000004200 */
[-C--:B---3--:R-:W-:Y:S08]  /*6fa0*/  HMMA.16816.F32.BF16 R52, R4, R16.reuse, R52 ;  /* 0x000000100434723c */ /* 0x088ff00000041834 */
[C---:B------:R-:W-:Y:S08]  /*6fb0*/  HMMA.16816.F32.BF16 R56, R12.reuse, R16, R56 ;  /* 0x000000100c38723c */ /* 0x040ff00000041838 */
[-C--:B------:R-:W-:Y:S08]  /*6fc0*/  HMMA.16816.F32.BF16 R60, R12, R18.reuse, R60 ;  /* 0x000000120c3c723c */ /* 0x080ff0000004183c */
[C---:B------:R-:W-:Y:S01]  /*6fd0*/  HMMA.16816.F32.BF16 R64, R4.reuse, R18, R64 ;  /* 0x000000120440723c */ /* 0x040fe20000041840 */
[----:B------:R-:W-:Y:S07]  /*6fe0*/  LDSM.16.MT88.4 R16, [R206+0x23000] ;  /* 0x02300000ce10783b */ /* 0x000fee0000004200 */
[-C--:B----4-:R-:W-:Y:S08]  /*6ff0*/  HMMA.16816.F32.BF16 R68, R4, R20.reuse, R68 ;  /* 0x000000140444723c */ /* 0x090ff00000041844 */
[C---:B------:R-:W-:Y:S08]  /*7000*/  HMMA.16816.F32.BF16 R72, R12.reuse, R20, R72 ;  /* 0x000000140c48723c */ /* 0x040ff00000041848 */
[-C--:B------:R-:W-:Y:S08]  /*7010*/  HMMA.16816.F32.BF16 R76, R12, R22.reuse, R76 ;  /* 0x000000160c4c723c */ /* 0x080ff0000004184c */
[C---:B------:R-:W-:Y:S01]  /*7020*/  HMMA.16816.F32.BF16 R80, R4.reuse, R22, R80 ;  /* 0x000000160450723c */ /* 0x040fe20000041850 */
[----:B------:R-:W-:Y:S07]  /*7030*/  LDSM.16.MT88.4 R20, [R2+0x9000] ;  /* 0x009000000214783b */ /* 0x000fee0000004200 */
[-C--:B-----5:R-:W-:Y:S08]  /*7040*/  HMMA.16816.F32.BF16 R84, R4, R24.reuse, R84 ;  /* 0x000000180454723c */ /* 0x0a0ff00000041854 */
[C---:B------:R-:W-:Y:S08]  /*7050*/  HMMA.16816.F32.BF16 R88, R12.reuse, R24, R88 ;  /* 0x000000180c58723c */ /* 0x040ff00000041858 */
[-C--:B------:R-:W-:Y:S01]  /*7060*/  HMMA.16816.F32.BF16 R92, R12, R26.reuse, R92 ;  /* 0x0000001a0c5c723c */ /* 0x080fe2000004185c */
[----:B------:R-:W-:Y:S07]  /*7070*/  LDSM.16.MT88.4 R12, [R0+0x9000] ;  /* 0x00900000000c783b */ /* 0x000fee0000004200 */
[----:B------:R-:W-:Y:S01]  /*7080*/  HMMA.16816.F32.BF16 R96, R4, R26, R96 ;  /* 0x0000001a0460723c */ /* 0x000fe20000041860 */
[----:B------:R-:W2:Y:S05]  /*7090*/  LDSM.16.MT88.4 R4, [R206+0x21000] ;  /* 0x02100000ce04783b */ /* 0x000eaa0000004200 */
[----:B------:R-:W3:Y:S02]  /*70a0*/  LDSM.16.MT88.4 R24, [R0+0xb000] ;  /* 0x00b000000018783b */ /* 0x000ee40000004200 */
[-C--:B-1----:R-:W-:Y:S08]  /*70b0*/  HMMA.16816.F32.BF16 R36, R8, R28.reuse, R36 ;  /* 0x0000001c0824723c */ /* 0x082ff00000041824 */
[C---:B------:R-:W-:Y:S08]  /*70c0*/  HMMA.16816.F32.BF16 R40, R32.reuse, R28, R40 ;  /* 0x0000001c2028723c */ /* 0x040ff00000041828 */
[-C--:B------:R-:W-:Y:S08]  /*70d0*/  HMMA.16816.F32.BF16 R44, R32, R30.reuse, R44 ;  /* 0x0000001e202c723c */ /* 0x080ff0000004182c */
[C---:B------:R-:W-:Y:S01]  /*70e0*/  HMMA.16816.F32.BF16 R48, R8.reuse, R30, R48 ;  /* 0x0000001e0830723c */ /* 0x040fe20000041830 */
[----:B------:R-:W1:Y:S07]  /*70f0*/  LDSM.16.MT88.4 R28, [R2+0xb000] ;  /* 0x00b00000021c783b */ /* 0x000e6e0000004200 */
[-C--:B------:R-:W-:Y:S08]  /*7100*/  HMMA.16816.F32.BF16 R52, R8, R164.reuse, R52 ;  /* 0x000000a40834723c */ /* 0x080ff00000041834 */
[C---:B------:R-:W-:Y:S08]  /*7110*/  HMMA.16816.F32.BF16 R56, R32.reuse, R164, R56 ;  /* 0x000000a42038723c */ /* 0x040ff00000041838 */
[-C--:B------:R-:W-:Y:S08]  /*7120*/  HMMA.16816.F32.BF16 R60, R32, R166.reuse, R60 ;  /* 0x000000a6203c723c */ /* 0x080ff0000004183c */
[C---:B------:R-:W-:Y:S01]  /*7130*/  HMMA.16816.F32.BF16 R64, R8.reuse, R166, R64 ;  /* 0x000000a60840723c */ /* 0x040fe20000041840 */
[----:B------:R-:W-:Y:S07]  /*7140*/  LDSM.16.MT88.4 R164, [R206+0x23800] ;  /* 0x02380000cea4783b */ /* 0x000fee0000004200 */
[-C--:B------:R-:W-:Y:S08]  /*7150*/  HMMA.16816.F32.BF16 R68, R8, R168.reuse, R68 ;  /* 0x000000a80844723c */ /* 0x080ff00000041844 */
[C---:B------:R-:W-:Y:S08]  /*7160*/  HMMA.16816.F32.BF16 R72, R32.reuse, R168, R72 ;  /* 0x000000a82048723c */ /* 0x040ff00000041848 */
        /* <DEDUP_REMOVED lines=8> */
[----:B------:R-:W4:Y:S05]  /*71f0*/  LDSM.16.MT88.4 R8, [R206+0x21800] ;  /* 0x02180000ce08783b */ /* 0x000f2a0000004200 */
[----:B------:R-:W5:Y:S02]  /*7200*/  LDSM.16.MT88.4 R172, [R0+0xb800] ;  /* 0x00b8000000ac783b */ /* 0x000f640000004200 */
[-C--:B--2---:R-:W-:Y:S08]  /*7210*/  HMMA.16816.F32.BF16 R36, R4, R12.reuse, R36 ;  /* 0x0000000c0424723c */ /* 0x084ff00000041824 */
[C---:B------:R-:W-:Y:S08]  /*7220*/  HMMA.16816.F32.BF16 R40, R16.reuse, R12, R40 ;  /* 0x0000000c1028723c */ /* 0x040ff00000041828 */
[-C--:B------:R-:W-:Y:S08]  /*7230*/  HMMA.16816.F32.BF16 R44, R16, R14.reuse, R44 ;  /* 0x0000000e102c723c */ /* 0x080ff0000004182c */
[C---:B------:R-:W-:Y:S01]  /*7240*/  HMMA.16816.F32.BF16 R48, R4.reuse, R14, R48 ;  /* 0x0000000e0430723c */ /* 0x040fe20000041830 */
[----:B------:R-:W2:Y:S05]  /*7250*/  LDSM.16.MT88.4 R12, [R2+0xb800] ;  /* 0x00b80000020c783b */ /* 0x000eaa0000004200 */
[----:B------:R-:W-:Y:S02]  /*7260*/  BAR.SYNC.DEFER_BLOCKING 0x0 ;  /* 0x0000000000007b1d */ /* 0x000fe40000010000 */
[-C--:B------:R-:W-:Y:S08]  /*7270*/  HMMA.16816.F32.BF16 R52, R4, R20.reuse, R52 ;  /* 0x000000140434723c */ /* 0x080ff00000041834 */
[C---:B------:R-:W-:Y:S08]  /*7280*/  HMMA.16816.F32.BF16 R56, R16.reuse, R20, R56 ;  /* 0x000000141038723c */ /* 0x040ff00000041838 */
[-C--:B------:R-:W-:Y:S08]  /*7290*/  HMMA.16816.F32.BF16 R60, R16, R22.reuse, R60 ;  /* 0x00000016103c723c */ /* 0x080ff0000004183c */
[C---:B------:R-:W-:Y:S08]  /*72a0*/  HMMA.16816.F32.BF16 R64, R4.reuse, R22, R64 ;  /* 0x000000160440723c */ /* 0x040ff00000041840 */
[-C--:B---3--:R-:W-:Y:S08]  /*72b0*/  HMMA.16816.F32.BF16 R68, R4, R24.reuse, R68 ;  /* 0x000000180444723c */ /* 0x088ff00000041844 */
[C---:B------:R-:W-:Y:S08]  /*72c0*/  HMMA.16816.F32.BF16 R72, R16.reuse, R24, R72 ;  /* 0x000000181048723c */ /* 0x040ff00000041848 */
[-C--:B------:R-:W-:Y:S08]  /*72d0*/  HMMA.16816.F32.BF16 R76, R16, R26.reuse, R76 ;  /* 0x0000001a104c723c */ /* 0x080ff0000004184c */
[C---:B------:R-:W-:Y:S08]  /*72e0*/  HMMA.16816.F32.BF16 R80, R4.reuse, R26, R80 ;  /* 0x0000001a0450723c */ /* 0x040ff00000041850 */
[-C--:B-1----:R-:W-:Y:S08]  /*72f0*/  HMMA.16816.F32.BF16 R84, R4, R28.reuse, R84 ;  /* 0x0000001c0454723c */ /* 0x082ff00000041854 */
[C---:B------:R-:W-:Y:S08]  /*7300*/  HMMA.16816.F32.BF16 R88, R16.reuse, R28, R88 ;  /* 0x0000001c1058723c */ /* 0x040ff00000041858 */
[-C--:B------:R-:W-:Y:S08]  /*7310*/  HMMA.16816.F32.BF16 R92, R16, R30.reuse, R92 ;  /* 0x0000001e105c723c */ /* 0x080ff0000004185c */
[----:B------:R-:W-:Y:S08]  /*7320*/  HMMA.16816.F32.BF16 R96, R4, R30, R96 ;  /* 0x0000001e0460723c */ /* 0x000ff00000041860 */
[-C--:B----4-:R-:W-:Y:S08]  /*7330*/  HMMA.16816.F32.BF16 R36, R8, R32.reuse, R36 ;  /* 0x000000200824723c */ /* 0x090ff00000041824 */
[C---:B------:R-:W-:Y:S08]  /*7340*/  HMMA.16816.F32.BF16 R40, R164.reuse, R32, R40 ;  /* 0x00000020a428723c */ /* 0x040ff00000041828 */
[-C--:B------:R-:W-:Y:S08]  /*7350*/  HMMA.16816.F32.BF16 R44, R164, R34.reuse, R44 ;  /* 0x00000022a42c723c */ /* 0x080ff0000004182c */
[C---:B------:R-:W-:Y:S08]  /*7360*/  HMMA.16816.F32.BF16 R48, R8.reuse, R34, R48 ;  /* 0x000000220830723c */ /* 0x040ff00000041830 */
[-C--:B------:R-:W-:Y:S08]  /*7370*/  HMMA.16816.F32.BF16 R52, R8, R168.reuse, R52 ;  /* 0x000000a80834723c */ /* 0x080ff00000041834 */
[C---:B------:R-:W-:Y:S08]  /*7380*/  HMMA.16816.F32.BF16 R56, R164.reuse, R168, R56 ;  /* 0x000000a8a438723c */ /* 0x040ff00000041838 */
[-C--:B------:R-:W-:Y:S08]  /*7390*/  HMMA.16816.F32.BF16 R60, R164, R170.reuse, R60 ;  /* 0x000000aaa43c723c */ /* 0x080ff0000004183c */
[C---:B------:R-:W-:Y:S08]  /*73a0*/  HMMA.16816.F32.BF16 R64, R8.reuse, R170, R64 ;  /* 0x000000aa0840723c */ /* 0x040ff00000041840 */
[-C--:B-----5:R-:W-:Y:S08]  /*73b0*/  HMMA.16816.F32.BF16 R68, R8, R172.reuse, R68 ;  /* 0x000000ac0844723c */ /* 0x0a0ff00000041844 */
        /* <DEDUP_REMOVED lines=12> */
[C---:B------:R-:W-:Y:S02]  /*7480*/  LEA R4, P0, R2.reuse, R230, 0x1 ;  /* 0x000000e602047211 */ /* 0x040fe400078008ff */
[----:B------:R-:W-:Y:S01]  /*7490*/  SHF.R.S32.HI R6, RZ, 0x1f, R2 ;  /* 0x0000001fff067819 */ /* 0x000fe20000011402 */
[----:B------:R-:W-:Y:S01]  /*74a0*/  @!P2 IMAD.MOV.U32 R7, RZ, RZ, c[0x0][0x374] ;  /* 0x0000dd00ff07a624 */ /* 0x000fe200078e00ff */
[----:B------:R-:W-:Y:S01]  /*74b0*/  LEA.HI.X.SX32 R5, R2, R231, 0x1, P0 ;  /* 0x000000e702057211 */ /* 0x000fe200000f0eff */
[----:B------:R-:W-:Y:S01]  /*74c0*/  @!P3 IMAD.MOV.U32 R9, RZ, RZ, c[0x0][0x374] ;  /* 0x0000dd00ff09b624 */ /* 0x000fe200078e00ff */
[C---:B------:R-:W-:Y:S01]  /*74d0*/  @!P2 LEA R0, P4, R10.reuse, R2, 0x5 ;  /* 0x000000020a00a211 */ /* 0x040fe200078828ff */
[----:B------:R-:W-:Y:S03]  /*74e0*/  IMAD.SHL.U32 R2, R249, 0x2, RZ ;  /* 0x00000002f9027824 */ /* 0x000fe600078e00ff */
[C---:B------:R-:W-:Y:S02]  /*74f0*/  @!P2 LEA.HI.X R7, R10.reuse, R6, R7, 0x5, P4 ;  /* 0x000000060a07a211 */ /* 0x040fe400020f2c07 */
[----:B------:R1:W-:Y:S01]  /*7500*/  @P3 STS.128 [R2+0x8000], RZ ;  /* 0x008000ff02003388 */ /* 0x0003e20000000c00 */
[----:B------:R-:W-:Y:S02]  /*7510*/  @!P3 LEA R8, P4, R10, R4, 0x6 ;  /* 0x000000040a08b211 */ /* 0x000fe400078830ff */
[----:B------:R-:W-:Y:S01]  /*7520*/  @!P2 LEA R6, P0, R0, R230, 0x1 ;  /* 0x000000e60006a211 */ /* 0x000fe200078008ff */
[----:B------:R-:W-:Y:S01]  /*7530*/  @!PT LDS RZ, [RZ] ;  /* 0x00000000fffff984 */ /* 0x000fe20000000800 */
[----:B------:R-:W-:Y:S01]  /*7540*/  @!PT LDS RZ, [RZ] ;  /* 0x00000000fffff984 */ /* 0x000fe20000000800 */
[----:B------:R-:W-:Y:S01]  /*7550*/  @!PT LDS RZ, [RZ] ;  /* 0x00000000fffff984 */ /* 0x000fe20000000800 */
[----:B------:R1:W-:Y:S01]  /*7560*/  @!P3 LDGSTS.E.BYPASS.LTC128B.128 [R2+0x8000], [R4.64] ;  /* 0x080000000402bfae */ /* 0x0003e2000b901d4c */
[----:B------:R-:W-:Y:S01]  /*7570*/  @!P3 LEA.HI.X R9, R10, R5, R9, 0x6, P4 ;  /* 0x000000050a09b211 */ /* 0x000fe200020f3409 */
[----:B------:R-:W-:Y:S01]  /*7580*/  IMAD.MOV.U32 R230, RZ, RZ, R4 ;  /* 0x000000ffffe67224 */ /* 0x000fe200078e0004 */
[----:B------:R-:W-:Y:S01]  /*7590*/  @!P2 LEA.HI.X R7, R0, R231, R7, 0x1, P0 ;  /* 0x000000e70007a211 */ /* 0x000fe200000f0c07 */
[----:B------:R1:W-:Y:S01]  /*75a0*/  @P2 STS.128 [R2+0xa000], RZ ;  /* 0x00a000ff02002388 */ /* 0x0003e20000000c00 */
[----:B------:R-:W-:Y:S03]  /*75b0*/  IMAD.MOV.U32 R231, RZ, RZ, R5 ;  /* 0x000000ffffe77224 */ /* 0x000fe600078e0005 */
        /* <DEDUP_REMOVED lines=15> */
.L_x_187:
[----:B------:R-:W-:Y:S01]  /*76b0*/  LDSM.16.M88.4 R32, [R215+0x1c000] ;  /* 0x01c00000d720783b */ /* 0x000fe20000000200 */
[----:B-1----:R-:W-:Y:S01]  /*76c0*/  @P1 IADD3 R2, P0, R250, UR14, RZ ;  /* 0x0000000efa021c10 */ /* 0x002fe2000ff1e0ff */
[----:B------:R-:W-:Y:S02]  /*76d0*/  USHF.L.U32 UR7, UR4, 0x3, URZ ;  /* 0x0000000304077899 */ /* 0x000fe4000800063f */
[----:B------:R-:W-:Y:S01]  /*76e0*/  USHF.L.U32 UR9, UR4, 0x4, URZ ;  /* 0x0000000404097899 */ /* 0x000fe2000800063f */
[----:B------:R-:W1:Y:S01]  /*76f0*/  LDSM.16.MT88.4 R16, [R205] ;  /* 0x00000000cd10783b */ /* 0x000e620000004200 */
[----:B------:R-:W-:Y:S02]  /*7700*/  UIMAD UR5, UR4, 0x18, URZ ;  /* 0x00000018040578a4 */ /* 0x000fe4000f8e023f */
[----:B------:R-:W-:Y:S02]  /*7710*/  USHF.L.U32 UR8, UR4, 0x5, URZ ;  /* 0x0000000504087899 */ /* 0x000fe4000800063f */
[----:B------:R-:W2:Y:S01]  /*7720*/  LDSM.16.M88.4 R28, [R215+0x1d000] ;  /* 0x01d00000d71c783b */ /* 0x000ea20000000200 */
[----:B------:R-:W-:Y:S02]  /*7730*/  UIMAD UR6, UR4, 0x28, URZ ;  /* 0x00000028040678a4 */ /* 0x000fe4000f8e023f */
[----:B------:R-:W-:Y:S02]  /*7740*/  UISETP.GT.AND UP2, UPT, UR10, UR18, UPT ;  /* 0x000000120a00728c */ /* 0x000fe4000bf44270 */
[----:B------:R-:W3:Y:S01]  /*7750*/  LDSM.16.MT88.4 R164, [R205+0x4000] ;  /* 0x00400000cda4783b */ /* 0x000ee20000004200 */
[----:B------:R-:W-:Y:S04]  /*7760*/  @UP3 UIADD3 UR14, UP1, UR14, -0x100, URZ ;  /* 0xffffff000e0e3890 */ /* 0x000fe8000ff3e03f */
[----:B------:R-:W4:Y:S05]  /*7770*/  LDL R0, [R1+0x10] ;  /* 0x0000100001007983 */ /* 0x000f2a0000100800 */
[----:B------:R-:W-:Y:S05]  /*7780*/  LDSM.16.M88.4 R168, [R209+0x1c000] ;  /* 0x01c00000d1a8783b */ /* 0x000fea0000000200 */
[----:B------:R-:W3:Y:S05]  /*7790*/  LDSM.16.MT88.4 R172, [R205+0x800] ;  /* 0x00080000cdac783b */ /* 0x000eea0000004200 */
[----:B------:R-:W3:Y:S05]  /*77a0*/  LDSM.16.M88.4 R176, [R209+0x1d000] ;  /* 0x01d00000d1b0783b */ /* 0x000eea0000000200 */
[----:B------:R-:W3:Y:S01]  /*77b0*/  LDSM.16.MT88.4 R180, [R205+0x4800] ;  /* 0x00480000cdb4783b */ /* 0x000ee20000004200 */
[-C--:B-1----:R-:W-:Y:S04]  /*77c0*/  HMMA.16816.F32.BF16 R4, R32, R16.reuse, RZ ;  /* 0x000000102004723c */ /* 0x082fe800000418ff */
[----:B------:R-:W-:Y:S05]  /*77d0*/  LDSM.16.M88.4 R184, [R204+0x1c000] ;  /* 0x01c00000ccb8783b */ /* 0x000fea0000000200 */
[----:B------:R-:W1:Y:S01]  /*77e0*/  LDSM.16.MT88.4 R188, [R205+0x1000] ;  /* 0x00100000cdbc783b */ /* 0x000e620000004200 */
[C---:B--2---:R-:W-:Y:S04]  /*77f0*/  HMMA.16816.F32.BF16 R8, R28.reuse, R16, RZ ;  /* 0x000000101c08723c */ /* 0x044fe800000418ff */
[----:B------:R-:W2:Y:S04]  /*7800*/  LDSM.16.M88.4 R192, [R204+0x1d000] ;  /* 0x01d00000ccc0783b */ /* 0x000ea80000000200 */
[-C--:B------:R-:W-:Y:S01]  /*7810*/  HMMA.16816.F32.BF16 R12, R28, R18.reuse, RZ ;  /* 0x000000121c0c723c */ /* 0x080fe200000418ff */
[----:B------:R-:W1:Y:S05]  /*7820*/  LDSM.16.MT88.4 R196, [R205+0x5000] ;  /* 0x00500000cdc4783b */ /* 0x000e6a0000004200 */
[----:B------:R-:W-:Y:S02]  /*7830*/  LDSM.16.M88.4 R200, [R3+0x1d000] ;  /* 0x01d0000003c8783b */ /* 0x000fe40000000200 */
[C---:B------:R-:W-:Y:S03]  /*7840*/  HMMA.16816.F32.BF16 R16, R32.reuse, R18, RZ ;  /* 0x000000122010723c */ /* 0x040fe600000418ff */
[----:B------:R-:W4:Y:S05]  /*7850*/  LDL R208, [R1] ;  /* 0x0000000001d07983 */ /* 0x000f2a0000100800 */
[-C--:B---3--:R-:W-:Y:S08]  /*7860*/  HMMA.16816.F32.BF16 R20, R32, R164.reuse, RZ ;  /* 0x000000a42014723c */ /* 0x088ff000000418ff */
[C---:B------:R-:W-:Y:S08]  /*7870*/  HMMA.16816.F32.BF16 R24, R28.reuse, R164, RZ ;  /* 0x000000a41c18723c */ /* 0x040ff000000418ff */
[-C--:B------:R-:W-:Y:S08]  /*7880*/  HMMA.16816.F32.BF16 R28, R28, R166.reuse, RZ ;  /* 0x000000a61c1c723c */ /* 0x080ff000000418ff */
[----:B------:R-:W-:Y:S01]  /*7890*/  HMMA.16816.F32.BF16 R32, R32, R166, RZ ;  /* 0x000000a62020723c */ /* 0x000fe200000418ff */
[----:B------:R-:W-:Y:S07]  /*78a0*/  LDSM.16.M88.4 R164, [R3+0x1c000] ;  /* 0x01c0000003a4783b */ /* 0x000fee0000000200 */
        /* <DEDUP_REMOVED lines=8> */
[----:B------:R-:W3:Y:S07]  /*7930*/  LDSM.16.MT88.4 R176, [R205+0x5800] ;  /* 0x00580000cdb0783b */ /* 0x000eee0000004200 */
[----:B------:R-:W-:Y:S01]  /*7940*/  HMMA.16816.F32.BF16 R32, R168, R182, R32 ;  /* 0x000000b6a820723c */ /* 0x000fe20000041820 */
[----:B------:R-:W-:Y:S05]  /*7950*/  LDSM.16.M88.4 R168, [R215+0x1e000] ;  /* 0x01e00000d7a8783b */ /* 0x000fea0000000200 */
[----:B------:R-:W3:Y:S02]  /*7960*/  LDSM.16.MT88.4 R180, [R205+0x2000] ;  /* 0x00200000cdb4783b */ /* 0x000ee40000004200 */
[-C--:B-1----:R-:W-:Y:S08]  /*7970*/  HMMA.16816.F32.BF16 R4, R184, R188.reuse, R4 ;  /* 0x000000bcb804723c */ /* 0x082ff00000041804 */
[C---:B--2---:R-:W-:Y:S08]  /*7980*/  HMMA.16816.F32.BF16 R8, R192.reuse, R188, R8 ;  /* 0x000000bcc008723c */ /* 0x044ff00000041808 */
[-C--:B------:R-:W-:Y:S08]  /*7990*/  HMMA.16816.F32.BF16 R12, R192, R190.reuse, R12 ;  /* 0x000000bec00c723c */ /* 0x080ff0000004180c */
[C---:B------:R-:W-:Y:S01]  /*79a0*/  HMMA.16816.F32.BF16 R16, R184.reuse, R190, R16 ;  /* 0x000000beb810723c */ /* 0x040fe20000041810 */
[----:B------:R-:W1:Y:S07]  /*79b0*/  LDSM.16.M88.4 R188, [R215+0x1f000] ;  /* 0x01f00000d7bc783b */ /* 0x000e6e0000000200 */
[-C--:B------:R-:W-:Y:S08]  /*79c0*/  HMMA.16816.F32.BF16 R20, R184, R196.reuse, R20 ;  /* 0x000000c4b814723c */ /* 0x080ff00000041814 */
[C---:B------:R-:W-:Y:S08]  /*79d0*/  HMMA.16816.F32.BF16 R24, R192.reuse, R196, R24 ;  /* 0x000000c4c018723c */ /* 0x040ff00000041818 */
[-C--:B------:R-:W-:Y:S01]  /*79e0*/  HMMA.16816.F32.BF16 R28, R192, R198.reuse, R28 ;  /* 0x000000c6c01c723c */ /* 0x080fe2000004181c */
[----:B------:R-:W2:Y:S07]  /*79f0*/  LDSM.16.MT88.4 R192, [R205+0x6000] ;  /* 0x00600000cdc0783b */ /* 0x000eae0000004200 */
[----:B------:R-:W-:Y:S01]  /*7a00*/  HMMA.16816.F32.BF16 R32, R184, R198, R32 ;  /* 0x000000c6b820723c */ /* 0x000fe20000041820 */
[----:B------:R-:W-:Y:S05]  /*7a10*/  LDSM.16.MT88.4 R184, [R205+0x2800] ;  /* 0x00280000cdb8783b */ /* 0x000fea0000004200 */
[----:B------:R-:W-:Y:S02]  /*7a20*/  LDSM.16.M88.4 R196, [R209+0x1f000] ;  /* 0x01f00000d1c4783b */ /* 0x000fe40000000200 */
[-C--:B---3--:R-:W-:Y:S08]  /*7a30*/  HMMA.16816.F32.BF16 R4, R164, R172.reuse, R4 ;  /* 0x000000aca404723c */ /* 0x088ff00000041804 */
[C---:B------:R-:W-:Y:S08]  /*7a40*/  HMMA.16816.F32.BF16 R8, R200.reuse, R172, R8 ;  /* 0x000000acc808723c */ /* 0x040ff00000041808 */
[-C--:B------:R-:W-:Y:S08]  /*7a50*/  HMMA.16816.F32.BF16 R12, R200, R174.reuse, R12 ;  /* 0x000000aec80c723c */ /* 0x080ff0000004180c */
[C---:B------:R-:W-:Y:S01]  /*7a60*/  HMMA.16816.F32.BF16 R16, R164.reuse, R174, R16 ;  /* 0x000000aea410723c */ /* 0x040fe20000041810 */
[----:B------:R-:W3:Y:S07]  /*7a70*/  LDSM.16.M88.4 R172, [R209+0x1e000] ;  /* 0x01e00000d1ac783b */ /* 0x000eee0000000200 */
[-C--:B------:R-:W-:Y:S08]  /*7a80*/  HMMA.16816.F32.BF16 R20, R164, R176.reuse, R20 ;  /* 0x000000b0a414723c */ /* 0x080ff00000041814 */
[C---:B------:R-:W-:Y:S08]  /*7a90*/  HMMA.16816.F32.BF16 R24, R200.reuse, R176, R24 ;  /* 0x000000b0c818723c */ /* 0x040ff00000041818 */
[-C--:B------:R-:W-:Y:S01]  /*7aa0*/  HMMA.16816.F32.BF16 R28, R200, R178.reuse, R28 ;  /* 0x000000b2c81c723c */ /* 0x080fe2000004181c */
[----:B------:R-:W2:Y:S07]  /*7ab0*/  LDSM.16.MT88.4 R200, [R205+0x6800] ;  /* 0x00680000cdc8783b */ /* 0x000eae0000004200 */
[----:B------:R-:W-:Y:S01]  /*7ac0*/  HMMA.16816.F32.BF16 R32, R164, R178, R32 ;  /* 0x000000b2a420723c */ /* 0x000fe20000041820 */
[----:B------:R-:W-:Y:S05]  /*7ad0*/  LDSM.16.M88.4 R164, [R204+0x1e000] ;  /* 0x01e00000cca4783b */ /* 0x000fea0000000200 */
[----:B------:R-:W3:Y:S02]  /*7ae0*/  LDSM.16.MT88.4 R176, [R205+0x3000] ;  /* 0x00300000cdb0783b */ /* 0x000ee40000004200 */
[-C--:B------:R-:W-:Y:S08]  /*7af0*/  HMMA.16816.F32.BF16 R4, R168, R180.reuse, R4 ;  /* 0x000000b4a804723c */ /* 0x080ff00000041804 */
[C---:B-1----:R-:W-:Y:S08]  /*7b00*/  HMMA.16816.F32.BF16 R8, R188.reuse, R180, R8 ;  /* 0x000000b4bc08723c */ /* 0x042ff00000041808 */
[-C--:B------:R-:W-:Y:S08]  /*7b10*/  HMMA.16816.F32.BF16 R12, R188, R182.reuse, R12 ;  /* 0x000000b6bc0c723c */ /* 0x080ff0000004180c */
[C---:B------:R-:W-:Y:S01]  /*7b20*/  HMMA.16816.F32.BF16 R16, R168.reuse, R182, R16 ;  /* 0x000000b6a810723c */ /* 0x040fe20000041810 */
[----:B------:R-:W1:Y:S07]  /*7b30*/  LDSM.16.M88.4 R180, [R204+0x1f000] ;  /* 0x01f00000ccb4783b */ /* 0x000e6e0000000200 */
[-C--:B--2---:R-:W-:Y:S08]  /*7b40*/  HMMA.16816.F32.BF16 R20, R168, R192.reuse, R20 ;  /* 0x000000c0a814723c */ /* 0x084ff00000041814 */
[C---:B------:R-:W-:Y:S08]  /*7b50*/  HMMA.16816.F32.BF16 R24, R188.reuse, R192, R24 ;  /* 0x000000c0bc18723c */ /* 0x040ff00000041818 */
[-C--:B------:R-:W-:Y:S01]  /*7b60*/  HMMA.16816.F32.BF16 R28, R188, R194.reuse, R28 ;  /* 0x000000c2bc1c723c */ /* 0x080fe2000004181c */
[----:B------:R-:W2:Y:S07]  /*7b70*/  LDSM.16.MT88.4 R188, [R205+0x7000] ;  /* 0x00700000cdbc783b */ /* 0x000eae0000004200 */
[----:B------:R-:W-:Y:S01]  /*7b80*/  HMMA.16816.F32.BF16 R32, R168, R194, R32 ;  /* 0x000000c2a820723c */ /* 0x000fe20000041820 */
[----:B------:R-:W-:Y:S05]  /*7b90*/  LDSM.16.M88.4 R168, [R3+0x1e000] ;  /* 0x01e0000003a8783b */ /* 0x000fea0000000200 */
[----:B------:R4:W-:Y:S02]  /*7ba0*/  LDSM.16.M88.4 R192, [R3+0x1f000] ;  /* 0x01f0000003c0783b */ /* 0x0009e40000000200 */
[-C--:B---3--:R-:W-:Y:S08]  /*7bb0*/  HMMA.16816.F32.BF16 R4, R172, R184.reuse, R4 ;  /* 0x000000b8ac04723c */ /* 0x088ff00000041804 */
[C---:B------:R-:W-:Y:S08]  /*7bc0*/  HMMA.16816.F32.BF16 R8, R196.reuse, R184, R8 ;  /* 0x000000b8c408723c */ /* 0x040ff00000041808 */
[-C--:B------:R-:W-:Y:S04]  /*7bd0*/  HMMA.16816.F32.BF16 R12, R196, R186.reuse, R12 ;  /* 0x000000bac40c723c */ /* 0x080fe8000004180c */
[----:B----4-:R-:W-:Y:S01]  /*7be0*/  @P1 IADD3.X R3, R0, UR11, RZ, P0, !PT ;  /* 0x0000000b00031c10 */ /* 0x010fe200087fe4ff */
[----:B------:R-:W-:Y:S01]  /*7bf0*/  IMAD.U32 R0, RZ, RZ, UR7 ;  /* 0x00000007ff007e24 */ /* 0x000fe2000f8e00ff */
[----:B------:R-:W-:Y:S02]  /*7c00*/  @UP3 UIADD3.X UR11, UR11, -0x1, URZ, UP1, !UPT ;  /* 0xffffffff0b0b3890 */ /* 0x000fe40008ffe43f */
[C---:B------:R-:W-:Y:S01]  /*7c10*/  HMMA.16816.F32.BF16 R16, R172.reuse, R186, R16 ;  /* 0x000000baac10723c */ /* 0x040fe20000041810 */
[----:B------:R-:W3:Y:S05]  /*7c20*/  LDSM.16.MT88.4 R184, [R205+0x3800] ;  /* 0x00380000cdb8783b */ /* 0x000eea0000004200 */
[----:B------:R4:W5:Y:S02]  /*7c30*/  @P1 LDG.E R247, [R2.64] ;  /* 0x0000000c02f71981 */ /* 0x000964000c1e1900 */
[-C--:B------:R-:W-:Y:S03]  /*7c40*/  HMMA.16816.F32.BF16 R20, R172, R200.reuse, R20 ;  /* 0x000000c8ac14723c */ /* 0x080fe60000041814 */
[----:B------:R4:W5:Y:S05]  /*7c50*/  @P1 LDG.E R248, [R2.64+0x20] ;  /* 0x0000200c02f81981 */ /* 0x00096a000c1e1900 */
[C---:B------:R-:W-:Y:S01]  /*7c60*/  HMMA.16816.F32.BF16 R24, R196.reuse, R200, R24 ;  /* 0x000000c8c418723c */ /* 0x040fe20000041818 */
[----:B------:R4:W5:Y:S05]  /*7c70*/  @P1 LDG.E R245, [R2.64+0x80] ;  /* 0x0000800c02f51981 */ /* 0x00096a000c1e1900 */
[----:B------:R4:W5:Y:S02]  /*7c80*/  @P1 LDG.E R246, [R2.64+0xa0] ;  /* 0x0000a00c02f61981 */ /* 0x000964000c1e1900 */
[-C--:B------:R-:W-:Y:S03]  /*7c90*/  HMMA.16816.F32.BF16 R28, R196, R202.reuse, R28 ;  /* 0x000000cac41c723c */ /* 0x080fe6000004181c */
[----:B------:R-:W2:Y:S05]  /*7ca0*/  LDSM.16.MT88.4 R196, [R205+0x7800] ;  /* 0x00780000cdc4783b */ /* 0x000eaa0000004200 */
[----:B------:R-:W-:Y:S08]  /*7cb0*/  HMMA.16816.F32.BF16 R32, R172, R202, R32 ;  /* 0x000000caac20723c */ /* 0x000ff00000041820 */
[-C--:B------:R-:W-:Y:S01]  /*7cc0*/  HMMA.16816.F32.BF16 R4, R164, R176.reuse, R4 ;  /* 0x000000b0a404723c */ /* 0x080fe20000041804 */
[----:B----4-:R-:W-:Y:S07]  /*7cd0*/  IMAD.U32 R2, RZ, RZ, UR7 ;  /* 0x00000007ff027e24 */ /* 0x010fee000f8e00ff */
[C---:B-1----:R-:W-:Y:S04]  /*7ce0*/  HMMA.16816.F32.BF16 R8, R180.reuse, R176, R8 ;  /* 0x000000b0b408723c */ /* 0x042fe80000041808 */
[-C--:B------:R-:W-:Y:S04]  /*7cf0*/  LEA R2, P0, R2, R222.reuse, 0x2 ;  /* 0x000000de02027211 */ /* 0x080fe800078010ff */
[-C--:B------:R-:W-:Y:S04]  /*7d00*/  HMMA.16816.F32.BF16 R12, R180, R178.reuse, R12 ;  /* 0x000000b2b40c723c */ /* 0x080fe8000004180c */
[-C--:B------:R-:W-:Y:S01]  /*7d10*/  LEA.HI.X.SX32 R3, R0, R223.reuse, 0x2, P0 ;  /* 0x000000df00037211 */ /* 0x080fe200000f16ff */
[----:B------:R-:W-:Y:S03]  /*7d20*/  IMAD.U32 R0, RZ, RZ, UR5 ;  /* 0x00000005ff007e24 */ /* 0x000fe6000f8e00ff */
[C---:B------:R-:W-:Y:S08]  /*7d30*/  HMMA.16816.F32.BF16 R16, R164.reuse, R178, R16 ;  /* 0x000000b2a410723c */ /* 0x040ff00000041810 */
[-C--:B--2---:R-:W-:Y:S08]  /*7d40*/  HMMA.16816.F32.BF16 R20, R164, R188.reuse, R20 ;  /* 0x000000bca414723c */ /* 0x084ff00000041814 */
[C---:B------:R-:W-:Y:S08]  /*7d50*/  HMMA.16816.F32.BF16 R24, R180.reuse, R188, R24 ;  /* 0x000000bcb418723c */ /* 0x040ff00000041818 */
[-C--:B------:R-:W-:Y:S08]  /*7d60*/  HMMA.16816.F32.BF16 R28, R180, R190.reuse, R28 ;  /* 0x000000beb41c723c */ /* 0x080ff0000004181c */
[----:B------:R-:W-:Y:S07]  /*7d70*/  HMMA.16816.F32.BF16 R32, R164, R190, R32 ;  /* 0x000000bea420723c */ /* 0x000fee0000041820 */
[----:B------:R-:W-:Y:S01]  /*7d80*/  IMAD.U32 R164, RZ, RZ, UR9 ;  /* 0x00000009ffa47e24 */ /* 0x000fe2000f8e00ff */
[-C--:B---3--:R-:W-:Y:S01]  /*7d90*/  HMMA.16816.F32.BF16 R4, R168, R184.reuse, R4 ;  /* 0x000000b8a804723c */ /* 0x088fe20000041804 */
[----:B------:R-:W-:Y:S03]  /*7da0*/  IMAD.U32 R165, RZ, RZ, UR9 ;  /* 0x00000009ffa57e24 */ /* 0x000fe6000f8e00ff */
[----:B------:R-:W-:Y:S01]  /*7db0*/  IMAD.U32 R166, RZ, RZ, UR8 ;  /* 0x00000008ffa67e24 */ /* 0x000fe2000f8e00ff */
[-C--:B------:R-:W-:Y:S03]  /*7dc0*/  LEA R164, P1, R164, R222.reuse, 0x2 ;  /* 0x000000dea4a47211 */ /* 0x080fe600078210ff */
[C---:B------:R-:W-:Y:S04]  /*7dd0*/  HMMA.16816.F32.BF16 R8, R192.reuse, R184, R8 ;  /* 0x000000b8c008723c */ /* 0x040fe80000041808 */
[-C--:B------:R-:W-:Y:S04]  /*7de0*/  LEA.HI.X.SX32 R165, R165, R223.reuse, 0x2, P1 ;  /* 0x000000dfa5a57211 */ /* 0x080fe800008f16ff */
[-C--:B------:R-:W-:Y:S07]  /*7df0*/  HMMA.16816.F32.BF16 R12, R192, R186.reuse, R12 ;  /* 0x000000bac00c723c */ /* 0x080fee000004180c */
[----:B------:R1:W-:Y:S01]  /*7e00*/  RED.E.ADD.F32.FTZ.RN.STRONG.GPU [R222.64], R4 ;  /* 0x00000004de00798e */ /* 0x0003e2000c10e78c */
[C---:B------:R-:W-:Y:S04]  /*7e10*/  HMMA.16816.F32.BF16 R16, R168.reuse, R186, R16 ;  /* 0x000000baa810723c */ /* 0x040fe80000041810 */
[----:B------:R-:W-:Y:S04]  /*7e20*/  RED.E.ADD.F32.FTZ.RN.STRONG.GPU [R2.64], R5 ;  /* 0x000000050200798e */ /* 0x000fe8000c10e78c */
[-C--:B------:R-:W-:Y:S01]  /*7e30*/  HMMA.16816.F32.BF16 R20, R168, R196.reuse, R20 ;  /* 0x000000c4a814723c */ /* 0x080fe20000041814 */
[----:B------:R2:W-:Y:S07]  /*7e40*/  RED.E.ADD.F32.FTZ.RN.STRONG.GPU [R164.64], R6 ;  /* 0x00000006a400798e */ /* 0x0005ee000c10e78c */
[C---:B------:R-:W-:Y:S08]  /*7e50*/  HMMA.16816.F32.BF16 R24, R192.reuse, R196, R24 ;  /* 0x000000c4c018723c */ /* 0x040ff00000041818 */
[-C--:B------:R-:W-:Y:S01]  /*7e60*/  HMMA.16816.F32.BF16 R28, R192, R198.reuse, R28 ;  /* 0x000000c6c01c723c */ /* 0x080fe2000004181c */
[----:B-1----:R-:W-:Y:S01]  /*7e70*/  IMAD.U32 R4, RZ, RZ, UR5 ;  /* 0x00000005ff047e24 */ /* 0x002fe2000f8e00ff */
[----:B------:R-:W-:Y:S02]  /*7e80*/  UIMAD UR5, UR4, 0x30, URZ ;  /* 0x00000030040578a4 */ /* 0x000fe4000f8e023f */
[----:B------:R-:W-:Y:S04]  /*7e90*/  UIMAD UR4, UR4, 0x38, URZ ;  /* 0x00000038040478a4 */ /* 0x000fe8000f8e023f */
[----:B------:R-:W-:Y:S01]  /*7ea0*/  HMMA.16816.F32.BF16 R32, R168, R198, R32 ;  /* 0x000000c6a820723c */ /* 0x000fe20000041820 */
[----:B------:R-:W-:Y:S03]  /*7eb0*/  LDSM.16.MT88.4 R168, [R207+0x2800] ;  /* 0x00280000cfa8783b */ /* 0x000fe60000004200 */
[-C--:B------:R-:W-:Y:S01]  /*7ec0*/  LEA R4, P0, R4, R222.reuse, 0x2 ;  /* 0x000000de04047211 */ /* 0x080fe200078010ff */
[----:B--2---:R-:W-:Y:S02]  /*7ed0*/  IMAD.U32 R164, RZ, RZ, UR6 ;  /* 0x00000006ffa47e24 */ /* 0x004fe4000f8e00ff */
[----:B------:R-:W-:Y:S01]  /*7ee0*/  IMAD.U32 R6, RZ, RZ, UR5 ;  /* 0x00000005ff067e24 */ /* 0x000fe2000f8e00ff */
[-C--:B------:R-:W-:Y:S01]  /*7ef0*/  LEA.HI.X.SX32 R5, R0, R223.reuse, 0x2, P0 ;  /* 0x000000df00057211 */ /* 0x080fe200000f16ff */
[----:B------:R-:W-:Y:S03]  /*7f00*/  IMAD.U32 R0, RZ, RZ, UR8 ;  /* 0x00000008ff007e24 */ /* 0x000fe6000f8e00ff */
[-C--:B------:R-:W-:Y:S01]  /*7f10*/  LEA R166, P0, R166, R222.reuse, 0x2 ;  /* 0x000000dea6a67211 */ /* 0x080fe200078010ff */
[----:B------:R1:W-:Y:S01]  /*7f20*/  RED.E.ADD.F32.FTZ.RN.STRONG.GPU [R4.64], R7 ;  /* 0x000000070400798e */ /* 0x0003e2000c10e78c */
[-C--:B------:R-:W-:Y:S02]  /*7f30*/  LEA R164, P2, R164, R222.reuse, 0x2 ;  /* 0x000000dea4a47211 */ /* 0x080fe400078410ff */
[-C--:B------:R-:W-:Y:S01]  /*7f40*/  LEA.HI.X.SX32 R167, R0, R223.reuse, 0x2, P0 ;  /* 0x000000df00a77211 */ /* 0x080fe200000f16ff */
[----:B------:R-:W-:Y:S01]  /*7f50*/  IMAD.U32 R0, RZ, RZ, UR4 ;  /* 0x00000004ff007e24 */ /* 0x000fe2000f8e00ff */
[-C--:B------:R-:W-:Y:S03]  /*7f60*/  LEA R6, P1, R6, R222.reuse, 0x2 ;  /* 0x000000de06067211 */ /* 0x080fe600078210ff */
[----:B------:R2:W-:Y:S01]  /*7f70*/  RED.E.ADD.F32.FTZ.RN.STRONG.GPU [R166.64], R8 ;  /* 0x00000008a600798e */ /* 0x0005e2000c10e78c */
[----:B-1----:R-:W-:Y:S02]  /*7f80*/  IMAD.U32 R7, RZ, RZ, UR6 ;  /* 0x00000006ff077e24 */ /* 0x002fe4000f8e00ff */
[----:B------:R-:W-:Y:S01]  /*7f90*/  IMAD.U32 R5, RZ, RZ, UR5 ;  /* 0x00000005ff057e24 */ /* 0x000fe2000f8e00ff */
[----:B------:R-:W-:Y:S01]  /*7fa0*/  UIADD3 UR5, UR9, 0x20, URZ ;  /* 0x0000002009057890 */ /* 0x000fe2000fffe03f */
[----:B------:R-:W-:Y:S01]  /*7fb0*/  IMAD.U32 R4, RZ, RZ, UR4 ;  /* 0x00000004ff047e24 */ /* 0x000fe2000f8e00ff */
[-C--:B------:R-:W-:Y:S02]  /*7fc0*/  LEA.HI.X.SX32 R165, R7, R223.reuse, 0x2, P2 ;  /* 0x000000df07a57211 */ /* 0x080fe400010f16ff */
[-C--:B------:R-:W-:Y:S01]  /*7fd0*/  LEA.HI.X.SX32 R7, R5, R223.reuse, 0x2, P1 ;  /* 0x000000df05077211 */ /* 0x080fe200008f16ff */
[----:B------:R-:W-:Y:S01]  /*7fe0*/  UIADD3 UR4, UR7, UR5, URZ ;  /* 0x0000000507047290 */ /* 0x000fe2000fffe03f */
[-C--:B------:R-:W-:Y:S01]  /*7ff0*/  LEA R4, P0, R4, R222.reuse, 0x2 ;  /* 0x000000de04047211 */ /* 0x080fe200078010ff */
[----:B------:R1:W-:Y:S01]  /*8000*/  RED.E.ADD.F32.FTZ.RN.STRONG.GPU [R164.64], R9 ;  /* 0x00000009a400798e */ /* 0x0003e2000c10e78c */
[----:B--2---:R-:W-:Y:S01]  /*8010*/  IMAD.U32 R8, RZ, RZ, UR5 ;  /* 0x00000005ff087e24 */ /* 0x004fe2000f8e00ff */
[----:B------:R-:W-:Y:S01]  /*8020*/  UIADD3 UR6, UR7, UR4, URZ ;  /* 0x0000000407067290 */ /* 0x000fe2000fffe03f */
[-C--:B------:R-:W-:Y:S01]  /*8030*/  LEA.HI.X.SX32 R5, R0, R223.reuse, 0x2, P0 ;  /* 0x000000df00057211 */ /* 0x080fe200000f16ff */
[----:B------:R-:W-:Y:S01]  /*8040*/  IMAD.U32 R0, RZ, RZ, UR5 ;  /* 0x00000005ff007e24 */ /* 0x000fe2000f8e00ff */
[----:B------:R2:W-:Y:S01]  /*8050*/  RED.E.ADD.F32.FTZ.RN.STRONG.GPU [R6.64], R10 ;  /* 0x0000000a0600798e */ /* 0x0005e2000c10e78c */
[-C--:B------:R-:W-:Y:S01]  /*8060*/  LEA R8, P0, R8, R222.reuse, 0x2 ;  /* 0x000000de08087211 */ /* 0x080fe200078010ff */
[----:B------:R-:W-:Y:S03]  /*8070*/  UIADD3 UR5, UR7, UR6, URZ ;  /* 0x0000000607057290 */ /* 0x000fe6000fffe03f */
[----:B------:R3:W-:Y:S05]  /*8080*/  RED.E.ADD.F32.FTZ.RN.STRONG.GPU [R4.64], R11 ;  /* 0x0000000b0400798e */ /* 0x0007ea000c10e78c */
[----:B------:R-:W-:Y:S05]  /*8090*/  RED.E.ADD.F32.FTZ.RN.STRONG.GPU [R222.64+0x80], R16 ;  /* 0x00008010de00798e */ /* 0x000fea000c10e78c */
[----:B------:R-:W-:Y:S01]  /*80a0*/  RED.E.ADD.F32.FTZ.RN.STRONG.GPU [R2.64+0x80], R17 ;  /* 0x000080110200798e */ /* 0x000fe2000c10e78c */
[-C--:B-1----:R-:W-:Y:S01]  /*80b0*/  LEA.HI.X.SX32 R9, R0, R223.reuse, 0x2, P0 ;  /* 0x000000df00097211 */ /* 0x082fe200000f16ff */
[----:B------:R-:W-:Y:S02]  /*80c0*/  IMAD.U32 R0, RZ, RZ, UR6 ;  /* 0x00000006ff007e24 */ /* 0x000fe4000f8e00ff */
[----:B--2---:R-:W-:Y:S02]  /*80d0*/  IMAD.U32 R6, RZ, RZ, UR4 ;  /* 0x00000004ff067e24 */ /* 0x004fe4000f8e00ff */
[----:B------:R1:W-:Y:S01]  /*80e0*/  RED.E.ADD.F32.FTZ.RN.STRONG.GPU [R8.64], R18 ;  /* 0x000000120800798e */ /* 0x0003e2000c10e78c */
[----:B---3--:R-:W-:Y:S02]  /*80f0*/  IMAD.U32 R5, RZ, RZ, UR4 ;  /* 0x00000004ff057e24 */ /* 0x008fe4000f8e00ff */
[-C--:B------:R-:W-:Y:S01]  /*8100*/  LEA R6, P1, R6, R222.reuse, 0x2 ;  /* 0x000000de06067211 */ /* 0x080fe200078210ff */
[----:B------:R-:W-:Y:S01]  /*8110*/  IMAD.U32 R4, RZ, RZ, UR6 ;  /* 0x00000006ff047e24 */ /* 0x000fe2000f8e00ff */
[----:B------:R-:W-:Y:S02]  /*8120*/  UIADD3 UR4, UR7, UR5, URZ ;  /* 0x0000000507047290 */ /* 0x000fe4000fffe03f */
[-C--:B------:R-:W-:Y:S02]  /*8130*/  LEA.HI.X.SX32 R7, R5, R223.reuse, 0x2, P1 ;  /* 0x000000df05077211 */ /* 0x080fe400008f16ff */
[-C--:B------:R-:W-:Y:S01]  /*8140*/  LEA R4, P0, R4, R222.reuse, 0x2 ;  /* 0x000000de04047211 */ /* 0x080fe200078010ff */
[----:B------:R-:W-:Y:S02]  /*8150*/  UIADD3 UR6, UR7, UR4, URZ ;  /* 0x0000000407067290 */ /* 0x000fe4000fffe03f */
[----:B------:R2:W-:Y:S01]  /*8160*/  RED.E.ADD.F32.FTZ.RN.STRONG.GPU [R6.64], R19 ;  /* 0x000000130600798e */ /* 0x0005e2000c10e78c */
[-C--:B------:R-:W-:Y:S01]  /*8170*/  LEA.HI.X.SX32 R5, R0, R223.reuse, 0x2, P0 ;  /* 0x000000df00057211 */ /* 0x080fe200000f16ff */
[----:B------:R-:W-:Y:S04]  /*8180*/  IMAD.U32 R0, RZ, RZ, UR5 ;  /* 0x00000005ff007e24 */ /* 0x000fe8000f8e00ff */
[----:B------:R3:W-:Y:S01]  /*8190*/  RED.E.ADD.F32.FTZ.RN.STRONG.GPU [R4.64], R12 ;  /* 0x0000000c0400798e */ /* 0x0007e2000c10e78c */
[----:B-1----:R-:W-:Y:S05]  /*81a0*/  IMAD.U32 R8, RZ, RZ, UR5 ;  /* 0x00000005ff087e24 */ /* 0x002fea000f8e00ff */
[-C--:B------:R-:W-:Y:S04]  /*81b0*/  LEA R8, P0, R8, R222.reuse, 0x2 ;  /* 0x000000de08087211 */ /* 0x080fe800078010ff */
[-C--:B------:R-:W-:Y:S01]  /*81c0*/  LEA.HI.X.SX32 R9, R0, R223.reuse, 0x2, P0 ;  /* 0x000000df00097211 */ /* 0x080fe200000f16ff */
[----:B------:R-:W-:Y:S02]  /*81d0*/  IMAD.U32 R0, RZ, RZ, UR6 ;  /* 0x00000006ff007e24 */ /* 0x000fe4000f8e00ff */
[----:B--2---:R-:W-:Y:S02]  /*81e0*/  IMAD.U32 R6, RZ, RZ, UR4 ;  /* 0x00000004ff067e24 */ /* 0x004fe4000f8e00ff */
[----:B------:R-:W-:Y:S03]  /*81f0*/  RED.E.ADD.F32.FTZ.RN.STRONG.GPU [R8.64], R13 ;  /* 0x0000000d0800798e */ /* 0x000fe6000c10e78c */
[-C--:B------:R-:W-:Y:S01]  /*8200*/  LEA R6, P1, R6, R222.reuse, 0x2 ;  /* 0x000000de06067211 */ /* 0x080fe200078210ff */
[----:B---3--:R-:W-:Y:S01]  /*8210*/  IMAD.U32 R5, RZ, RZ, UR4 ;  /* 0x00000004ff057e24 */ /* 0x008fe2000f8e00ff */
[----:B------:R-:W-:Y:S01]  /*8220*/  UIADD3 UR4, UR9, 0x40, URZ ;  /* 0x0000004009047890 */ /* 0x000fe2000fffe03f */
[----:B------:R-:W-:Y:S03]  /*8230*/  IMAD.U32 R4, RZ, RZ, UR6 ;  /* 0x00000006ff047e24 */ /* 0x000fe6000f8e00ff */
[-C--:B------:R-:W-:Y:S01]  /*8240*/  LEA.HI.X.SX32 R7, R5, R223.reuse, 0x2, P1 ;  /* 0x000000df05077211 */ /* 0x080fe200008f16ff */
[----:B------:R-:W-:Y:S01]  /*8250*/  UIADD3 UR5, UR7, UR4, URZ ;  /* 0x0000000407057290 */ /* 0x000fe2000fffe03f */
[-C--:B------:R-:W-:Y:S03]  /*8260*/  LEA R4, P0, R4, R222.reuse, 0x2 ;  /* 0x000000de04047211 */ /* 0x080fe600078010ff */
[----:B------:R1:W-:Y:S01]  /*8270*/  RED.E.ADD.F32.FTZ.RN.STRONG.GPU [R6.64], R14 ;  /* 0x0000000e0600798e */ /* 0x0003e2000c10e78c */
[-C--:B------:R-:W-:Y:S01]  /*8280*/  LEA.HI.X.SX32 R5, R0, R223.reuse, 0x2, P0 ;  /* 0x000000df00057211 */ /* 0x080fe200000f16ff */
[----:B------:R-:W-:Y:S04]  /*8290*/  IMAD.U32 R0, RZ, RZ, UR4 ;  /* 0x00000004ff007e24 */ /* 0x000fe8000f8e00ff */
[----:B------:R2:W-:Y:S05]  /*82a0*/  RED.E.ADD.F32.FTZ.RN.STRONG.GPU [R4.64], R15 ;  /* 0x0000000f0400798e */ /* 0x0005ea000c10e78c */
[----:B------:R-:W-:Y:S05]  /*82b0*/  RED.E.ADD.F32.FTZ.RN.STRONG.GPU [R222.64+0x100], R20 ;  /* 0x00010014de00798e */ /* 0x000fea000c10e78c */
[----:B------:R-:W-:Y:S05]  /*82c0*/  RED.E.ADD.F32.FTZ.RN.STRONG.GPU [R2.64+0x100], R21 ;  /* 0x000100150200798e */ /* 0x000fea000c10e78c */
[----:B------:R-:W-:Y:S01]  /*82d0*/  LDSM.16.MT88.4 R12, [R206+0x1e000] ;  /* 0x01e00000ce0c783b */ /* 0x000fe20000004200 */
[----:B-1----:R-:W-:Y:S01]  /*82e0*/  IMAD.U32 R6, RZ, RZ, UR4 ;  /* 0x00000004ff067e24 */ /* 0x002fe2000f8e00ff */
[----:B------:R-:W-:Y:S04]  /*82f0*/  UIADD3 UR4, UR7, UR5, URZ ;  /* 0x0000000507047290 */ /* 0x000fe8000fffe03f */
[-C--:B------:R-:W-:Y:S01]  /*8300*/  LEA R6, P0, R6, R222.reuse, 0x2 ;  /* 0x000000de06067211 */ /* 0x080fe200078010ff */
[----:B--2---:R-:W-:Y:S02]  /*8310*/  IMAD.U32 R4, RZ, RZ, UR5 ;  /* 0x00000005ff047e24 */ /* 0x004fe4000f8e00ff */
[----:B------:R-:W-:Y:S01]  /*8320*/  IMAD.U32 R5, RZ, RZ, UR5 ;  /* 0x00000005ff057e24 */ /* 0x000fe2000f8e00ff */
[-C--:B------:R-:W-:Y:S01]  /*8330*/  LEA.HI.X.SX32 R7, R0, R223.reuse, 0x2, P0 ;  /* 0x000000df00077211 */ /* 0x080fe200000f16ff */
[----:B------:R-:W-:Y:S01]  /*8340*/  UIADD3 UR5, UR7, UR4, URZ ;  /* 0x0000000407057290 */ /* 0x000fe2000fffe03f */
[-C--:B------:R-:W-:Y:S01]  /*8350*/  LEA R4, P0, R4, R222.reuse, 0x2 ;  /* 0x000000de04047211 */ /* 0x080fe200078010ff */
[----:B------:R-:W-:Y:S02]  /*8360*/  IMAD.U32 R10, RZ, RZ, UR4 ;  /* 0x00000004ff0a7e24 */ /* 0x000fe4000f8e00ff */
[----:B------:R1:W-:Y:S01]  /*8370*/  RED.E.ADD.F32.FTZ.RN.STRONG.GPU [R6.64], R22 ;  /* 0x000000160600798e */ /* 0x0003e2000c10e78c */
[-C--:B------:R-:W-:Y:S01]  /*8380*/  LEA.HI.X.SX32 R5, R5, R223.reuse, 0x2, P0 ;  /* 0x000000df05057211 */ /* 0x080fe200000f16ff */
[----:B------:R-:W-:Y:S01]  /*8390*/  IMAD.U32 R0, RZ, RZ, UR4 ;  /* 0x00000004ff007e24 */ /* 0x000fe2000f8e00ff */
[----:B------:R-:W-:Y:S01]  /*83a0*/  UIADD3 UR4, UR7, UR5, URZ ;  /* 0x0000000507047290 */ /* 0x000fe2000fffe03f */
[-C--:B------:R-:W-:Y:S01]  /*83b0*/  LEA R10, P0, R10, R222.reuse, 0x2 ;  /* 0x000000de0a0a7211 */ /* 0x080fe200078010ff */
[----:B------:R-:W-:Y:S01]  /*83c0*/  IMAD.U32 R9, RZ, RZ, UR5 ;  /* 0x00000005ff097e24 */ /* 0x000fe2000f8e00ff */
[----:B------:R2:W-:Y:S01]  /*83d0*/  RED.E.ADD.F32.FTZ.RN.STRONG.GPU [R4.64], R23 ;  /* 0x000000170400798e */ /* 0x0005e2000c10e78c */
[----:B------:R-:W-:Y:S01]  /*83e0*/  UIADD3 UR5, UR7, UR4, URZ ;  /* 0x0000000407057290 */ /* 0x000fe2000fffe03f */
[-C--:B------:R-:W-:Y:S02]  /*83f0*/  LEA.HI.X.SX32 R11, R0, R223.reuse, 0x2, P0 ;  /* 0x000000df000b7211 */ /* 0x080fe400000f16ff */
[CC--:B------:R-:W-:Y:S01]  /*8400*/  LEA R8, P1, R9.reuse, R222.reuse, 0x2 ;  /* 0x000000de09087211 */ /* 0x0c0fe200078210ff */
[----:B------:R-:W-:Y:S02]  /*8410*/  LDSM.16.MT88.4 R20, [R207+0x2000] ;  /* 0x00200000cf14783b */ /* 0x000fe40000004200 */
[----:B------:R-:W-:Y:S01]  /*8420*/  IMAD.U32 R0, RZ, RZ, UR5 ;  /* 0x00000005ff007e24 */ /* 0x000fe2000f8e00ff */
[-C--:B------:R-:W-:Y:S01]  /*8430*/  LEA.HI.X.SX32 R9, R9, R223.reuse, 0x2, P1 ;  /* 0x000000df09097211 */ /* 0x080fe200008f16ff */
[----:B------:R-:W-:Y:S01]  /*8440*/  UIADD3 UR5, UR9, 0x60, URZ ;  /* 0x0000006009057890 */ /* 0x000fe2000fffe03f */
[----:B------:R-:W-:Y:S05]  /*8450*/  RED.E.ADD.F32.FTZ.RN.STRONG.GPU [R10.64], R24 ;  /* 0x000000180a00798e */ /* 0x000fea000c10e78c */
[----:B------:R-:W-:Y:S01]  /*8460*/  RED.E.ADD.F32.FTZ.RN.STRONG.GPU [R8.64], R25 ;  /* 0x000000190800798e */ /* 0x000fe2000c10e78c */
[----:B-1----:R-:W-:Y:S01]  /*8470*/  IMAD.U32 R7, RZ, RZ, UR4 ;  /* 0x00000004ff077e24 */ /* 0x002fe2000f8e00ff */
[----:B------:R-:W-:Y:S04]  /*8480*/  UIADD3 UR4, UR7, UR5, URZ ;  /* 0x0000000507047290 */ /* 0x000fe8000fffe03f */
[CC--:B------:R-:W-:Y:S01]  /*8490*/  LEA R6, P0, R7.reuse, R222.reuse, 0x2 ;  /* 0x000000de07067211 */ /* 0x0c0fe200078010ff */
[----:B------:R-:W-:Y:S03]  /*84a0*/  UIADD3 UR6, UR7, UR4, URZ ;  /* 0x0000000407067290 */ /* 0x000fe6000fffe03f */
[-C--:B------:R-:W-:Y:S02]  /*84b0*/  LEA.HI.X.SX32 R7, R7, R223.reuse, 0x2, P0 ;  /* 0x000000df07077211 */ /* 0x080fe400000f16ff */
[CC--:B--2---:R-:W-:Y:S03]  /*84c0*/  LEA R4, P0, R0.reuse, R222.reuse, 0x2 ;  /* 0x000000de00047211 */ /* 0x0c4fe600078010ff */
[----:B------:R1:W-:Y:S01]  /*84d0*/  RED.E.ADD.F32.FTZ.RN.STRONG.GPU [R6.64], R26 ;  /* 0x0000001a0600798e */ /* 0x0003e2000c10e78c */
[-C--:B------:R-:W-:Y:S01]  /*84e0*/  LEA.HI.X.SX32 R5, R0, R223.reuse, 0x2, P0 ;  /* 0x000000df00057211 */ /* 0x080fe200000f16ff */
[----:B------:R-:W-:Y:S01]  /*84f0*/  IMAD.U32 R0, RZ, RZ, UR5 ;  /* 0x00000005ff007e24 */ /* 0x000fe2000f8e00ff */
[----:B------:R-:W-:Y:S03]  /*8500*/  UIADD3 UR5, UR7, UR6, URZ ;  /* 0x0000000607057290 */ /* 0x000fe6000fffe03f */
[----:B------:R2:W-:Y:S05]  /*8510*/  RED.E.ADD.F32.FTZ.RN.STRONG.GPU [R4.64], R27 ;  /* 0x0000001b0400798e */ /* 0x0005ea000c10e78c */
[----:B------:R-:W-:Y:S05]  /*8520*/  RED.E.ADD.F32.FTZ.RN.STRONG.GPU [R222.64+0x180], R32 ;  /* 0x00018020de00798e */ /* 0x000fea000c10e78c */
[----:B------:R3:W-:Y:S01]  /*8530*/  RED.E.ADD.F32.FTZ.RN.STRONG.GPU [R2.64+0x180], R33 ;  /* 0x000180210200798e */ /* 0x0007e2000c10e78c */
[----:B-1----:R-:W-:Y:S01]  /*8540*/  IMAD.U32 R6, RZ, RZ, UR4 ;  /* 0x00000004ff067e24 */ /* 0x002fe2000f8e00ff */
[----:B------:R-:W-:Y:S01]  /*8550*/  UIADD3 UR4, UR7, UR5, URZ ;  /* 0x0000000507047290 */ /* 0x000fe2000fffe03f */
[----:B------:R-:W-:Y:S01]  /*8560*/  IMAD.U32 R7, RZ, RZ, UR5 ;  /* 0x00000005ff077e24 */ /* 0x000fe2000f8e00ff */
[CC--:B--2---:R-:W-:Y:S04]  /*8570*/  LEA R4, P0, R0.reuse, R222.reuse, 0x2 ;  /* 0x000000de00047211 */ /* 0x0c4fe800078010ff */
[-C--:B------:R-:W-:Y:S01]  /*8580*/  LEA.HI.X.SX32 R5, R0, R223.reuse, 0x2, P0 ;  /* 0x000000df00057211 */ /* 0x080fe200000f16ff */
[----:B------:R-:W-:Y:S01]  /*8590*/  IMAD.U32 R0, RZ, RZ, UR6 ;  /* 0x00000006ff007e24 */ /* 0x000fe2000f8e00ff */
[CC--:B------:R-:W-:Y:S01]  /*85a0*/  LEA R10, P0, R6.reuse, R222.reuse, 0x2 ;  /* 0x000000de060a7211 */ /* 0x0c0fe200078010ff */
[----:B------:R-:W-:Y:S02]  /*85b0*/  UIADD3 UR6, UR7, UR4, URZ ;  /* 0x0000000407067290 */ /* 0x000fe4000fffe03f */
[----:B------:R1:W-:Y:S01]  /*85c0*/  RED.E.ADD.F32.FTZ.RN.STRONG.GPU [R4.64], R34 ;  /* 0x000000220400798e */ /* 0x0003e2000c10e78c */
[-C--:B------:R-:W-:Y:S02]  /*85d0*/  LEA.HI.X.SX32 R11, R6, R223.reuse, 0x2, P0 ;  /* 0x000000df060b7211 */ /* 0x080fe400000f16ff */
[CC--:B------:R-:W-:Y:S01]  /*85e0*/  LEA R8, P0, R0.reuse, R222.reuse, 0x2 ;  /* 0x000000de00087211 */ /* 0x0c0fe200078010ff */
[----:B---3--:R-:W-:Y:S01]  /*85f0*/  IMAD.U32 R3, RZ, RZ, UR6 ;  /* 0x00000006ff037e24 */ /* 0x008fe2000f8e00ff */
[CC--:B------:R-:W-:Y:S01]  /*8600*/  LEA R6, P2, R7.reuse, R222.reuse, 0x2 ;  /* 0x000000de07067211 */ /* 0x0c0fe200078410ff */
[----:B------:R-:W-:Y:S01]  /*8610*/  RED.E.ADD.F32.FTZ.RN.STRONG.GPU [R10.64], R35 ;  /* 0x000000230a00798e */ /* 0x000fe2000c10e78c */
[-C--:B------:R-:W-:Y:S01]  /*8620*/  LEA.HI.X.SX32 R9, R0, R223.reuse, 0x2, P0 ;  /* 0x000000df00097211 */ /* 0x080fe200000f16ff */
[----:B------:R-:W-:Y:S01]  /*8630*/  IMAD.IADD R0, R208, 0x1, R207 ;  /* 0x00000001d0007824 */ /* 0x000fe200078e02cf */
[-C--:B------:R-:W-:Y:S02]  /*8640*/  LEA.HI.X.SX32 R7, R7, R223.reuse, 0x2, P2 ;  /* 0x000000df07077211 */ /* 0x080fe400010f16ff */
[----:B------:R-:W-:Y:S01]  /*8650*/  LDSM.16.MT88.4 R32, [R206+0x1e800] ;  /* 0x01e80000ce20783b */ /* 0x000fe20000004200 */
[CC--:B------:R-:W-:Y:S04]  /*8660*/  LEA R2, P0, R3.reuse, R222.reuse, 0x2 ;  /* 0x000000de03027211 */ /* 0x0c0fe800078010ff */
[----:B------:R-:W-:Y:S01]  /*8670*/  RED.E.ADD.F32.FTZ.RN.STRONG.GPU [R8.64], R28 ;  /* 0x0000001c0800798e */ /* 0x000fe2000c10e78c */
[-C--:B------:R-:W-:Y:S02]  /*8680*/  LEA.HI.X.SX32 R3, R3, R223.reuse, 0x2, P0 ;  /* 0x000000df03037211 */ /* 0x080fe400000f16ff */
[----:B------:R-:W-:Y:S02]  /*8690*/  PLOP3.LUT P0, PT, PT, PT, UP2, 0x80, 0x0 ;  /* 0x000000000000781c */ /* 0x000fe40003f0f028 */
[----:B------:R-:W-:Y:S05]  /*86a0*/  RED.E.ADD.F32.FTZ.RN.STRONG.GPU [R6.64], R29 ;  /* 0x0000001d0600798e */ /* 0x000fea000c10e78c */
[----:B------:R-:W-:Y:S01]  /*86b0*/  LDSM.16.MT88.4 R8, [R207] ;  /* 0x00000000cf08783b */ /* 0x000fe20000004200 */
[----:B-1----:R-:W-:Y:S01]  /*86c0*/  IMAD.U32 R5, RZ, RZ, UR4 ;  /* 0x00000004ff057e24 */ /* 0x002fe2000f8e00ff */
[----:B------:R-:W-:Y:S03]  /*86d0*/  ULOP3.LUT UR4, UR10, 0x1, URZ, 0xc0, !UPT ;  /* 0x000000010a047892 */ /* 0x000fe6000f8ec03f */
[----:B------:R-:W-:Y:S01]  /*86e0*/  LDSM.16.MT88.4 R16, [R0] ;  /* 0x000000000010783b */ /* 0x000fe20000004200 */
[C---:B------:R-:W-:Y:S01]  /*86f0*/  LEA R4, P1, R5.reuse, R222, 0x2 ;  /* 0x000000de05047211 */ /* 0x040fe200078210ff */
[----:B------:R-:W-:Y:S02]  /*8700*/  UISETP.NE.U32.AND UP0, UPT, UR4, 0x1, UPT ;  /* 0x000000010400788c */ /* 0x000fe4000bf05070 */
[----:B------:R-:W-:Y:S01]  /*8710*/  UIADD3 UR4, UR10, -0x1, URZ ;  /* 0xffffffff0a047890 */ /* 0x000fe2000fffe03f */
[----:B------:R-:W-:Y:S01]  /*8720*/  LEA.HI.X.SX32 R5, R5, R223, 0x2, P1 ;  /* 0x000000df05057211 */ /* 0x000fe200008f16ff */
[----:B------:R-:W-:Y:S02]  /*8730*/  LDSM.16.MT88.4 R24, [R0+0x2000] ;  /* 0x002000000018783b */ /* 0x000fe40000004200 */
[----:B------:R-:W-:Y:S01]  /*8740*/  PLOP3.LUT P1, PT, PT, PT, UP0, 0x80, 0x0 ;  /* 0x000000000000781c */ /* 0x000fe20003f2f008 */
[----:B------:R-:W-:Y:S02]  /*8750*/  @UP3 UIADD3 UR16, UP0, UR16, -0x100, URZ ;  /* 0xffffff0010103890 */ /* 0x000fe4000ff1e03f */
[----:B------:R-:W-:Y:S01]  /*8760*/  RED.E.ADD.F32.FTZ.RN.STRONG.GPU [R4.64], R30 ;  /* 0x0000001e0400798e */ /* 0x000fe2000c10e78c */
[----:B------:R-:W-:Y:S02]  /*8770*/  UMOV UR10, UR4 ;  /* 0x00000004000a7c82 */ /* 0x000fe40008000000 */
[----:B------:R-:W-:Y:S02]  /*8780*/  @UP3 UIADD3.X UR15, UR15, -0x1, URZ, UP0, !UPT ;  /* 0xffffffff0f0f3890 */ /* 0x000fe400087fe43f */
[----:B------:R-:W1:Y:S05]  /*8790*/  LDSM.16.MT88.4 R4, [R206+0x1c000] ;  /* 0x01c00000ce04783b */ /* 0x000e6a0000004200 */
[----:B------:R-:W-:Y:S05]  /*87a0*/  LDSM.16.MT88.4 R164, [R0+0x800] ;  /* 0x0008000000a4783b */ /* 0x000fea0000004200 */
[----:B------:R-:W-:Y:S05]  /*87b0*/  LDSM.16.MT88.4 R172, [R0+0x2800] ;  /* 0x0028000000ac783b */ /* 0x000fea0000004200 */
[----:B------:R-:W-:Y:S05]  /*87c0*/  RED.E.ADD.F32.FTZ.RN.STRONG.GPU [R2.64], R31 ;  /* 0x0000001f0200798e */ /* 0x000fea000c10e78c */
[----:B------:R-:W-:Y:S01]  /*87d0*/  LDSM.16.MT88.4 R28, [R207+0x800] ;  /* 0x00080000cf1c783b */ /* 0x000fe20000004200 */
        /* <DEDUP_REMOVED lines=43> */
[----:B------:R-:W1:Y:S02]  /*8a90*/  LDSM.16.MT88.4 R172, [R207+0x3800] ;  /* 0x00380000cfac783b */ /* 0x000e640000004200 */
[-C--:B--2---:R-:W-:Y:S08]  /*8aa0*/  HMMA.16816.F32.BF16 R100, R4, R12.reuse, R100 ;  /* 0x0000000c0464723c */ /* 0x084ff00000041864 */
[C---:B------:R-:W-:Y:S08]  /*8ab0*/  HMMA.16816.F32.BF16 R104, R16.reuse, R12, R104 ;  /* 0x0000000c1068723c */ /* 0x040ff00000041868 */
[-C--:B------:R-:W-:Y:S08]  /*8ac0*/  HMMA.16816.F32.BF16 R108, R16, R14.reuse, R108 ;  /* 0x0000000e106c723c */ /* 0x080ff0000004186c */
[C---:B------:R-:W-:Y:S01]  /*8ad0*/  HMMA.16816.F32.BF16 R112, R4.reuse, R14, R112 ;  /* 0x0000000e0470723c */ /* 0x040fe20000041870 */
[----:B------:R2:W1:Y:S07]  /*8ae0*/  LDSM.16.MT88.4 R12, [R0+0x3800] ;  /* 0x00380000000c783b */ /* 0x00046e0000004200 */
[-C--:B------:R-:W-:Y:S08]  /*8af0*/  HMMA.16816.F32.BF16 R116, R4, R20.reuse, R116 ;  /* 0x000000140474723c */ /* 0x080ff00000041874 */
[C---:B------:R-:W-:Y:S08]  /*8b00*/  HMMA.16816.F32.BF16 R120, R16.reuse, R20, R120 ;  /* 0x000000141078723c */ /* 0x040ff00000041878 */
[-C--:B------:R-:W-:Y:S04]  /*8b10*/  HMMA.16816.F32.BF16 R124, R16, R22.reuse, R124 ;  /* 0x00000016107c723c */ /* 0x080fe8000004187c */
[C---:B--2---:R-:W-:Y:S02]  /*8b20*/  IADD3 R0, R207.reuse, -0x4000, RZ ;  /* 0xffffc000cf007810 */ /* 0x044fe40007ffe0ff */
[----:B------:R-:W-:Y:S02]  /*8b30*/  @P1 IADD3 R0, R207, 0x4000, RZ ;  /* 0x00004000cf001810 */ /* 0x000fe40007ffe0ff */
[C---:B------:R-:W-:Y:S04]  /*8b40*/  HMMA.16816.F32.BF16 R128, R4.reuse, R22, R128 ;  /* 0x000000160480723c */ /* 0x040fe80000041880 */
[----:B------:R-:W-:Y:S04]  /*8b50*/  IMAD.MOV.U32 R207, RZ, RZ, R0 ;  /* 0x000000ffffcf7224 */ /* 0x000fe800078e0000 */
        /* <DEDUP_REMOVED lines=27> */
[----:B------:R-:W4:Y:S04]  /*8d10*/  LDL R181, [R1+0x28] ;  /* 0x0000280001b57983 */ /* 0x000f280000100800 */
[----:B------:R-:W4:Y:S04]  /*8d20*/  LDL R177, [R1+0xc] ;  /* 0x00000c0001b17983 */ /* 0x000f280000100800 */
[----:B------:R-:W4:Y:S04]  /*8d30*/  LDL R176, [R1+0x1c] ;  /* 0x00001c0001b07983 */ /* 0x000f280000100800 */
[----:B------:R-:W4:Y:S01]  /*8d40*/  LDL R180, [R1+0x24] ;  /* 0x0000240001b47983 */ /* 0x000f220000100800 */
[----:B------:R-:W-:-:S02]  /*8d50*/  FMUL.FTZ R100, R100, c[0x0][0x2e0] ;  /* 0x0000b80064647a20 */ /* 0x000fc40000410000 */
[----:B------:R-:W-:Y:S02]  /*8d60*/  FMUL.FTZ R32, R101, c[0x0][0x2e0] ;  /* 0x0000b80065207a20 */ /* 0x000fe40000410000 */
[----:B------:R-:W-:Y:S02]  /*8d70*/  FMUL.FTZ R102, R102, c[0x0][0x2e0] ;  /* 0x0000b80066667a20 */ /* 0x000fe40000410000 */
[----:B------:R-:W-:Y:S02]  /*8d80*/  FMUL.FTZ R31, R103, c[0x0][0x2e0] ;  /* 0x0000b800671f7a20 */ /* 0x000fe40000410000 */
[----:B------:R-:W-:Y:S02]  /*8d90*/  FMUL.FTZ R112, R112, c[0x0][0x2e0] ;  /* 0x0000b80070707a20 */ /* 0x000fe40000410000 */
[----:B------:R-:W-:Y:S02]  /*8da0*/  FMUL.FTZ R28, R113, c[0x0][0x2e0] ;  /* 0x0000b800711c7a20 */ /* 0x000fe40000410000 */
[----:B------:R-:W-:-:S02]  /*8db0*/  FMUL.FTZ R114, R114, c[0x0][0x2e0] ;  /* 0x0000b80072727a20 */ /* 0x000fc40000410000 */
[----:B------:R-:W-:Y:S01]  /*8dc0*/  FMUL.FTZ R27, R115, c[0x0][0x2e0] ;  /* 0x0000b800731b7a20 */ /* 0x000fe20000410000 */
[----:B------:R-:W-:Y:S01]  /*8dd0*/  F2FP.BF16.PACK_AB R32, R32, R100 ;  /* 0x000000642020723e */ /* 0x000fe200000010ff */
[----:B------:R-:W-:Y:S01]  /*8de0*/  BAR.SYNC.DEFER_BLOCKING 0x0 ;  /* 0x0000000000007b1d */ /* 0x000fe20000010000 */
[----:B------:R-:W-:Y:S02]  /*8df0*/  FMUL.FTZ R104, R104, c[0x0][0x2e0] ;  /* 0x0000b80068687a20 */ /* 0x000fe40000410000 */
[----:B------:R-:W-:Y:S01]  /*8e00*/  FMUL.FTZ R30, R105, c[0x0][0x2e0] ;  /* 0x0000b800691e7a20 */ /* 0x000fe20000410000 */
[----:B------:R-:W-:Y:S01]  /*8e10*/  F2FP.BF16.PACK_AB R31, R31, R102 ;  /* 0x000000661f1f723e */ /* 0x000fe200000010ff */
[----:B------:R-:W-:Y:S02]  /*8e20*/  FMUL.FTZ R106, R106, c[0x0][0x2e0] ;  /* 0x0000b8006a6a7a20 */ /* 0x000fe40000410000 */
[----:B------:R-:W-:Y:S01]  /*8e30*/  FMUL.FTZ R29, R107, c[0x0][0x2e0] ;  /* 0x0000b8006b1d7a20 */ /* 0x000fe20000410000 */
[----:B------:R-:W-:Y:S01]  /*8e40*/  F2FP.BF16.PACK_AB R28, R28, R112 ;  /* 0x000000701c1c723e */ /* 0x000fe200000010ff */
[----:B------:R-:W-:-:S02]  /*8e50*/  FMUL.FTZ R108, R108, c[0x0][0x2e0] ;  /* 0x0000b8006c6c7a20 */ /* 0x000fc40000410000 */
[----:B------:R-:W-:Y:S01]  /*8e60*/  FMUL.FTZ R26, R109, c[0x0][0x2e0] ;  /* 0x0000b8006d1a7a20 */ /* 0x000fe20000410000 */
[----:B------:R-:W-:Y:S01]  /*8e70*/  F2FP.BF16.PACK_AB R27, R27, R114 ;  /* 0x000000721b1b723e */ /* 0x000fe200000010ff */
        /* <DEDUP_REMOVED lines=74> */
[----:B------:R-:W-:Y:S02]  /*9320*/  F2FP.BF16.PACK_AB R6, R6, R152 ;  /* 0x000000980606723e */ /* 0x000fe400000010ff */
[----:B------:R-:W-:Y:S02]  /*9330*/  F2FP.BF16.PACK_AB R36, R37, R36 ;  /* 0x000000242524723e */ /* 0x000fe400000010ff */
[----:B------:R-:W-:Y:S02]  /*9340*/  F2FP.BF16.PACK_AB R38, R39, R38 ;  /* 0x000000262726723e */ /* 0x000fe400000010ff */
[----:B------:R-:W-:-:S02]  /*9350*/  F2FP.BF16.PACK_AB R48, R49, R48 ;  /* 0x000000303130723e */ /* 0x000fc400000010ff */
[----:B------:R-:W-:Y:S02]  /*9360*/  F2FP.BF16.PACK_AB R50, R51, R50 ;  /* 0x000000323332723e */ /* 0x000fe400000010ff */
[----:B------:R-:W-:Y:S02]  /*9370*/  F2FP.BF16.PACK_AB R40, R41, R40 ;  /* 0x000000282928723e */ /* 0x000fe400000010ff */
        /* <DEDUP_REMOVED lines=24> */
[----:B------:R-:W-:Y:S01]  /*9500*/  F2FP.BF16.PACK_AB R90, R91, R90 ;  /* 0x0000005a5b5a723e */ /* 0x000fe200000010ff */
[----:B------:R-:W-:Y:S01]  /*9510*/  UISETP.NE.AND UP0, UPT, UR26, -0x1, UPT ;  /* 0xffffffff1a00788c */ /* 0x000fe2000bf05270 */
[----:B------:R-:W-:Y:S01]  /*9520*/  F2FP.BF16.PACK_AB R5, R5, R154 ;  /* 0x0000009a0505723e */ /* 0x000fe200000010ff */
[----:B------:R-:W-:Y:S01]  /*9530*/  ULDC.64 UR8, c[0x0][0x3a0] ;  /* 0x0000e80000087ab9 */ /* 0x000fe20000000a00 */
[----:B------:R-:W-:Y:S02]  /*9540*/  F2FP.BF16.PACK_AB R2, R2, R156 ;  /* 0x0000009c0202723e */ /* 0x000fe400000010ff */
[----:B------:R-:W-:-:S02]  /*9550*/  F2FP.BF16.PACK_AB R0, R0, R158 ;  /* 0x0000009e0000723e */ /* 0x000fc400000010ff */
[----:B------:R-:W-:Y:S02]  /*9560*/  F2FP.BF16.PACK_AB R92, R93, R92 ;  /* 0x0000005c5d5c723e */ /* 0x000fe400000010ff */
[----:B------:R-:W-:Y:S02]  /*9570*/  F2FP.BF16.PACK_AB R94, R95, R94 ;  /* 0x0000005e5f5e723e */ /* 0x000fe400000010ff */
[----:B------:R-:W-:Y:S01]  /*9580*/  PLOP3.LUT P0, PT, PT, PT, UP0, 0x80, 0x0 ;  /* 0x000000000000781c */ /* 0x000fe20003f0f008 */
[----:B------:R-:W-:-:S04]  /*9590*/  @UP0 UIADD3 UR6, UR21, UR26, URZ ;  /* 0x0000001a15060290 */ /* 0x000fc8000fffe03f */
[----:B------:R-:W-:Y:S01]  /*95a0*/  @UP0 UIMAD.WIDE.U32 UR4, UR6, UR8, URZ ;  /* 0x00000008060402a5 */ /* 0x000fe2000f8e003f */
[----:B--2---:R1:W-:Y:S04]  /*95b0*/  STS [R179], R32 ;  /* 0x00000020b3007388 */ /* 0x0043e80000000800 */
[----:B------:R1:W-:Y:S04]  /*95c0*/  STS [R179+0x400], R31 ;  /* 0x0004001fb3007388 */ /* 0x0003e80000000800 */
[----:B---3--:R1:W-:Y:S04]  /*95d0*/  STS [R178], R28 ;  /* 0x0000001cb2007388 */ /* 0x0083e80000000800 */
[----:B----4-:R1:W-:Y:S04]  /*95e0*/  STS [R181], R27 ;  /* 0x0000001bb5007388 */ /* 0x0103e80000000800 */
[----:B------:R1:W-:Y:S04]  /*95f0*/  STS [R179+0x2000], R30 ;  /* 0x0020001eb3007388 */ /* 0x0003e80000000800 */
[----:B------:R1:W-:Y:S04]  /*9600*/  STS [R179+0x2400], R29 ;  /* 0x0024001db3007388 */ /* 0x0003e80000000800 */
[----:B------:R1:W-:Y:S04]  /*9610*/  STS [R178+0x2000], R26 ;  /* 0x0020001ab2007388 */ /* 0x0003e80000000800 */
[----:B------:R1:W-:Y:S04]  /*9620*/  STS [R178+0x2400], R25 ;  /* 0x00240019b2007388 */ /* 0x0003e80000000800 */
[----:B------:R1:W-:Y:S04]  /*9630*/  STS [R177], R24 ;  /* 0x00000018b1007388 */ /* 0x0003e80000000800 */
[----:B------:R1:W-:Y:S04]  /*9640*/  STS [R177+0x400], R23 ;  /* 0x00040017b1007388 */ /* 0x0003e80000000800 */
[----:B------:R1:W-:Y:S04]  /*9650*/  STS [R176], R20 ;  /* 0x00000014b0007388 */ /* 0x0003e80000000800 */
[----:B------:R1:W-:Y:S04]  /*9660*/  STS [R180], R19 ;  /* 0x00000013b4007388 */ /* 0x0003e80000000800 */
        /* <DEDUP_REMOVED lines=51> */
[----:B------:R1:W-:Y:S01]  /*99a0*/  STS [R176+0xe400], R94 ;  /* 0x00e4005eb0007388 */ /* 0x0003e20000000800 */
[----:B------:R-:W-:-:S02]  /*99b0*/  @UP0 UIMAD UR14, UR6, UR9, UR5 ;  /* 0x00000009060e02a4 */ /* 0x000fc4000f8e0205 */
        /* <DEDUP_REMOVED lines=14> */
.L_x_189:
        /* <DEDUP_REMOVED lines=18> */
.L_x_190:
[----:B------:R-:W-:Y:S01]  /*9bc0*/  BAR.SYNC.DEFER_BLOCKING 0x0 ;  /* 0x0000000000007b1d */ /* 0x000fe20000010000 */
[----:B-1----:R-:W-:Y:S01]  /*9bd0*/  IMAD.SHL.U32 R4, R249, 0x2, RZ ;  /* 0x00000002f9047824 */ /* 0x002fe200078e00ff */
[----:B------:R-:W-:Y:S01]  /*9be0*/  USHF.L.U32 UR5, UR20, 0x7, URZ ;  /* 0x0000000714057899 */ /* 0x000fe2000800063f */
[--C-:B------:R-:W-:Y:S01]  /*9bf0*/  SHF.R.S32.HI R9, RZ, 0x1f, R234.reuse ;  /* 0x0000001fff097819 */ /* 0x100fe200000114ea */
[----:B------:R-:W-:Y:S02]  /*9c00*/  IMAD.MOV.U32 R8, RZ, RZ, R234 ;  /* 0x000000ffff087224 */ /* 0x000fe400078e00ea */
[----:B------:R-:W1:Y:S01]  /*9c10*/  S2R R6, SR_TID.X ;  /* 0x0000000000067919 */ /* 0x000e620000002100 */
[----:B------:R-:W-:Y:S01]  /*9c20*/  USHF.R.S32.HI UR8, URZ, 0x1f, UR5 ;  /* 0x0000001f3f087899 */ /* 0x000fe20008011405 */
[----:B------:R-:W-:Y:S01]  /*9c30*/  IMAD.U32 R11, RZ, RZ, UR5 ;  /* 0x00000005ff0b7e24 */ /* 0x000fe2000f8e00ff */
[----:B------:R-:W-:Y:S01]  /*9c40*/  ULDC.64 UR6, c[0x0][0x3a0] ;  /* 0x0000e80000067ab9 */ /* 0x000fe20000000a00 */
[----:B------:R-:W-:Y:S01]  /*9c50*/  BSSY B0, `(.L_x_191) ;  /* 0x0000030000007945 */ /* 0x000fe20003800000 */
[----:B------:R-:W-:Y:S01]  /*9c60*/  UIMAD UR4, UR8, UR6, URZ ;  /* 0x00000006080472a4 */ /* 0x000fe2000f8e023f */
[----:B------:R-:W-:-:S03]  /*9c70*/  IMAD.WIDE.U32 R2, R11, c[0x0][0x3a0], R8 ;  /* 0x0000e8000b027a25 */ /* 0x000fc600078e0008 */
[----:B------:R-:W-:Y:S02]  /*9c80*/  UIMAD UR4, UR5, UR7, UR4 ;  /* 0x00000007050472a4 */ /* 0x000fe4000f8e0204 */
[----:B------:R-:W-:Y:S01]  /*9c90*/  IADD3 R2, P0, R2, UR11, RZ ;  /* 0x0000000b02027c10 */ /* 0x000fe2000ff1e0ff */
[----:B------:R-:W-:Y:S02]  /*9ca0*/  ULDC.64 UR6, c[0x0][0x3b8] ;  /* 0x0000ee0000067ab9 */ /* 0x000fe40000000a00 */
[----:B------:R-:W-:Y:S01]  /*9cb0*/  UIMAD UR6, UR58, UR6, URZ ;  /* 0x000000063a0672a4 */ /* 0x000fe2000f8e023f */
[----:B------:R-:W-:Y:S01]  /*9cc0*/  IMAD.U32 R5, RZ, RZ, UR4 ;  /* 0x00000004ff057e24 */ /* 0x000fe2000f8e00ff */
[----:B------:R-:W-:Y:S01]  /*9cd0*/  UIMAD UR4, UR20, -0x80, UR17 ;  /* 0xffffff80140478a4 */ /* 0x000fe2000f8e0211 */
[----:B------:R2:W3:Y:S01]  /*9ce0*/  LDS.128 R24, [R4+0xd000] ;  /* 0x00d0000004187984 */ /* 0x0004e20000000c00 */
[----:B------:R-:W-:Y:S02]  /*9cf0*/  UIMAD UR6, UR35, UR7, UR6 ;  /* 0x00000007230672a4 */ /* 0x000fe4000f8e0206 */
[----:B------:R-:W-:Y:S01]  /*9d00*/  IADD3.X R3, R3, UR14, R5, P0, !PT ;  /* 0x0000000e03037c10 */ /* 0x000fe200087fe405 */
[----:B------:R-:W-:Y:S01]  /*9d10*/  IMAD.U32 R5, RZ, RZ, UR35 ;  /* 0x00000023ff057e24 */ /* 0x000fe2000f8e00ff */
[----:B------:R2:W4:Y:S01]  /*9d20*/  LDS.128 R32, [R4+0xe000] ;  /* 0x00e0000004207984 */ /* 0x0005220000000c00 */
[----:B-1----:R-:W-:-:S02]  /*9d30*/  SHF.R.S32.HI R0, RZ, 0x1f, R6 ;  /* 0x0000001fff007819 */ /* 0x002fc40000011406 */
[----:B------:R-:W-:Y:S01]  /*9d40*/  IMAD.WIDE.U32 R2, R5, c[0x0][0x3b8], R2 ;  /* 0x0000ee0005027a25 */ /* 0x000fe200078e0002 */
[----:B------:R2:W1:Y:S01]  /*9d50*/  LDS.128 R40, [R4+0xf000] ;  /* 0x00f0000004287984 */ /* 0x0004620000000c00 */
[----:B------:R-:W-:-:S03]  /*9d60*/  LEA.HI R0, R0, R6, RZ, 0x3 ;  /* 0x0000000600007211 */ /* 0x000fc600078f18ff */
[----:B------:R2:W1:Y:S01]  /*9d70*/  LDS.128 R20, [R4+0x11000] ;  /* 0x0110000004147984 */ /* 0x0004620000000c00 */
[----:B------:R-:W-:Y:S02]  /*9d80*/  IADD3 R10, R3, UR6, RZ ;  /* 0x00000006030a7c10 */ /* 0x000fe4000fffe0ff */
[----:B------:R-:W-:Y:S01]  /*9d90*/  SHF.R.S32.HI R0, RZ, 0x3, R0 ;  /* 0x00000003ff007819 */ /* 0x000fe20000011400 */
[----:B------:R2:W1:Y:S03]  /*9da0*/  LDS.128 R28, [R4+0x12000] ;  /* 0x01200000041c7984 */ /* 0x0004660000000c00 */
[----:B------:R-:W-:Y:S01]  /*9db0*/  ISETP.GE.AND P5, PT, R0, UR4, PT ;  /* 0x0000000400007c0c */ /* 0x000fe2000bfa6270 */
[----:B------:R2:W1:Y:S01]  /*9dc0*/  LDS.128 R36, [R4+0x13000] ;  /* 0x0130000004247984 */ /* 0x0004620000000c00 */
[----:B------:R-:W-:-:S03]  /*9dd0*/  SHF.R.S32.HI R77, RZ, 0x1f, R0 ;  /* 0x0000001fff4d7819 */ /* 0x000fc60000011400 */
[----:B------:R2:W1:Y:S04]  /*9de0*/  LDS.128 R48, [R4+0x14000] ;  /* 0x0140000004307984 */ /* 0x0004680000000c00 */
[----:B------:R2:W1:Y:S04]  /*9df0*/  LDS.128 R56, [R4+0x15000] ;  /* 0x0150000004387984 */ /* 0x0004680000000c00 */
[----:B------:R2:W1:Y:S04]  /*9e00*/  LDS.128 R64, [R4+0x16000] ;  /* 0x0160000004407984 */ /* 0x0004680000000c00 */
[----:B------:R2:W1:Y:S04]  /*9e10*/  LDS.128 R72, [R4+0x17000] ;  /* 0x0170000004487984 */ /* 0x0004680000000c00 */
[----:B------:R2:W1:Y:S04]  /*9e20*/  LDS.128 R44, [R4+0x18000] ;  /* 0x01800000042c7984 */ /* 0x0004680000000c00 */
[----:B------:R2:W1:Y:S04]  /*9e30*/  LDS.128 R52, [R4+0x19000] ;  /* 0x0190000004347984 */ /* 0x0004680000000c00 */
[----:B------:R2:W1:Y:S04]  /*9e40*/  LDS.128 R60, [R4+0x1a000] ;  /* 0x01a00000043c7984 */ /* 0x0004680000000c00 */
[----:B------:R2:W1:Y:S01]  /*9e50*/  LDS.128 R68, [R4+0x1b000] ;  /* 0x01b0000004447984 */ /* 0x0004620000000c00 */
[----:B------:R-:W-:Y:S05]  /*9e60*/  @P5 BRA `(.L_x_192) ;  /* 0x000000e000005947 */ /* 0x000fea0003800000 */
[----:B---34-:R-:W-:Y:S01]  /*9e70*/  ISETP.GE.AND P1, PT, R234, c[0x0][0x220], PT ;  /* 0x00008800ea007a0c */ /* 0x018fe20003f26270 */
[----:B------:R-:W-:Y:S01]  /*9e80*/  LDS.128 R12, [R4+0x10000] ;  /* 0x01000000040c7984 */ /* 0x000fe20000000c00 */
[----:B------:R-:W-:Y:S01]  /*9e90*/  MOV R5, R10 ;  /* 0x0000000a00057202 */ /* 0x000fe20000000f00 */
[----:B------:R-:W-:Y:S01]  /*9ea0*/  IMAD R76, R77, c[0x0][0x3a0], RZ ;  /* 0x0000e8004d4c7a24 */ /* 0x000fe200078e02ff */
[----:B------:R-:W-:-:S09]  /*9eb0*/  ISETP.GE.AND P0, PT, R240, c[0x0][0x220], PT ;  /* 0x00008800f0007a0c */ /* 0x000fd20003f06270 */
[----:B------:R3:W4:Y:S02]  /*9ec0*/  @!P1 LDS.128 R16, [R4+0xc000] ;  /* 0x00c0000004109984 */ /* 0x0007240000000c00 */
[----:B--23--:R-:W-:-:S04]  /*9ed0*/  IMAD.MOV.U32 R4, RZ, RZ, R2 ;  /* 0x000000ffff047224 */ /* 0x00cfc800078e0002 */
[----:B------:R-:W-:-:S04]  /*9ee0*/  IMAD.WIDE.U32 R6, R0, c[0x0][0x3a0], R4 ;  /* 0x0000e80000067a25 */ /* 0x000fc800078e0004 */
[----:B------:R-:W-:-:S04]  /*9ef0*/  IMAD R4, R0, c[0x0][0x3a4], R76 ;  /* 0x0000e90000047a24 */ /* 0x000fc800078e024c */
[----:B------:R-:W-:Y:S01]  /*9f00*/  IMAD.IADD R5, R4, 0x1, R7 ;  /* 0x0000000104057824 */ /* 0x000fe200078e0207 */
[----:B------:R-:W-:-:S04]  /*9f10*/  LEA R4, P2, R6, c[0x0][0x340], 0x1 ;  /* 0x0000d00006047a11 */ /* 0x000fc800078408ff */
[----:B------:R-:W-:-:S05]  /*9f20*/  LEA.HI.X R5, R6, c[0x0][0x344], R5, 0x1, P2 ;  /* 0x0000d10006057a11 */ /* 0x000fca00010f0c05 */
[----:B----4-:R2:W-:Y:S04]  /*9f30*/  @!P1 STG.E.128 [R4.64], R16 ;  /* 0x0000001004009986 */ /* 0x0105e8000c101d0c */
[----:B------:R2:W-:Y:S02]  /*9f40*/  @!P0 STG.E.128 [R4.64+0x80], R12 ;  /* 0x0000800c04008986 */ /* 0x0005e4000c101d0c */
.L_x_192:
[----:B---34-:R-:W-:Y:S05]  /*9f50*/  BSYNC B0 ;  /* 0x0000000000007941 */ /* 0x018fea0003800000 */
.L_x_191:
[----:B--2---:R-:W-:Y:S01]  /*9f60*/  IADD3 R4, R0, 0x20, RZ ;  /* 0x0000002000047810 */ /* 0x004fe20007ffe0ff */
[----:B------:R-:W-:Y:S03]  /*9f70*/  BSSY B0, `(.L_x_193) ;  /* 0x0000011000007945 */ /* 0x000fe60003800000 */
[----:B------:R-:W-:-:S13]  /*9f80*/  ISETP.GE.AND P4, PT, R4, UR4, PT ;  /* 0x0000000404007c0c */ /* 0x000fda000bf86270 */
[----:B------:R-:W-:Y:S05]  /*9f90*/  @P4 BRA `(.L_x_194) ;  /* 0x000000e000004947 */ /* 0x000fea0003800000 */
[----:B------:R-:W-:Y:S01]  /*9fa0*/  IADD3 R4, P0, R0, 0x20, RZ ;  /* 0x0000002000047810 */ /* 0x000fe20007f1e0ff */
[----:B------:R-:W-:Y:S01]  /*9fb0*/  IMAD.MOV.U32 R6, RZ, RZ, R2 ;  /* 0x000000ffff067224 */ /* 0x000fe200078e0002 */
[----:B------:R-:W-:Y:S02]  /*9fc0*/  MOV R7, R10 ;  /* 0x0000000a00077202 */ /* 0x000fe40000000f00 */
[----:B------:R-:W-:Y:S01]  /*9fd0*/  ISETP.GE.AND P1, PT, R234, c[0x0][0x220], PT ;  /* 0x00008800ea007a0c */ /* 0x000fe20003f26270 */
        /* <DEDUP_REMOVED lines=8> */
[----:B------:R2:W-:Y:S04]  /*a060*/  @!P1 STG.E.128 [R4.64], R24 ;  /* 0x0000001804009986 */ /* 0x0005e8000c101d0c */
[----:B-1----:R2:W-:Y:S02]  /*a070*/  @!P0 STG.E.128 [R4.64+0x80], R20 ;  /* 0x0000801404008986 */ /* 0x0025e4000c101d0c */
.L_x_194:
[----:B------:R-:W-:Y:S05]  /*a080*/  BSYNC B0 ;  /* 0x0000000000007941 */ /* 0x000fea0003800000 */
.L_x_193:
        /* <DEDUP_REMOVED lines=18> */
.L_x_196:
[----:B------:R-:W-:Y:S05]  /*a1b0*/  BSYNC B0 ;  /* 0x0000000000007941 */ /* 0x000fea0003800000 */
.L_x_195:
[----:B--2---:R-:W-:Y:S01]  /*a1c0*/  IADD3 R4, R0, 0x60, RZ ;  /* 0x0000006000047810 */ /* 0x004fe20007ffe0ff */
[----:B------:R-:W-:Y:S03]  /*a1d0*/  BSSY B0, `(.L_x_197) ;  /* 0x0000011000007945 */ /* 0x000fe60003800000 */
[----:B------:R-:W-:-:S13]  /*a1e0*/  ISETP.GE.AND P2, PT, R4, UR4, PT ;  /* 0x0000000404007c0c */ /* 0x000fda000bf46270 */
        /* <DEDUP_REMOVED lines=13> */
[----:B-1----:R1:W-:Y:S04]  /*a2c0*/  @!P1 STG.E.128 [R2.64], R40 ;  /* 0x0000002802009986 */ /* 0x0023e8000c101d0c */
[----:B------:R1:W-:Y:S02]  /*a2d0*/  @!P0 STG.E.128 [R2.64+0x80], R36 ;  /* 0x0000802402008986 */ /* 0x0003e4000c101d0c */
.L_x_198:
[----:B------:R-:W-:Y:S05]  /*a2e0*/  BSYNC B0 ;  /* 0x0000000000007941 */ /* 0x000fea0003800000 */
.L_x_197:
        /* <DEDUP_REMOVED lines=25> */
[----:B------:R1:W-:Y:S04]  /*a480*/  @!P1 STG.E.128 [R4.64], R48 ;  /* 0x0000003004009986 */ /* 0x0003e8000c101d0c */
[----:B------:R1:W-:Y:S02]  /*a490*/  @!P0 STG.E.128 [R4.64+0x80], R44 ;  /* 0x0000802c04008986 */ /* 0x0003e4000c101d0c */
.L_x_200:
[----:B------:R-:W-:Y:S05]  /*a4a0*/  BSYNC B0 ;  /* 0x0000000000007941 */ /* 0x000fea0003800000 */
.L_x_199:
[----:B------:R-:W-:Y:S01]  /*a4b0*/  BSSY B0, `(.L_x_201) ;  /* 0x0000010000007945 */ /* 0x000fe20003800000 */
[----:B------:R-:W-:Y:S05]  /*a4c0*/  @P4 BRA `(.L_x_202) ;  /* 0x000000e000004947 */ /* 0x000fea0003800000 */
[----:B-1----:R-:W-:Y:S01]  /*a4d0*/  IADD3 R4, P0, R0, 0x20, RZ ;  /* 0x0000002000047810 */ /* 0x002fe20007f1e0ff */
        /* <DEDUP_REMOVED lines=12> */
[----:B------:R1:W-:Y:S02]  /*a5a0*/  @!P0 STG.E.128 [R4.64+0x80], R52 ;  /* 0x0000803404008986 */ /* 0x0003e4000c101d0c */
.L_x_202:
[----:B------:R-:W-:Y:S05]  /*a5b0*/  BSYNC B0 ;  /* 0x0000000000007941 */ /* 0x000fea0003800000 */
.L_x_201:
        /* <DEDUP_REMOVED lines=16> */
.L_x_204:
[----:B------:R-:W-:Y:S05]  /*a6c0*/  BSYNC B0 ;  /* 0x0000000000007941 */ /* 0x000fea0003800000 */
.L_x_203:
        /* <DEDUP_REMOVED lines=14> */
.L_x_159:
[----:B------:R-:W-:Y:S05]  /*a7b0*/  BSYNC B1 ;  /* 0x0000000000017941 */ /* 0x000fea0003800000 */
.L_x_137:
[----:B------:R-:W-:Y:S02]  /*a7c0*/  ULDC UR5, c[0x0][0x218] ;  /* 0x0000860000057ab9 */ /* 0x000fe40000000800 */
[----:B------:R-:W-:-:S04]  /*a7d0*/  UIADD3 UR5, UR5, 0x7f, URZ ;  /* 0x0000007f05057890 */ /* 0x000fc8000fffe03f */
[----:B------:R-:W-:-:S04]  /*a7e0*/  USHF.R.S32.HI UR4, URZ, 0x1f, UR5 ;  /* 0x0000001f3f047899 */ /* 0x000fc80008011405 */
[----:B------:R-:W-:-:S03]  /*a7f0*/  ULEA.HI UR4, UR4, UR5, URZ, 0x7 ;  /* 0x0000000504047291 */ /* 0x000fc6000f8f383f */
[----:B------:R-:W-:Y:S02]  /*a800*/  ULDC UR5, c[0x0][0xc] ;  /* 0x0000030000057ab9 */ /* 0x000fe40000000800 */
[----:B------:R-:W-:Y:S02]  /*a810*/  UIADD3 UR20, UR20, UR5, URZ ;  /* 0x0000000514147290 */ /* 0x000fe4000fffe03f */
[----:B------:R-:W-:-:S04]  /*a820*/  USHF.R.S32.HI UR4, URZ, 0x7, UR4 ;  /* 0x000000073f047899 */ /* 0x000fc80008011404 */
[----:B------:R-:W-:-:S06]  /*a830*/  UISETP.GE.AND UP0, UPT, UR20, UR4, UPT ;  /* 0x000000041400728c */ /* 0x000fcc000bf06270 */
[----:B------:R-:W-:-:S13]  /*a840*/  PLOP3.LUT P0, PT, PT, PT, UP0, 0x80, 0x0 ;  /* 0x000000000000781c */ /* 0x000fda0003f0f008 */
[----:B------:R-:W-:Y:S01]  /*a850*/  @P0 CALL.REL.NOINC `(.L_x_205) ;  /* 0x0000001000000944 */ /* 0x000fe20003c00000 */
[----:B------:R-:W-:Y:S05]  /*a860*/  BRA `(.L_x_206) ;  /* 0xffff640000007947 */ /* 0x000fea000383ffff */
.L_x_205:
[----:B------:R-:W-:Y:S05]  /*a870*/  EXIT ;  /* 0x000000000000794d */ /* 0x000fea0003800000 */
.L_x_207:
        /* <DEDUP_REMOVED lines=16> */
.L_x_1066:


//--------------------- .text._ZN5flash44flash_bwd_dq_dk_dv_loop_seqk_parallel_kernelI23Flash_bwd_kernel_traitsILi128ELi64ELi128ELi8ELi2ELi4ELi2ELb0ELb0EN7cutlass10bfloat16_tE19Flash_kernel_traitsILi128ELi64ELi128ELi8ES3_EELb0ELb1ELb0ELb0ELb1ELb1ELb0EEEvNS_16Flash_bwd_paramsE --------------------------
	.section	.text._ZN5flash44flash_bwd_dq_dk_dv_loop_seqk_parallel_kernelI23Flash_bwd_kernel_traitsILi128ELi64ELi128ELi8ELi2ELi4ELi2ELb0ELb0EN7cutlass10bfloat16_tE19Flash_kernel_traitsILi128ELi64ELi128ELi8ES3_EELb0ELb1ELb0ELb0ELb1ELb1ELb0EEEvNS_16Flash_bwd_paramsE,"ax",@progbits
	.sectioninfo	@"SHI_REGISTERS=255"
	.align	128
        .global         _ZN5flash44flash_bwd_dq_dk_dv_loop_seqk_parallel_kernelI23Flash_bwd_kernel_traitsILi128ELi64ELi128ELi8ELi2ELi4ELi2ELb0ELb0EN7cutlass10bfloat16_tE19Flash_kernel_traitsILi128ELi64ELi128ELi8ES3_EELb0ELb1ELb0ELb0ELb1ELb1ELb0EEEvNS_16Flash_bwd_paramsE
        .type           _ZN5flash44flash_bwd_dq_dk_dv_loop_seqk_parallel_kernelI23Flash_bwd_kernel_traitsILi128ELi64ELi128ELi8ELi2ELi4ELi2ELb0ELb0EN7cutlass10bfloat16_tE19Flash_kernel_traitsILi128ELi64ELi128ELi8ES3_EELb0ELb1ELb0ELb0ELb1ELb1ELb0EEEvNS_16Flash_bwd_paramsE,@function
        .size           _ZN5flash44flash_bwd_dq_dk_dv_loop_seqk_parallel_kernelI23Flash_bwd_kernel_traitsILi128ELi64ELi128ELi8ELi2ELi4ELi2ELb0ELb0EN7cutlass10bfloat16_tE19Flash_kernel_traitsILi128ELi64ELi128ELi8ES3_EELb0ELb1ELb0ELb0ELb1ELb1ELb0EEEvNS_16Flash_bwd_paramsE,(.L_x_1067 - _ZN5flash44flash_bwd_dq_dk_dv_loop_seqk_parallel_kernelI23Flash_bwd_kernel_traitsILi128ELi64ELi128ELi8ELi2ELi4ELi2ELb0ELb0EN7cutlass10bfloat16_tE19Flash_kernel_traitsILi128ELi64ELi128ELi8ES3_EELb0ELb1ELb0ELb0ELb1ELb1ELb0EEEvNS_16Flash_bwd_paramsE)
        .other          _ZN5flash44flash_bwd_dq_dk_dv_loop_seqk_parallel_kernelI23Flash_bwd_kernel_traitsILi128ELi64ELi128ELi8ELi2ELi4ELi2ELb0ELb0EN7cutlass10bfloat16_tE19Flash_kernel_traitsILi128ELi64ELi128ELi8ES3_EELb0ELb1ELb0ELb0ELb1ELb1ELb0EEEvNS_16Flash_bwd_paramsE,@"STO_CUDA_ENTRY STV_DEFAULT"
_ZN5flash44flash_bwd_dq_dk_dv_loop_seqk_parallel_kernelI23Flash_bwd_kernel_traitsILi128ELi64ELi128ELi8ELi2ELi4ELi2ELb0ELb0EN7cutlass10bfloat16_tE19Flash_kernel_traitsILi128ELi64ELi128ELi8ES3_EELb0ELb1ELb0ELb0ELb1ELb1ELb0EEEvNS_16Flash_bwd_paramsE:
.text._ZN5flash44flash_bwd_dq_dk_dv_loop_seqk_parallel_kernelI23Flash_bwd_kernel_traitsILi128ELi64ELi128ELi8ELi2ELi4ELi2ELb0ELb0EN7cutlass10bfloat16_tE19Flash_kernel_traitsILi128ELi64ELi128ELi8ES3_EELb0ELb1ELb0ELb0ELb1ELb1ELb0EEEvNS_16Flash_bwd_paramsE:
        /* <DEDUP_REMOVED lines=12> */
[----:B------:R-:W-:Y:S01]  /*00c0*/  IMAD.MOV.U32 R221, RZ, RZ, -0x10 ;  /* 0xfffffff0ffdd7424 */ /* 0x000fe200078e00ff */
[----:B------:R-:W-:Y:S02]  /*00d0*/  ULDC UR34, c[0x0][0x22c] ;  /* 0x00008b0000227ab9 */ /* 0x000fe40000000800 */
[----:B------:R-:W-:Y:S02]  /*00e0*/  ULDC UR23, c[0x0][0x1c0] ;  /* 0x0000700000177ab9 */ /* 0x000fe40000000800 */
[----:B------:R-:W-:Y:S02]  /*00f0*/  UIMAD UR26, UR34, UR23, URZ ;  /* 0x00000017221a72a4 */ /* 0x000fe4000f8e023f */
[----:B------:R-:W-:Y:S02]  /*0100*/  UMOV UR4, 0x80 ;  /* 0x0000008000047882 */ /* 0x000fe40000000000 */
[----:B------:R-:W-:-:S02]  /*0110*/  ULDC UR5, c[0x0][0x210] ;  /* 0x0000840000057ab9 */ /* 0x000fc40000000800 */
[----:B------:R-:W-:Y:S02]  /*0120*/  ULDC UR28, c[0x0][0x234] ;  /* 0x00008d00001c7ab9 */ /* 0x000fe40000000800 */
[----:B------:R-:W-:Y:S02]  /*0130*/  ULDC UR27, c[0x0][0x224] ;  /* 0x00008900001b7ab9 */ /* 0x000fe40000000800 */
[----:B------:R-:W-:Y:S02]  /*0140*/  UIMAD UR28, UR4, UR5, UR28 ;  /* 0x00000005041c72a4 */ /* 0x000fe4000f8e021c */
[----:B------:R-:W-:Y:S02]  /*0150*/  UIADD3 UR27, UR4, UR27, URZ ;  /* 0x0000001b041b7290 */ /* 0x000fe4000fffe03f */
[----:B------:R-:W-:Y:S02]  /*0160*/  USHF.R.S32.HI UR4, URZ, 0x1f, UR34 ;  /* 0x0000001f3f047899 */ /* 0x000fe40008011422 */
[----:B------:R-:W-:Y:S01]  /*0170*/  USHF.L.U32 UR25, UR26, 0x6, URZ ;  /* 0x000000061a197899 */ /* 0x000fe2000800063f */
[----:B-1----:R-:W-:Y:S01]  /*0180*/  SHF.R.S32.HI R14, RZ, 0x1f, R15 ;  /* 0x0000001fff0e7819 */ /* 0x002fe2000001140f */
[----:B------:R-:W-:-:S02]  /*0190*/  UIMAD.WIDE.U32 UR34, UR34, UR23, URZ ;  /* 0x00000017222272a5 */ /* 0x000fc4000f8e003f */
[----:B------:R-:W-:Y:S01]  /*01a0*/  ULDC.64 UR36, c[0x0][0x118] ;  /* 0x0000460000247ab9 */ /* 0x000fe20000000a00 */
[CC--:B------:R-:W-:Y:S01]  /*01b0*/  LEA.HI R5, R14.reuse, R15.reuse, RZ, 0x5 ;  /* 0x0000000f0e057211 */ /* 0x0c0fe200078f28ff */
[----:B------:R-:W-:Y:S01]  /*01c0*/  ULDC UR18, c[0x0][0x1c0] ;  /* 0x0000700000127ab9 */ /* 0x000fe20000000800 */
[CC--:B------:R-:W-:Y:S01]  /*01d0*/  LEA.HI R8, R14.reuse, R15.reuse, RZ, 0x4 ;  /* 0x0000000f0e087211 */ /* 0x0c0fe200078f20ff */
[----:B------:R-:W-:Y:S01]  /*01e0*/  ULDC UR17, c[0x0][0x224] ;  /* 0x0000890000117ab9 */ /* 0x000fe20000000800 */
[--C-:B------:R-:W-:Y:S01]  /*01f0*/  SHF.R.S32.HI R6, RZ, 0x5, R5.reuse ;  /* 0x00000005ff067819 */ /* 0x100fe20000011405 */
[----:B------:R-:W-:Y:S01]  /*0200*/  UMOV UR20, 0x4 ;  /* 0x0000000400147882 */ /* 0x000fe20000000000 */
[----:B------:R-:W-:Y:S01]  /*0210*/  SHF.R.S32.HI R0, RZ, 0x1f, R5 ;  /* 0x0000001fff007819 */ /* 0x000fe20000011405 */
[----:B------:R-:W-:Y:S01]  /*0220*/  ULDC.64 UR32, c[0x0][0x200] ;  /* 0x0000800000207ab9 */ /* 0x000fe20000000a00 */
[----:B------:R-:W-:Y:S01]  /*0230*/  LEA.HI R18, R14, R15, RZ, 0x2 ;  /* 0x0000000f0e127211 */ /* 0x000fe200078f10ff */
[----:B------:R-:W-:Y:S01]  /*0240*/  ULDC.64 UR30, c[0x0][0x3c8] ;  /* 0x0000f200001e7ab9 */ /* 0x000fe20000000a00 */
[-C--:B------:R-:W-:Y:S01]  /*0250*/  LEA.HI R0, R0, R6.reuse, RZ, 0x2 ;  /* 0x0000000600007211 */ /* 0x080fe200078f10ff */
[----:B------:R-:W-:Y:S01]  /*0260*/  ULDC UR16, c[0x0][0x224] ;  /* 0x0000890000107ab9 */ /* 0x000fe20000000800 */
[----:B------:R-:W-:Y:S01]  /*0270*/  SHF.R.S32.HI R7, RZ, 0x4, R8 ;  /* 0x00000004ff077819 */ /* 0x000fe20000011408 */
[----:B------:R-:W-:Y:S01]  /*0280*/  ULDC UR15, c[0x0][0x22c] ;  /* 0x00008b00000f7ab9 */ /* 0x000fe20000000800 */
[----:B------:R-:W-:Y:S01]  /*0290*/  LEA.HI R4, R5, R6, RZ, 0x1 ;  /* 0x0000000605047211 */ /* 0x000fe200078f08ff */
[----:B------:R-:W-:Y:S01]  /*02a0*/  ULDC UR14, c[0x0][0x214] ;  /* 0x00008500000e7ab9 */ /* 0x000fe20000000800 */
[--C-:B------:R-:W-:Y:S01]  /*02b0*/  SHF.R.S32.HI R11, RZ, 0x2, R18.reuse ;  /* 0x00000002ff0b7819 */ /* 0x100fe20000011412 */
[----:B------:R-:W-:Y:S01]  /*02c0*/  ULDC UR13, c[0x0][0x2e8] ;  /* 0x0000ba00000d7ab9 */ /* 0x000fe20000000800 */
[----:B------:R-:W-:Y:S01]  /*02d0*/  SHF.R.S32.HI R2, RZ, 0x1f, R18 ;  /* 0x0000001fff027819 */ /* 0x000fe20000011412 */
[----:B------:R-:W-:Y:S01]  /*02e0*/  UMOV UR22, 0x6 ;  /* 0x0000000600167882 */ /* 0x000fe20000000000 */
[----:B------:R-:W-:Y:S01]  /*02f0*/  LOP3.LUT R0, R0, 0xfffffffc, RZ, 0xc0, !PT ;  /* 0xfffffffc00007812 */ /* 0x000fe200078ec0ff */
[----:B------:R-:W-:Y:S01]  /*0300*/  ULDC UR12, c[0x0][0x214] ;  /* 0x00008500000c7ab9 */ /* 0x000fe20000000800 */
[----:B------:R-:W-:Y:S01]  /*0310*/  LEA.HI R3, R8, R7, RZ, 0x1 ;  /* 0x0000000708037211 */ /* 0x000fe200078f08ff */
[----:B------:R-:W-:Y:S01]  /*0320*/  UMOV UR21, 0xffffc000 ;  /* 0xffffc00000157882 */ /* 0x000fe20000000000 */
[----:B------:R-:W-:Y:S01]  /*0330*/  LOP3.LUT R4, R4, 0xfffffffe, RZ, 0xc0, !PT ;  /* 0xfffffffe04047812 */ /* 0x000fe200078ec0ff */
[----:B------:R-:W-:Y:S01]  /*0340*/  IMAD.IADD R10, R6, 0x1, -R0 ;  /* 0x00000001060a7824 */ /* 0x000fe200078e0a00 */
[----:B------:R-:W-:Y:S01]  /*0350*/  LEA.HI R2, R2, R11, RZ, 0x3 ;  /* 0x0000000b02027211 */ /* 0x000fe200078f18ff */
[----:B------:R-:W-:Y:S01]  /*0360*/  UIMAD UR23, UR4, UR23, URZ ;  /* 0x00000017041772a4 */ /* 0x000fe2000f8e023f */
[----:B------:R-:W-:Y:S01]  /*0370*/  LOP3.LUT R3, R3, 0xfffffffe, RZ, 0xc0, !PT ;  /* 0xfffffffe03037812 */ /* 0x000fe200078ec0ff */
[----:B------:R-:W-:Y:S01]  /*0380*/  IMAD.IADD R13, R6, 0x1, -R4 ;  /* 0x00000001060d7824 */ /* 0x000fe200078e0a04 */
[----:B------:R-:W-:Y:S01]  /*0390*/  LOP3.LUT R0, R2, 0xfffffff8, RZ, 0xc0, !PT ;  /* 0xfffffff802007812 */ /* 0x000fe200078ec0ff */
[----:B------:R-:W-:Y:S01]  /*03a0*/  USHF.R.S32.HI UR24, URZ, 0x1f, UR25 ;  /* 0x0000001f3f187899 */ /* 0x000fe20008011419 */
[----:B------:R-:W-:Y:S01]  /*03b0*/  LEA.HI R6, R14, R15, RZ, 0x3 ;  /* 0x0000000f0e067211 */ /* 0x000fe200078f18ff */
[----:B------:R-:W-:Y:S01]  /*03c0*/  IMAD.IADD R9, R7, 0x1, -R3 ;  /* 0x0000000107097824 */ /* 0x000fe200078e0a03 */
[----:B------:R-:W-:Y:S01]  /*03d0*/  LOP3.LUT R2, R5, 0xffffffe0, RZ, 0xc0, !PT ;  /* 0xffffffe005027812 */ /* 0x000fe200078ec0ff */
[----:B------:R-:W-:Y:S01]  /*03e0*/  IMAD.IADD R7, R11, 0x1, -R0 ;  /* 0x000000010b077824 */ /* 0x000fe200078e0a00 */
[----:B------:R-:W-:Y:S01]  /*03f0*/  SHF.R.S32.HI R3, RZ, 0x3, R6 ;  /* 0x00000003ff037819 */ /* 0x000fe20000011406 */
[----:B------:R-:W-:Y:S01]  /*0400*/  UMOV UR19, 0x6 ;  /* 0x0000000600137882 */ /* 0x000fe20000000000 */
[----:B------:R-:W-:Y:S01]  /*0410*/  LOP3.LUT R0, R6, 0xfffffff8, RZ, 0xc0, !PT ;  /* 0xfffffff806007812 */ /* 0x000fe200078ec0ff */
[----:B------:R-:W-:Y:S01]  /*0420*/  IMAD.IADD R4, R15, 0x1, -R2 ;  /* 0x000000010f047824 */ /* 0x000fe200078e0a02 */
[----:B------:R-:W-:Y:S01]  /*0430*/  LOP3.LUT R2, R8, 0xfffffff0, RZ, 0xc0, !PT ;  /* 0xfffffff008027812 */ /* 0x000fe200078ec0ff */
[----:B------:R-:W-:-:S02]  /*0440*/  IMAD.SHL.U32 R3, R3, 0x40, RZ ;  /* 0x0000004003037824 */ /* 0x000fc400078e00ff */
[C---:B------:R-:W-:Y:S01]  /*0450*/  IMAD.IADD R0, R15.reuse, 0x1, -R0 ;  /* 0x000000010f007824 */ /* 0x040fe200078e0a00 */
[----:B------:R-:W-:Y:S01]  /*0460*/  SHF.R.S32.HI R5, RZ, 0x1f, R4 ;  /* 0x0000001fff057819 */ /* 0x000fe20000011404 */
[----:B------:R-:W-:Y:S01]  /*0470*/  IMAD.IADD R2, R15, 0x1, -R2 ;  /* 0x000000010f027824 */ /* 0x000fe200078e0a02 */
[----:B------:R-:W-:Y:S01]  /*0480*/  LOP3.LUT R3, R3, 0x1c0, RZ, 0xc0, !PT ;  /* 0x000001c003037812 */ /* 0x000fe200078ec0ff */
[----:B------:R-:W-:Y:S01]  /*0490*/  IMAD.SHL.U32 R20, R0, 0x8, RZ ;  /* 0x0000000800147824 */ /* 0x000fe200078e00ff */
[----:B------:R-:W-:Y:S02]  /*04a0*/  LEA.HI R17, R5, R4, RZ, 0x2 ;  /* 0x0000000405117211 */ /* 0x000fe400078f10ff */
[----:B------:R-:W-:Y:S02]  /*04b0*/  SHF.R.S32.HI R5, RZ, 0x1f, R2 ;  /* 0x0000001fff057819 */ /* 0x000fe40000011402 */
[----:B------:R-:W-:Y:S01]  /*04c0*/  SHF.R.U32.HI R4, RZ, 0x3, R3 ;  /* 0x00000003ff047819 */ /* 0x000fe20000011603 */
[----:B------:R-:W-:Y:S01]  /*04d0*/  STL [R1+0x30], R20 ;  /* 0x0000301401007387 */ /* 0x000fe20000100800 */
[----:B------:R-:W-:-:S02]  /*04e0*/  LOP3.LUT R3, R3, 0x38, R20, 0xf8, !PT ;  /* 0x0000003803037812 */ /* 0x000fc400078ef814 */
[----:B------:R-:W-:Y:S01]  /*04f0*/  LEA.HI R11, R5, R2, RZ, 0x3 ;  /* 0x00000002050b7211 */ /* 0x000fe200078f18ff */
[----:B------:R-:W-:Y:S01]  /*0500*/  IMAD.SHL.U32 R5, R9, 0x200, RZ ;  /* 0x0000020009057824 */ /* 0x000fe200078e00ff */
[----:B------:R-:W-:Y:S02]  /*0510*/  LOP3.LUT R12, R3, R4, RZ, 0x3c, !PT ;  /* 0x00000004030c7212 */ /* 0x000fe400078e3cff */
[----:B------:R-:W-:Y:S02]  /*0520*/  LOP3.LUT R3, R11, 0xfffffff8, RZ, 0xc0, !PT ;  /* 0xfffffff80b037812 */ /* 0x000fe400078ec0ff */
[C---:B------:R-:W-:Y:S02]  /*0530*/  LOP3.LUT P4, RZ, R0.reuse, 0x2, RZ, 0xc0, !PT ;  /* 0x0000000200ff7812 */ /* 0x040fe4000788c0ff */
[C---:B------:R-:W-:Y:S01]  /*0540*/  LOP3.LUT P3, RZ, R0.reuse, 0x4, RZ, 0xc0, !PT ;  /* 0x0000000400ff7812 */ /* 0x040fe2000786c0ff */
[----:B------:R-:W-:Y:S01]  /*0550*/  IMAD.SHL.U32 R0, R0, 0x40, RZ ;  /* 0x0000004000007824 */ /* 0x000fe200078e00ff */
[----:B------:R-:W-:Y:S01]  /*0560*/  LEA.HI R4, R14, R15, RZ, 0x6 ;  /* 0x0000000f0e047211 */ /* 0x000fe200078f30ff */
[----:B------:R-:W-:Y:S01]  /*0570*/  IMAD.IADD R16, R2, 0x1, -R3 ;  /* 0x0000000102107824 */ /* 0x000fe200078e0a03 */
[----:B------:R-:W-:Y:S01]  /*0580*/  LOP3.LUT R3, R7, 0x1, RZ, 0xc0, !PT ;  /* 0x0000000107037812 */ /* 0x000fe200078ec0ff */
[----:B------:R-:W-:Y:S01]  /*0590*/  IMAD.SHL.U32 R2, R10, 0x10, RZ ;  /* 0x000000100a027824 */ /* 0x000fe200078e00ff */
[----:B------:R-:W-:-:S02]  /*05a0*/  LOP3.LUT R0, R0, 0x1c0, RZ, 0xc0, !PT ;  /* 0x000001c000007812 */ /* 0x000fc400078ec0ff */
[----:B------:R-:W-:Y:S02]  /*05b0*/  SHF.R.S32.HI R4, RZ, 0x6, R4 ;  /* 0x00000006ff047819 */ /* 0x000fe40000011404 */
[C---:B------:R-:W-:Y:S02]  /*05c0*/  LOP3.LUT R206, R0.reuse, 0x8, R6, 0xf8, !PT ;  /* 0x0000000800ce7812 */ /* 0x040fe400078ef806 */
[----:B------:R-:W-:Y:S02]  /*05d0*/  LOP3.LUT R2, R0, 0x30, R2, 0xf8, !PT ;  /* 0x0000003000027812 */ /* 0x000fe400078ef802 */
        /* <DEDUP_REMOVED lines=13> */
[----:B------:R-:W-:Y:S01]  /*06b0*/  IMAD R7, R4, 0x200, R12 ;  /* 0x0000020004077824 */ /* 0x000fe200078e020c */
[----:B------:R-:W-:Y:S01]  /*06c0*/  LOP3.LUT R200, R0, 0x18, R6, 0xf8, !PT ;  /* 0x0000001800c87812 */ /* 0x000fe200078ef806 */
[----:B------:R-:W-:Y:S01]  /*06d0*/  IMAD.SHL.U32 R206, R206, 0x2, RZ ;  /* 0x00000002cece7824 */ /* 0x000fe200078e00ff */
[----:B------:R-:W-:Y:S01]  /*06e0*/  LEA.HI R0, R14, R15, RZ, 0x7 ;  /* 0x0000000f0e007211 */ /* 0x000fe200078f38ff */
[C---:B------:R-:W-:Y:S01]  /*06f0*/  IMAD.IADD R2, R15.reuse, 0x1, -R2 ;  /* 0x000000010f027824 */ /* 0x040fe200078e0a02 */
[----:B------:R-:W-:Y:S01]  /*0700*/  STL [R1], R7 ;  /* 0x0000000701007387 */ /* 0x000fe20000100800 */
[----:B------:R-:W-:Y:S01]  /*0710*/  IMAD.SHL.U32 R15, R15, 0x2, RZ ;  /* 0x000000020f0f7824 */ /* 0x000fe200078e00ff */
[----:B------:R-:W-:Y:S01]  /*0720*/  SHF.R.S32.HI R0, RZ, 0x7, R0 ;  /* 0x00000007ff007819 */ /* 0x000fe20000011400 */
[----:B------:R-:W-:Y:S01]  /*0730*/  IMAD.SHL.U32 R2, R2, 0x2, RZ ;  /* 0x0000000202027824 */ /* 0x000fe200078e00ff */
[----:B------:R-:W-:Y:S01]  /*0740*/  SEL R221, R221, 0x10, !P0 ;  /* 0x00000010dddd7807 */ /* 0x000fe20004000000 */
[----:B------:R-:W-:-:S02]  /*0750*/  IMAD.SHL.U32 R201, R201, 0x2, RZ ;  /* 0x00000002c9c97824 */ /* 0x000fc400078e00ff */
[--C-:B------:R-:W-:Y:S02]  /*0760*/  IMAD R8, R10, 0x400, R2.reuse ;  /* 0x000004000a087824 */ /* 0x100fe400078e0202 */
[----:B------:R-:W-:Y:S02]  /*0770*/  IMAD R6, R0, 0x1000, R2 ;  /* 0x0000100000067824 */ /* 0x000fe400078e0202 */
[----:B------:R-:W-:Y:S02]  /*0780*/  IMAD.SHL.U32 R2, R4, 0x20, RZ ;  /* 0x0000002004027824 */ /* 0x000fe400078e00ff */
[----:B------:R-:W-:Y:S01]  /*0790*/  IMAD.SHL.U32 R3, R0, 0x8, RZ ;  /* 0x0000000800037824 */ /* 0x000fe200078e00ff */
[----:B------:R-:W-:Y:S01]  /*07a0*/  LOP3.LUT R0, R5, 0x1c0, RZ, 0xc0, !PT ;  /* 0x000001c005007812 */ /* 0x000fe200078ec0ff */
[----:B------:R-:W-:Y:S01]  /*07b0*/  IMAD R6, R13, 0x400, R6 ;  /* 0x000004000d067824 */ /* 0x000fe200078e0206 */
[----:B------:R-:W-:Y:S02]  /*07c0*/  LOP3.LUT R4, R2, 0x6, R15, 0xf8, !PT ;  /* 0x0000000602047812 */ /* 0x000fe400078ef80f */
[----:B------:R-:W-:-:S02]  /*07d0*/  LOP3.LUT R5, R0, 0x20, R2, 0xf8, !PT ;  /* 0x0000002000057812 */ /* 0x000fc400078ef802 */
[----:B------:R-:W-:Y:S01]  /*07e0*/  LOP3.LUT R3, R3, 0x8, RZ, 0xc0, !PT ;  /* 0x0000000803037812 */ /* 0x000fe200078ec0ff */
[----:B------:R1:W-:Y:S01]  /*07f0*/  STL [R1+0x20], R4 ;  /* 0x0000200401007387 */ /* 0x0003e20000100800 */
[----:B------:R-:W-:-:S04]  /*0800*/  SHF.R.U32.HI R2, RZ, 0x3, R0 ;  /* 0x00000003ff027819 */ /* 0x000fc80000011600 */
[----:B------:R-:W-:Y:S02]  /*0810*/  LOP3.LUT R0, R2, R0, R3, 0x1e, !PT ;  /* 0x0000000002007212 */ /* 0x000fe400078e1e03 */
[----:B------:R-:W-:Y:S01]  /*0820*/  LOP3.LUT R5, R5, R2, RZ, 0x3c, !PT ;  /* 0x0000000205057212 */ /* 0x000fe200078e3cff */
[----:B------:R-:W-:Y:S02]  /*0830*/  IMAD.SHL.U32 R2, R9, 0x8, RZ ;  /* 0x0000000809027824 */ /* 0x000fe400078e00ff */
[----:B------:R-:W-:Y:S02]  /*0840*/  IMAD.IADD R8, R8, 0x1, R0 ;  /* 0x0000000108087824 */ /* 0x000fe400078e0200 */
[----:B------:R-:W-:Y:S02]  /*0850*/  IMAD.SHL.U32 R0, R11, 0x40, RZ ;  /* 0x000000400b007824 */ /* 0x000fe400078e00ff */
[----:B------:R-:W-:Y:S01]  /*0860*/  IMAD.IADD R6, R5, 0x1, R6 ;  /* 0x0000000105067824 */ /* 0x000fe200078e0206 */
[----:B------:R-:W-:-:S02]  /*0870*/  SHF.R.S32.HI R5, RZ, 0x2, R17 ;  /* 0x00000002ff057819 */ /* 0x000fc40000011411 */
[----:B------:R-:W-:Y:S01]  /*0880*/  LOP3.LUT R0, R0, 0xfffffe00, RZ, 0xc0, !PT ;  /* 0xfffffe0000007812 */ /* 0x000fe200078ec0ff */
[----:B------:R-:W-:Y:S02]  /*0890*/  IMAD.SHL.U32 R213, R6, 0x2, RZ ;  /* 0x0000000206d57824 */ /* 0x000fe400078e00ff */
[C---:B------:R-:W-:Y:S02]  /*08a0*/  IMAD R10, R13.reuse, 0x10, R5 ;  /* 0x000000100d0a7824 */ /* 0x040fe400078e0205 */
[----:B------:R-:W-:Y:S02]  /*08b0*/  IMAD R5, R13, 0x400, R0 ;  /* 0x000004000d057824 */ /* 0x000fe400078e0200 */
[----:B------:R-:W-:Y:S01]  /*08c0*/  IMAD.IADD R222, R213, 0x1, R221 ;  /* 0x00000001d5de7824 */ /* 0x000fe200078e02dd */
[----:B------:R-:W-:Y:S01]  /*08d0*/  STL [R1+0x2c], R10 ;  /* 0x00002c0a01007387 */ /* 0x000fe20000100800 */
[----:B-1----:R-:W-:-:S05]  /*08e0*/  IMAD.SHL.U32 R4, R9, 0x10, RZ ;  /* 0x0000001009047824 */ /* 0x002fca00078e00ff */
[----:B------:R-:W-:Y:S01]  /*08f0*/  LOP3.LUT R7, R3, 0x10, R4, 0xf8, !PT ;  /* 0x0000001003077812 */ /* 0x000fe200078ef804 */
[----:B------:R-:W-:-:S05]  /*0900*/  IMAD.SHL.U32 R3, R16, 0x40, RZ ;  /* 0x0000004010037824 */ /* 0x000fca00078e00ff */
[----:B------:R-:W-:-:S04]  /*0910*/  LOP3.LUT R3, R3, 0x1c0, RZ, 0xc0, !PT ;  /* 0x000001c003037812 */ /* 0x000fc800078ec0ff */
[----:B------:R-:W-:Y:S02]  /*0920*/  LOP3.LUT R2, R3, 0x8, R2, 0xf8, !PT ;  /* 0x0000000803027812 */ /* 0x000fe400078ef802 */
[----:B------:R-:W-:-:S04]  /*0930*/  SHF.R.U32.HI R4, RZ, 0x3, R3 ;  /* 0x00000003ff047819 */ /* 0x000fc80000011603 */
[----:B------:R-:W-:Y:S02]  /*0940*/  LOP3.LUT R212, R2, R4, RZ, 0x3c, !PT ;  /* 0x0000000402d47212 */ /* 0x000fe400078e3cff */
[C-C-:B------:R-:W-:Y:S02]  /*0950*/  LOP3.LUT R2, R4.reuse, R7, R3.reuse, 0x1e, !PT ;  /* 0x0000000704027212 */ /* 0x140fe400078e1e03 */
[----:B------:R-:W-:Y:S01]  /*0960*/  LOP3.LUT R200, R4, R200, R3, 0x1e, !PT ;  /* 0x000000c804c87212 */ /* 0x000fe200078e1e03 */
[----:B------:R-:W-:Y:S01]  /*0970*/  IMAD.IADD R212, R5, 0x1, R212 ;  /* 0x0000000105d47824 */ /* 0x000fe200078e02d4 */
[-C--:B------:R-:W-:Y:S01]  /*0980*/  LOP3.LUT R210, R2, R0.reuse, RZ, 0xfc, !PT ;  /* 0x0000000002d27212 */ /* 0x080fe200078efcff */
[----:B------:R-:W-:Y:S01]  /*0990*/  IMAD.MOV.U32 R5, RZ, RZ, 0x1 ;  /* 0x00000001ff057424 */ /* 0x000fe200078e00ff */
[----:B------:R-:W-:Y:S01]  /*09a0*/  LOP3.LUT R200, R200, R0, RZ, 0xfc, !PT ;  /* 0x00000000c8c87212 */ /* 0x000fe200078efcff */
[----:B------:R-:W-:Y:S01]  /*09b0*/  IMAD.MOV.U32 R4, RZ, RZ, 0x20 ;  /* 0x00000020ff047424 */ /* 0x000fe200078e00ff */
[C---:B------:R-:W-:Y:S01]  /*09c0*/  IADD3 R0, R10.reuse, -0x40, RZ ;  /* 0xffffffc00a007810 */ /* 0x040fe20007ffe0ff */
[----:B------:R-:W-:Y:S01]  /*09d0*/  IMAD.MOV.U32 R2, RZ, RZ, 0x40 ;  /* 0x00000040ff027424 */ /* 0x000fe200078e00ff */
[----:B------:R-:W-:-:S02]  /*09e0*/  IADD3 R5, R10, -c[0x0][0x214], R5 ;  /* 0x800085000a057a10 */ /* 0x000fc40007ffe005 */
[----:B------:R-:W-:Y:S02]  /*09f0*/  SHF.R.S32.HI R3, RZ, 0x1f, R0 ;  /* 0x0000001fff037819 */ /* 0x000fe40000011400 */
[----:B------:R-:W-:Y:S01]  /*0a00*/  SEL R207, R4, 0xffffffe0, !P4 ;  /* 0xffffffe004cf7807 */ /* 0x000fe20006000000 */
[----:B------:R1:W-:Y:S01]  /*0a10*/  STL [R1+0x1c], R5 ;  /* 0x00001c0501007387 */ /* 0x0003e20000100800 */
[C---:B------:R-:W-:Y:S01]  /*0a20*/  SHF.L.U64.HI R3, R0.reuse, 0x2, R3 ;  /* 0x0000000200037819 */ /* 0x040fe20000010203 */
[----:B------:R-:W-:Y:S01]  /*0a30*/  IMAD.SHL.U32 R0, R0, 0x4, RZ ;  /* 0x0000000400007824 */ /* 0x000fe200078e00ff */
[----:B------:R-:W-:Y:S01]  /*0a40*/  SEL R208, R2, 0xffffffc0, !P3 ;  /* 0xffffffc002d07807 */ /* 0x000fe20005800000 */
[----:B------:R-:W-:Y:S01]  /*0a50*/  IMAD.IADD R207, R206, 0x1, R207 ;  /* 0x00000001cecf7824 */ /* 0x000fe200078e02cf */
[----:B------:R-:W-:Y:S01]  /*0a60*/  SEL R4, R4, 0xffffffe0, !P1 ;  /* 0xffffffe004047807 */ /* 0x000fe20004800000 */
[----:B------:R2:W-:Y:S01]  /*0a70*/  STL [R1+0x18], R3 ;  /* 0x0000180301007387 */ /* 0x0005e20000100800 */
[----:B------:R-:W-:Y:S01]  /*0a80*/  LEA R7, R8, 0xc000, 0x1 ;  /* 0x0000c00008077811 */ /* 0x000fe200078e08ff */
[----:B------:R-:W-:Y:S01]  /*0a90*/  IMAD.IADD R209, R206, 0x1, R208 ;  /* 0x00000001ced17824 */ /* 0x000fe200078e02d0 */
[----:B------:R-:W-:Y:S01]  /*0aa0*/  SEL R2, R2, 0xffffffc0, !P2 ;  /* 0xffffffc002027807 */ /* 0x000fe20005000000 */
[----:B------:R3:W-:Y:S01]  /*0ab0*/  STL [R1+0x14], R0 ;  /* 0x0000140001007387 */ /* 0x0007e20000100800 */
[----:B------:R-:W-:Y:S01]  /*0ac0*/  IMAD.IADD R220, R213, 0x1, R4 ;  /* 0x00000001d5dc7824 */ /* 0x000fe200078e0204 */
[----:B------:R-:W-:Y:S01]  /*0ad0*/  LEA R200, R200, 0xc000, 0x1 ;  /* 0x0000c000c8c87811 */ /* 0x000fe200078e08ff */
[----:B------:R-:W-:Y:S01]  /*0ae0*/  IMAD.IADD R208, R208, 0x1, R207 ;  /* 0x00000001d0d07824 */ /* 0x000fe200078e02cf */
[----:B------:R-:W-:Y:S01]  /*0af0*/  STL [R1+0xc], R7 ;  /* 0x00000c0701007387 */ /* 0x000fe20000100800 */
[----:B------:R-:W-:-:S02]  /*0b00*/  IMAD.IADD R221, R221, 0x1, R220 ;  /* 0x00000001dddd7824 */ /* 0x000fc400078e02dc */
[----:B-1----:R-:W-:-:S04]  /*0b10*/  IMAD.IADD R5, R4, 0x1, R7 ;  /* 0x0000000104057824 */ /* 0x002fc800078e0207 */
[--C-:B------:R-:W-:Y:S01]  /*0b20*/  IMAD.IADD R4, R5, 0x1, R2.reuse ;  /* 0x0000000105047824 */ /* 0x100fe200078e0202 */
[----:B------:R-:W-:Y:S01]  /*0b30*/  STL [R1+0x24], R5 ;  /* 0x0000240501007387 */ /* 0x000fe20000100800 */
[C---:B--2---:R-:W-:Y:S02]  /*0b40*/  IADD3 R3, R7.reuse, 0x420, RZ ;  /* 0x0000042007037810 */ /* 0x044fe40007ffe0ff */
[C---:B------:R-:W-:Y:S01]  /*0b50*/  @P1 IADD3 R3, R7.reuse, 0x3e0, RZ ;  /* 0x000003e007031810 */ /* 0x040fe20007ffe0ff */
[----:B---3--:R-:W-:-:S05]  /*0b60*/  IMAD.IADD R0, R7, 0x1, R2 ;  /* 0x0000000107007824 */ /* 0x008fca00078e0202 */
[----:B------:R1:W-:Y:S04]  /*0b70*/  STL [R1+0x10], R0 ;  /* 0x0000100001007387 */ /* 0x0003e80000100800 */
[----:B------:R2:W-:Y:S04]  /*0b80*/  STL [R1+0x3c], R3 ;  /* 0x00003c0301007387 */ /* 0x0005e80000100800 */
[----:B------:R2:W-:Y:S01]  /*0b90*/  STL [R1+0x28], R4 ;  /* 0x0000280401007387 */ /* 0x0005e20000100800 */
[----:B-1----:R-:W-:-:S05]  /*0ba0*/  IMAD.IADD R0, R2, 0x1, R3 ;  /* 0x0000000102007824 */ /* 0x002fca00078e0203 */
[----:B------:R2:W-:Y:S02]  /*0bb0*/  STL [R1+0x38], R0 ;  /* 0x0000380001007387 */ /* 0x0005e40000100800 */
.L_x_216:
[----:B------:R-:W-:Y:S01]  /*0bc0*/  ULDC.64 UR4, c[0x0][0x258] ;  /* 0x0000960000047ab9 */ /* 0x000fe20000000a00 */
[----:B------:R-:W-:Y:S01]  /*0bd0*/  ISETP.NE.U32.AND P1, PT, RZ, c[0x0][0x250], PT ;  /* 0x00009400ff007a0c */ /* 0x000fe20003f25070 */
[----:B------:R-:W-:Y:S02]  /*0be0*/  UISETP.NE.U32.AND UP1, UPT, URZ, UR4, UPT ;  /* 0x000000043f00728c */ /* 0x000fe4000bf25070 */
[----:B------:R-:W-:Y:S01]  /*0bf0*/  ULDC.64 UR6, c[0x0][0x258] ;  /* 0x0000960000067ab9 */ /* 0x000fe20000000a00 */
[----:B------:R-:W-:Y:S01]  /*0c00*/  ISETP.NE.AND.EX P1, PT, RZ, c[0x0][0x254], PT, P1 ;  /* 0x00009500ff007a0c */ /* 0x000fe20003f25310 */
[----:B------:R-:W-:-:S06]  /*0c10*/  UISETP.NE.AND.EX UP1, UPT, URZ, UR5, UPT, UP1 ;  /* 0x000000053f00728c */ /* 0x000fcc000bf25310 */
[----:B------:R-:W-:-:S05]  /*0c20*/  PLOP3.LUT P0, PT, PT, PT, UP1, 0x80, 0x0 ;  /* 0x000000000000781c */ /* 0x000fca0003f0f018 */
[----:B------:R-:W-:Y:S01]  /*0c30*/  @UP1 UMOV UR4, 0x4 ;  /* 0x0000000400041882 */ /* 0x000fe20000000000 */
[----:B-1----:R-:W1:Y:S01]  /*0c40*/  @P1 S2R R5, SR_CTAID.Y ;  /* 0x0000000000051919 */ /* 0x002e620000002600 */
[----:B--2---:R-:W-:-:S06]  /*0c50*/  @P1 IMAD.MOV.U32 R4, RZ, RZ, 0x4 ;  /* 0x00000004ff041424 */ /* 0x004fcc00078e00ff */
[----:B------:R-:W2:Y:S01]  /*0c60*/  @P0 S2R R0, SR_CTAID.Y ;  /* 0x0000000000000919 */ /* 0x000ea20000002600 */
[----:B-1----:R-:W-:-:S06]  /*0c70*/  @P1 IMAD.WIDE R4, R5, R4, c[0x0][0x250] ;  /* 0x0000940005041625 */ /* 0x002fcc00078e0204 */
[----:B------:R-:W3:Y:S01]  /*0c80*/  @P1 LDG.E R4, [R4.64] ;  /* 0x0000002404041981 */ /* 0x000ee2000c1e1900 */
[----:B--2---:R-:W1:Y:S02]  /*0c90*/  @P0 R2UR UR5, R0 ;  /* 0x00000000000503c2 */ /* 0x004e6400000e0000 */
[----:B-1----:R-:W-:-:S06]  /*0ca0*/  @UP1 UIMAD.WIDE UR4, UR5, UR4, UR6 ;  /* 0x00000004050412a5 */ /* 0x002fcc000f8e0206 */
[----:B------:R-:W-:Y:S02]  /*0cb0*/  IMAD.U32 R2, RZ, RZ, UR4 ;  /* 0x00000004ff027e24 */ /* 0x000fe4000f8e00ff */
[----:B------:R-:W-:Y:S01]  /*0cc0*/  IMAD.U32 R3, RZ, RZ, UR5 ;  /* 0x00000005ff037e24 */ /* 0x000fe2000f8e00ff */
[----:B------:R-:W-:Y:S02]  /*0cd0*/  UMOV UR41, URZ ;  /* 0x0000003f00297c82 */ /* 0x000fe40008000000 */
[----:B------:R-:W-:Y:S02]  /*0ce0*/  ULDC.64 UR4, c[0x0][0x268] ;  /* 0x00009a0000047ab9 */ /* 0x000fe40000000a00 */
[----:B------:R-:W2:Y:S01]  /*0cf0*/  @P0 LDG.E R0, [R2.64] ;  /* 0x0000002402000981 */ /* 0x000ea2000c1e1900 */
[----:B------:R-:W-:-:S04]  /*0d00*/  @!UP1 UISETP.NE.U32.AND UP0, UPT, URZ, UR4, UPT ;  /* 0x000000043f00928c */ /* 0x000fc8000bf05070 */
[----:B------:R-:W-:-:S03]  /*0d10*/  @!UP1 UISETP.NE.AND.EX UP0, UPT, URZ, UR5, UPT, UP0 ;  /* 0x000000053f00928c */ /* 0x000fc6000bf05300 */
[----:B------:R-:W-:Y:S02]  /*0d20*/  ULDC.64 UR4, c[0x0][0x218] ;  /* 0x0000860000047ab9 */ /* 0x000fe40000000a00 */
[----:B------:R-:W-:Y:S02]  /*0d30*/  @!UP1 USEL UR5, URZ, UR5, !UP0 ;  /* 0x000000053f059287 */ /* 0x000fe4000c000000 */
[----:B------:R-:W-:Y:S01]  /*0d40*/  USHF.L.U32 UR38, UR29, 0x7, URZ ;  /* 0x000000071d267899 */ /* 0x000fe2000800063f */
[----:B---3--:R-:W1:Y:S08]  /*0d50*/  @P1 R2UR UR41, R4 ;  /* 0x00000000042913c2 */ /* 0x008e7000000e0000 */
[----:B--2---:R-:W1:Y:S02]  /*0d60*/  @P0 R2UR UR39, R0 ;  /* 0x00000000002703c2 */ /* 0x004e6400000e0000 */
[----:B-1----:R-:W-:-:S02]  /*0d70*/  @UP1 UIADD3 UR39, UR39, -UR41, URZ ;  /* 0x8000002927271290 */ /* 0x002fc4000fffe03f */
[----:B------:R-:W-:-:S04]  /*0d80*/  @!UP1 UIADD3 UR39, UR5, UR4, -UR41 ;  /* 0x0000000405279290 */ /* 0x000fc8000fffe829 */
[----:B------:R-:W-:-:S06]  /*0d90*/  UISETP.GE.AND UP0, UPT, UR38, UR39, UPT ;  /* 0x000000272600728c */ /* 0x000fcc000bf06270 */
[----:B------:R-:W-:-:S13]  /*0da0*/  PLOP3.LUT P0, PT, PT, PT, UP0, 0x80, 0x0 ;  /* 0x000000000000781c */ /* 0x000fda0003f0f008 */
[----:B-----5:R-:W-:Y:S05]  /*0db0*/  @P0 BRA `(.L_x_208) ;  /* 0x000068b000000947 */ /* 0x020fea0003800000 */
[----:B------:R-:W-:Y:S01]  /*0dc0*/  IABS R4, c[0x0][0x1c8] ;  /* 0x0000720000047a13 */ /* 0x000fe20000000000 */
[----:B------:R-:W1:Y:S01]  /*0dd0*/  S2R R5, SR_CTAID.Z ;  /* 0x0000000000057919 */ /* 0x000e620000002700 */
[----:B------:R-:W2:Y:S01]  /*0de0*/  S2UR UR42, SR_CTAID.Z ;  /* 0x00000000002a79c3 */ /* 0x000ea20000002700 */
[----:B------:R-:W-:Y:S01]  /*0df0*/  ULDC UR10, c[0x0][0x1c8] ;  /* 0x00007200000a7ab9 */ /* 0x000fe20000000800 */
[----:B------:R-:W3:Y:S01]  /*0e00*/  I2F.RP R2, R4 ;  /* 0x0000000400027306 */ /* 0x000ee20000209400 */
[----:B------:R-:W-:Y:S01]  /*0e10*/  ULDC UR11, c[0x0][0x214] ;  /* 0x00008500000b7ab9 */ /* 0x000fe20000000800 */
[----:B------:R-:W-:Y:S01]  /*0e20*/  ISETP.NE.AND P2, PT, RZ, c[0x0][0x1c8], PT ;  /* 0x00007200ff007a0c */ /* 0x000fe20003f45270 */
[----:B------:R-:W-:Y:S02]  /*0e30*/  ULDC.U8 UR6, c[0x0][0x328] ;  /* 0x0000ca0000067ab9 */ /* 0x000fe40000000000 */
[----:B------:R-:W-:Y:S01]  /*0e40*/  UIADD3 UR11, UR11, 0x3f, URZ ;  /* 0x0000003f0b0b7890 */ /* 0x000fe2000fffe03f */
[----:B------:R-:W4:Y:S01]  /*0e50*/  S2UR UR43, SR_CTAID.Y ;  /* 0x00000000002b79c3 */ /* 0x000f220000002600 */
[----:B------:R-:W-:-:S02]  /*0e60*/  ULDC.64 UR4, c[0x0][0x240] ;  /* 0x0000900000047ab9 */ /* 0x000fc40000000a00 */
[----:B------:R-:W-:Y:S02]  /*0e70*/  UISETP.NE.AND UP0, UPT, UR6, URZ, UPT ;  /* 0x0000003f0600728c */ /* 0x000fe4000bf05270 */
[----:B------:R-:W-:Y:S02]  /*0e80*/  UISETP.NE.U32.AND UP1, UPT, URZ, UR4, UPT ;  /* 0x000000043f00728c */ /* 0x000fe4000bf25070 */
[----:B------:R-:W-:Y:S02]  /*0e90*/  USHF.R.S32.HI UR47, URZ, 0x1f, UR11 ;  /* 0x0000001f3f2f7899 */ /* 0x000fe4000801140b */
[----:B------:R-:W-:Y:S01]  /*0ea0*/  UISETP.NE.AND.EX UP1, UPT, URZ, UR5, UPT, UP1 ;  /* 0x000000053f00728c */ /* 0x000fe2000bf25310 */
[----:B---3--:R-:W3:Y:S01]  /*0eb0*/  MUFU.RCP R2, R2 ;  /* 0x0000000200027308 */ /* 0x008ee20000001000 */
[----:B------:R-:W-:Y:S02]  /*0ec0*/  ULEA.HI UR47, UR47, UR11, URZ, 0x6 ;  /* 0x0000000b2f2f7291 */ /* 0x000fe4000f8f303f */
[----:B------:R-:W-:Y:S01]  /*0ed0*/  ULDC UR4, c[0x0][0x214] ;  /* 0x0000850000047ab9 */ /* 0x000fe20000000800 */
[----:B-1----:R-:W-:Y:S01]  /*0ee0*/  IABS R5, R5 ;  /* 0x0000000500057213 */ /* 0x002fe20000000000 */
[----:B--2---:R-:W-:-:S02]  /*0ef0*/  ULOP3.LUT UR10, UR42, UR10, URZ, 0x3c, !UPT ;  /* 0x0000000a2a0a7292 */ /* 0x004fc4000f8e3c3f */
[----:B------:R-:W-:Y:S02]  /*0f00*/  ULDC UR8, c[0x0][0x22c] ;  /* 0x00008b0000087ab9 */ /* 0x000fe40000000800 */
[----:B------:R-:W-:Y:S02]  /*0f10*/  ULDC UR5, c[0x0][0x1c0] ;  /* 0x0000700000057ab9 */ /* 0x000fe40000000800 */
[----:B------:R-:W-:Y:S01]  /*0f20*/  ISETP.LE.AND P1, PT, RZ, UR10, PT ;  /* 0x0000000aff007c0c */ /* 0x000fe2000bf23270 */
[----:B------:R-:W-:Y:S02]  /*0f30*/  UIMAD UR8, UR42, UR8, URZ ;  /* 0x000000082a0872a4 */ /* 0x000fe4000f8e023f */
[----:B----4-:R-:W-:Y:S01]  /*0f40*/  UIMAD.WIDE UR52, UR43, 0x80, URZ ;  /* 0x000000802b3478a5 */ /* 0x010fe2000f8e023f */
[----:B---3--:R-:W-:Y:S01]  /*0f50*/  IADD3 R2, R2, 0xffffffe, RZ ;  /* 0x0ffffffe02027810 */ /* 0x008fe20007ffe0ff */
[----:B------:R-:W-:Y:S02]  /*0f60*/  @UP0 UIMAD UR6, UR43, UR4, URZ ;  /* 0x000000042b0602a4 */ /* 0x000fe4000f8e023f */
[----:B------:R-:W-:Y:S01]  /*0f70*/  USEL UR50, UR52, URZ, UP1 ;  /* 0x0000003f34327287 */ /* 0x000fe20008800000 */
[----:B------:R-:W1:Y:S01]  /*0f80*/  F2I.FTZ.U32.TRUNC.NTZ R3, R2 ;  /* 0x0000000200037305 */ /* 0x000e62000021f000 */
[----:B------:R-:W-:-:S02]  /*0f90*/  ULOP3.LUT UR52, UR47, 0xffffffc0, URZ, 0xc0, !UPT ;  /* 0xffffffc02f347892 */ /* 0x000fc4000f8ec03f */
[----:B------:R-:W-:Y:S02]  /*0fa0*/  @!UP0 UIMAD UR5, UR43, UR5, UR42 ;  /* 0x000000052b0582a4 */ /* 0x000fe4000f8e022a */
[----:B------:R-:W-:Y:S02]  /*0fb0*/  UIADD3 UR52, UR52, -0x40, URZ ;  /* 0xffffffc034347890 */ /* 0x000fe4000fffe03f */
[----:B------:R-:W-:Y:S02]  /*0fc0*/  ULDC.U8 UR7, c[0x0][0x3d0] ;  /* 0x0000f40000077ab9 */ /* 0x000fe40000000000 */
[----:B------:R-:W-:Y:S02]  /*0fd0*/  ULDC UR46, c[0x0][0x234] ;  /* 0x00008d00002e7ab9 */ /* 0x000fe40000000800 */
[----:B------:R-:W-:Y:S02]  /*0fe0*/  ULDC UR51, c[0x0][0x1c0] ;  /* 0x0000700000337ab9 */ /* 0x000fe40000000800 */
[----:B------:R-:W-:-:S02]  /*0ff0*/  USEL UR48, UR53, URZ, UP1 ;  /* 0x0000003f35307287 */ /* 0x000fc40008800000 */
[----:B------:R-:W-:Y:S01]  /*1000*/  @UP0 UIMAD UR46, UR42, UR46, UR6 ;  /* 0x0000002e2a2e02a4 */ /* 0x000fe2000f8e0206 */
[--C-:B-1----:R-:W-:Y:S01]  /*1010*/  IMAD.MOV R0, RZ, RZ, -R3.reuse ;  /* 0x000000ffff007224 */ /* 0x102fe200078e0a03 */
[----:B------:R-:W-:Y:S01]  /*1020*/  USHF.R.S32.HI UR9, URZ, 0x1f, UR41 ;  /* 0x0000001f3f097899 */ /* 0x000fe20008011429 */
[----:B------:R-:W-:Y:S01]  /*1030*/  IMAD.MOV.U32 R2, RZ, RZ, RZ ;  /* 0x000000ffff027224 */ /* 0x000fe200078e00ff */
[----:B------:R-:W-:Y:S01]  /*1040*/  USHF.R.S32.HI UR40, URZ, 0x1f, UR38 ;  /* 0x0000001f3f287899 */ /* 0x000fe20008011426 */
[----:B------:R-:W-:Y:S01]  /*1050*/  IMAD R0, R0, R4, RZ ;  /* 0x0000000400007224 */ /* 0x000fe200078e02ff */
[----:B------:R-:W-:Y:S02]  /*1060*/  USHF.R.S32.HI UR49, URZ, 0x1f, UR43 ;  /* 0x0000001f3f317899 */ /* 0x000fe4000801142b */
[----:B------:R-:W-:Y:S01]  /*1070*/  USHF.R.S32.HI UR44, URZ, 0x1f, UR42 ;  /* 0x0000001f3f2c7899 */ /* 0x000fe2000801142a */
[----:B------:R-:W-:Y:S01]  /*1080*/  IMAD.HI.U32 R0, R3, R0, R2 ;  /* 0x0000000003007227 */ /* 0x000fe200078e0002 */
[----:B------:R-:W-:-:S02]  /*1090*/  USHF.R.S32.HI UR51, URZ, 0x1f, UR51 ;  /* 0x0000001f3f337899 */ /* 0x000fc40008011433 */
[----:B------:R-:W-:Y:S01]  /*10a0*/  USHF.R.S32.HI UR54, URZ, 0x1f, UR8 ;  /* 0x0000001f3f367899 */ /* 0x000fe20008011408 */
[----:B------:R-:W-:Y:S01]  /*10b0*/  IMAD.MOV.U32 R3, RZ, RZ, R5 ;  /* 0x000000ffff037224 */ /* 0x000fe200078e0005 */
[----:B------:R-:W-:Y:S02]  /*10c0*/  USHF.R.S32.HI UR47, URZ, 0x6, UR47 ;  /* 0x000000063f2f7899 */ /* 0x000fe4000801142f */
[----:B------:R-:W-:Y:S01]  /*10d0*/  @!UP0 UIMAD UR46, UR5, UR4, URZ ;  /* 0x00000004052e82a4 */ /* 0x000fe2000f8e023f */
[----:B------:R-:W-:Y:S01]  /*10e0*/  IMAD.HI.U32 R0, R0, R3, RZ ;  /* 0x0000000300007227 */ /* 0x000fe200078e00ff */
[----:B------:R-:W-:-:S03]  /*10f0*/  USHF.R.S32.HI UR53, URZ, 0x1f, UR52 ;  /* 0x0000001f3f357899 */ /* 0x000fc60008011434 */
[----:B------:R-:W-:-:S04]  /*1100*/  IMAD.MOV R2, RZ, RZ, -R0 ;  /* 0x000000ffff027224 */ /* 0x000fc800078e0a00 */
[C---:B------:R-:W-:Y:S02]  /*1110*/  IMAD R2, R4.reuse, R2, R3 ;  /* 0x0000000204027224 */ /* 0x040fe400078e0203 */
[----:B------:R-:W1:Y:S03]  /*1120*/  S2R R3, SR_CTAID.X ;  /* 0x0000000000037919 */ /* 0x000e660000002500 */
[----:B------:R-:W-:-:S13]  /*1130*/  ISETP.GT.U32.AND P3, PT, R4, R2, PT ;  /* 0x000000020400720c */ /* 0x000fda0003f64070 */
[----:B------:R-:W-:Y:S01]  /*1140*/  @!P3 IMAD.IADD R2, R2, 0x1, -R4 ;  /* 0x000000010202b824 */ /* 0x000fe200078e0a04 */
[----:B------:R-:W-:Y:S02]  /*1150*/  @!P3 IADD3 R0, R0, 0x1, RZ ;  /* 0x000000010000b810 */ /* 0x000fe40007ffe0ff */
[----:B------:R-:W-:Y:S02]  /*1160*/  ISETP.NE.AND P3, PT, RZ, UR7, PT ;  /* 0x00000007ff007c0c */ /* 0x000fe4000bf65270 */
[----:B------:R-:W-:Y:S01]  /*1170*/  ISETP.GE.U32.AND P0, PT, R2, R4, PT ;  /* 0x000000040200720c */ /* 0x000fe20003f06070 */
[----:B-1----:R-:W-:-:S04]  /*1180*/  IMAD.WIDE.U32 R10, R3, c[0x0][0x3d8], RZ ;  /* 0x0000f600030a7a25 */ /* 0x002fc800078e00ff */
[----:B------:R-:W-:Y:S01]  /*1190*/  IMAD R2, R3, c[0x0][0x3dc], R11 ;  /* 0x0000f70003027a24 */ /* 0x000fe200078e020b */
[----:B------:R-:W-:-:S04]  /*11a0*/  SEL R10, R10, RZ, P3 ;  /* 0x000000ff0a0a7207 */ /* 0x000fc80001800000 */
[----:B------:R-:W-:-:S03]  /*11b0*/  SEL R19, R2, RZ, P3 ;  /* 0x000000ff02137207 */ /* 0x000fc60001800000 */
[----:B------:R-:W-:Y:S02]  /*11c0*/  @P0 IADD3 R0, R0, 0x1, RZ ;  /* 0x0000000100000810 */ /* 0x000fe40007ffe0ff */
[----:B------:R-:W-:-:S03]  /*11d0*/  PLOP3.LUT P0, PT, PT, PT, UP0, 0x80, 0x0 ;  /* 0x000000000000781c */ /* 0x000fc60003f0f008 */
[----:B------:R-:W-:Y:S01]  /*11e0*/  @!P1 IMAD.MOV R0, RZ, RZ, -R0 ;  /* 0x000000ffff009224 */ /* 0x000fe200078e0a00 */
[----:B------:R-:W-:-:S04]  /*11f0*/  @!P2 LOP3.LUT R0, RZ, c[0x0][0x1c8], RZ, 0x33, !PT ;  /* 0x00007200ff00aa12 */ /* 0x000fc800078e33ff */
[----:B------:R-:W-:-:S05]  /*1200*/  SHF.R.S32.HI R18, RZ, 0x1f, R0 ;  /* 0x0000001fff127819 */ /* 0x000fca0000011400 */
[----:B------:R-:W-:Y:S05]  /*1210*/  @!P0 BRA `(.L_x_209) ;  /* 0x0000003000008947 */ /* 0x000fea0003800000 */
[----:B------:R-:W-:-:S04]  /*1220*/  UIMAD UR45, UR27, UR43, URZ ;  /* 0x0000002b1b2d72a4 */ /* 0x000fc8000f8e023f */
[----:B------:R-:W-:Y:S01]  /*1230*/  UIMAD UR45, UR28, UR42, UR45 ;  /* 0x0000002a1c2d72a4 */ /* 0x000fe2000f8e022d */
[----:B------:R-:W-:Y:S05]  /*1240*/  BRA `(.L_x_210) ;  /* 0x0000002000007947 */ /* 0x000fea0003800000 */
.L_x_209:
[----:B------:R-:W-:-:S04]  /*1250*/  UIMAD UR45, UR43, UR18, UR42 ;  /* 0x000000122b2d72a4 */ /* 0x000fc8000f8e022a */
[----:B------:R-:W-:Y:S02]  /*1260*/  UIMAD UR45, UR45, UR17, URZ ;  /* 0x000000112d2d72a4 */ /* 0x000fe4000f8e023f */
.L_x_210:
[----:B------:R-:W2:Y:S04]  /*1270*/  LDL.64 R2, [R1+0x30] ;  /* 0x0000300001027983 */ /* 0x000ea80000100a00 */
[----:B------:R1:W2:Y:S01]  /*1280*/  LDL.64 R14, [R1+0x30] ;  /* 0x00003000010e7983 */ /* 0x0002a20000100a00 */
[----:B------:R-:W-:Y:S01]  /*1290*/  UIADD3 UR41, UP0, UR38, UR41, URZ ;  /* 0x0000002926297290 */ /* 0x000fe2000ff1e03f */
[----:B------:R-:W-:Y:S01]  /*12a0*/  IMAD.U32 R16, RZ, RZ, UR8 ;  /* 0x00000008ff107e24 */ /* 0x000fe2000f8e00ff */
[----:B------:R-:W-:Y:S01]  /*12b0*/  ULDC.64 UR10, c[0x0][0x198] ;  /* 0x00006600000a7ab9 */ /* 0x000fe20000000a00 */
[----:B------:R-:W3:Y:S01]  /*12c0*/  S2R R22, SR_TID.X ;  /* 0x0000000000167919 */ /* 0x000ee20000002100 */
[----:B------:R-:W-:Y:S01]  /*12d0*/  UIADD3.X UR40, UR9, UR40, URZ, UP0, !UPT ;  /* 0x0000002809287290 */ /* 0x000fe200087fe43f */
[----:B------:R-:W-:Y:S01]  /*12e0*/  IMAD.U32 R17, RZ, RZ, UR54 ;  /* 0x00000036ff117e24 */ /* 0x000fe2000f8e00ff */
[----:B------:R-:W-:Y:S01]  /*12f0*/  ULDC.64 UR4, c[0x0][0x368] ;  /* 0x0000da0000047ab9 */ /* 0x000fe20000000a00 */
[----:B------:R-:W4:Y:S01]  /*1300*/  S2R R23, SR_CTAID.Y ;  /* 0x0000000000177919 */ /* 0x000f220000002600 */
[----:B------:R-:W-:Y:S01]  /*1310*/  UIMAD UR9, UR40, UR10, URZ ;  /* 0x0000000a280972a4 */ /* 0x000fe2000f8e023f */
[----:B------:R-:W-:Y:S01]  /*1320*/  IMAD.U32 R4, RZ, RZ, UR41 ;  /* 0x00000029ff047e24 */ /* 0x000fe2000f8e00ff */
[----:B------:R-:W-:-:S02]  /*1330*/  UIMAD UR4, UR49, UR4, URZ ;  /* 0x00000004310472a4 */ /* 0x000fc4000f8e023f */
[----:B------:R-:W-:Y:S02]  /*1340*/  UIMAD UR9, UR41, UR11, UR9 ;  /* 0x0000000b290972a4 */ /* 0x000fe4000f8e0209 */
[----:B------:R-:W-:Y:S02]  /*1350*/  UIMAD UR5, UR43, UR5, UR4 ;  /* 0x000000052b0572a4 */ /* 0x000fe4000f8e0204 */
[----:B------:R-:W-:Y:S02]  /*1360*/  ULDC.64 UR6, c[0x0][0x1a0] ;  /* 0x0000680000067ab9 */ /* 0x000fe40000000a00 */
[----:B------:R-:W-:-:S04]  /*1370*/  UIMAD UR4, UR40, UR6, URZ ;  /* 0x00000006280472a4 */ /* 0x000fc8000f8e023f */
[----:B------:R-:W-:Y:S01]  /*1380*/  UIMAD UR4, UR41, UR7, UR4 ;  /* 0x00000007290472a4 */ /* 0x000fe2000f8e0204 */
[----:B---3--:R-:W-:-:S04]  /*1390*/  SHF.R.S32.HI R21, RZ, 0x1f, R22 ;  /* 0x0000001fff157819 */ /* 0x008fc80000011416 */
[CC--:B------:R-:W-:Y:S02]  /*13a0*/  LEA.HI R9, R21.reuse, R22.reuse, RZ, 0x5 ;  /* 0x0000001615097211 */ /* 0x0c0fe400078f28ff */
[----:B------:R-:W-:Y:S02]  /*13b0*/  LEA.HI R12, R21, R22, RZ, 0x3 ;  /* 0x00000016150c7211 */ /* 0x000fe400078f18ff */
[----:B------:R-:W-:Y:S02]  /*13c0*/  LOP3.LUT R8, R9, 0xffffffe0, RZ, 0xc0, !PT ;  /* 0xffffffe009087812 */ /* 0x000fe400078ec0ff */
[----:B------:R-:W-:Y:S02]  /*13d0*/  SHF.R.S32.HI R9, RZ, 0x5, R9 ;  /* 0x00000005ff097819 */ /* 0x000fe40000011409 */
[----:B------:R-:W-:Y:S01]  /*13e0*/  SHF.R.S32.HI R12, RZ, 0x3, R12 ;  /* 0x00000003ff0c7819 */ /* 0x000fe2000001140c */
[----:B------:R-:W-:-:S03]  /*13f0*/  IMAD.IADD R8, R22, 0x1, -R8 ;  /* 0x0000000116087824 */ /* 0x000fc600078e0a08 */
[----:B------:R-:W-:Y:S01]  /*1400*/  SHF.R.S32.HI R20, RZ, 0x1f, R12 ;  /* 0x0000001fff147819 */ /* 0x000fe2000001140c */
[----:B------:R-:W-:-:S05]  /*1410*/  IMAD R8, R9, UR26, R8 ;  /* 0x0000001a09087c24 */ /* 0x000fca000f8e0208 */
[----:B------:R-:W-:Y:S02]  /*1420*/  IADD3 R16, P1, P0, R8, UR25, R16 ;  /* 0x0000001908107c10 */ /* 0x000fe4000f83e010 */
[----:B------:R-:W-:Y:S02]  /*1430*/  SHF.R.S32.HI R9, RZ, 0x1f, R8 ;  /* 0x0000001fff097819 */ /* 0x000fe40000011408 */
[----:B------:R-:W-:Y:S02]  /*1440*/  IADD3 R8, P2, R12, UR52, RZ ;  /* 0x000000340c087c10 */ /* 0x000fe4000ff5e0ff */
[----:B------:R-:W-:Y:S02]  /*1450*/  IADD3.X R17, R9, UR24, R17, P1, P0 ;  /* 0x0000001809117c10 */ /* 0x000fe40008fe0411 */
[----:B------:R-:W-:Y:S02]  /*1460*/  IADD3.X R9, R20, UR53, RZ, P2, !PT ;  /* 0x0000003514097c10 */ /* 0x000fe400097fe4ff */
[----:B------:R-:W-:-:S03]  /*1470*/  IADD3 R16, P0, R16, R10, RZ ;  /* 0x0000000a10107210 */ /* 0x000fc60007f1e0ff */
[C---:B------:R-:W-:Y:S02]  /*1480*/  IMAD R13, R9.reuse, c[0x0][0x190], RZ ;  /* 0x00006400090d7a24 */ /* 0x040fe400078e02ff */
[----:B------:R-:W-:-:S04]  /*1490*/  IMAD R9, R9, c[0x0][0x370], RZ ;  /* 0x0000dc0009097a24 */ /* 0x000fc800078e02ff */
[----:B------:R-:W-:Y:S01]  /*14a0*/  IMAD R9, R8, c[0x0][0x374], R9 ;  /* 0x0000dd0008097a24 */ /* 0x000fe200078e0209 */
[----:B------:R-:W-:Y:S01]  /*14b0*/  UIMAD UR51, UR51, UR15, UR23 ;  /* 0x0000000f333372a4 */ /* 0x000fe2000f8e0217 */
[----:B------:R-:W-:Y:S01]  /*14c0*/  @P3 BAR.SYNC.DEFER_BLOCKING 0x0 ;  /* 0x0000000000003b1d */ /* 0x000fe20000010000 */
[----:B--2---:R-:W-:Y:S02]  /*14d0*/  IMAD.MOV.U32 R14, RZ, RZ, R2 ;  /* 0x000000ffff0e7224 */ /* 0x004fe400078e0002 */
[----:B------:R-:W-:-:S03]  /*14e0*/  IMAD.U32 R2, RZ, RZ, UR41 ;  /* 0x00000029ff027e24 */ /* 0x000fc6000f8e00ff */
[----:B------:R-:W-:-:S05]  /*14f0*/  SHF.R.S32.HI R15, RZ, 0x1f, R14 ;  /* 0x0000001fff0f7819 */ /* 0x000fca000001140e */
[----:B------:R2:W-:Y:S01]  /*1500*/  STL [R1+0x34], R15 ;  /* 0x0000340f01007387 */ /* 0x0005e20000100800 */
[----:B------:R-:W-:-:S03]  /*1510*/  IMAD.WIDE.U32 R4, R4, c[0x0][0x198], R14 ;  /* 0x0000660004047a25 */ /* 0x000fc600078e000e */
[----:B------:R-:W3:Y:S01]  /*1520*/  LDL R24, [R1] ;  /* 0x0000000001187983 */ /* 0x000ee20000100800 */
[----:B----4-:R-:W-:Y:S01]  /*1530*/  IMAD.WIDE.U32 R6, R23, c[0x0][0x368], R14 ;  /* 0x0000da0017067a25 */ /* 0x010fe200078e000e */
[----:B------:R-:W-:Y:S01]  /*1540*/  IADD3 R5, R5, UR9, RZ ;  /* 0x0000000905057c10 */ /* 0x000fe2000fffe0ff */
[----:B------:R-:W-:Y:S02]  /*1550*/  ULDC.64 UR8, c[0x0][0x180] ;  /* 0x0000600000087ab9 */ /* 0x000fe40000000a00 */
[----:B------:R-:W-:Y:S01]  /*1560*/  UIMAD UR8, UR49, UR8, URZ ;  /* 0x00000008310872a4 */ /* 0x000fe2000f8e023f */
[----:B------:R-:W-:Y:S01]  /*1570*/  IADD3 R7, R7, UR5, RZ ;  /* 0x0000000507077c10 */ /* 0x000fe2000fffe0ff */
[----:B------:R-:W-:Y:S02]  /*1580*/  IMAD.WIDE.U32 R4, R23, c[0x0][0x180], R4 ;  /* 0x0000600017047a25 */ /* 0x000fe400078e0004 */
[----:B------:R-:W-:Y:S02]  /*1590*/  UIMAD UR8, UR43, UR9, UR8 ;  /* 0x000000092b0872a4 */ /* 0x000fe4000f8e0208 */
[----:B------:R-:W-:-:S04]  /*15a0*/  IMAD.WIDE.U32 R10, R8, c[0x0][0x370], R6 ;  /* 0x0000dc00080a7a25 */ /* 0x000fc800078e0006 */
[----:B------:R-:W-:Y:S01]  /*15b0*/  IMAD.IADD R9, R11, 0x1, R9 ;  /* 0x000000010b097824 */ /* 0x000fe200078e0209 */
[----:B------:R-:W-:Y:S01]  /*15c0*/  IADD3 R5, R5, UR8, RZ ;  /* 0x0000000805057c10 */ /* 0x000fe2000fffe0ff */
[----:B------:R-:W-:Y:S02]  /*15d0*/  IMAD R11, R18, c[0x0][0x1b0], RZ ;  /* 0x00006c00120b7a24 */ /* 0x000fe400078e02ff */
[----:B------:R-:W-:Y:S02]  /*15e0*/  IMAD R6, R8, c[0x0][0x194], R13 ;  /* 0x0000650008067a24 */ /* 0x000fe400078e020d */
[C---:B------:R-:W-:Y:S02]  /*15f0*/  IMAD R13, R0.reuse, c[0x0][0x1b4], R11 ;  /* 0x00006d00000d7a24 */ /* 0x040fe400078e020b */
[----:B------:R-:W-:-:S04]  /*1600*/  IMAD.WIDE.U32 R4, R0, c[0x0][0x1b0], R4 ;  /* 0x00006c0000047a25 */ /* 0x000fc800078e0004 */
[----:B------:R-:W-:Y:S02]  /*1610*/  IMAD.IADD R5, R5, 0x1, R13 ;  /* 0x0000000105057824 */ /* 0x000fe400078e020d */
[----:B------:R-:W4:Y:S01]  /*1620*/  LDL R13, [R1+0x2c] ;  /* 0x00002c00010d7983 */ /* 0x000f220000100800 */
[----:B------:R-:W-:-:S04]  /*1630*/  IMAD.WIDE.U32 R2, R2, c[0x0][0x1a0], R14 ;  /* 0x0000680002027a25 */ /* 0x000fc800078e000e */
[----:B--2---:R-:W-:Y:S01]  /*1640*/  IMAD.WIDE.U32 R14, R8, c[0x0][0x190], R14 ;  /* 0x00006400080e7a25 */ /* 0x004fe200078e000e */
[----:B------:R-:W-:Y:S01]  /*1650*/  IADD3 R3, R3, UR4, RZ ;  /* 0x0000000403037c10 */ /* 0x000fe2000fffe0ff */
[----:B------:R-:W-:Y:S02]  /*1660*/  ULDC.64 UR4, c[0x0][0x188] ;  /* 0x0000620000047ab9 */ /* 0x000fe40000000a00 */
[----:B------:R-:W-:Y:S01]  /*1670*/  IMAD.IADD R7, R15, 0x1, R6 ;  /* 0x000000010f077824 */ /* 0x000fe200078e0206 */
[----:B------:R-:W-:Y:S01]  /*1680*/  UIMAD UR4, UR49, UR4, URZ ;  /* 0x00000004310472a4 */ /* 0x000fe2000f8e023f */
[----:B------:R-:W2:Y:S01]  /*1690*/  S2R R15, SR_CTAID.Z ;  /* 0x00000000000f7919 */ /* 0x000ea20000002700 */
[----:B------:R-:W-:Y:S02]  /*16a0*/  IMAD.WIDE.U32 R2, R23, c[0x0][0x188], R2 ;  /* 0x0000620017027a25 */ /* 0x000fe400078e0002 */
[----:B------:R-:W-:-:S06]  /*16b0*/  UIMAD UR4, UR43, UR5, UR4 ;  /* 0x000000052b0472a4 */ /* 0x000fcc000f8e0204 */
[----:B------:R-:W-:Y:S01]  /*16c0*/  IADD3 R3, R3, UR4, RZ ;  /* 0x0000000403037c10 */ /* 0x000fe2000fffe0ff */
[----:B------:R-:W-:Y:S02]  /*16d0*/  ULDC.64 UR4, c[0x0][0x378] ;  /* 0x0000de0000047ab9 */ /* 0x000fe40000000a00 */
[----:B------:R-:W-:Y:S01]  /*16e0*/  UIMAD UR4, UR44, UR4, URZ ;  /* 0x000000042c0472a4 */ /* 0x000fe2000f8e023f */
[----:B------:R-:W-:Y:S01]  /*16f0*/  IMAD.MOV.U32 R8, RZ, RZ, R10 ;  /* 0x000000ffff087224 */ /* 0x000fe200078e000a */
[----:B------:R-:W-:Y:S02]  /*1700*/  UIMAD.WIDE UR54, UR43, UR16, UR52 ;  /* 0x000000102b3672a5 */ /* 0x000fe4000f8e0234 */
[----:B------:R-:W-:-:S03]  /*1710*/  UIMAD UR8, UR42, UR5, UR4 ;  /* 0x000000052a0872a4 */ /* 0x000fc6000f8e0204 */
[----:B------:R-:W-:Y:S01]  /*1720*/  ULDC.64 UR4, c[0x0][0x178] ;  /* 0x00005e0000047ab9 */ /* 0x000fe20000000a00 */
[----:B------:R-:W-:Y:S01]  /*1730*/  IMAD.MOV.U32 R6, RZ, RZ, R14 ;  /* 0x000000ffff067224 */ /* 0x000fe200078e000e */
[----:B------:R-:W-:Y:S01]  /*1740*/  UIADD3 UR50, UP0, UR54, UR50, URZ ;  /* 0x0000003236327290 */ /* 0x000fe2000ff1e03f */
[----:B------:R-:W-:Y:S01]  /*1750*/  IMAD R10, R18, c[0x0][0x1b8], RZ ;  /* 0x00006e00120a7a24 */ /* 0x000fe200078e02ff */
[----:B------:R-:W-:Y:S01]  /*1760*/  UIADD3 UR51, UR35, UR51, URZ ;  /* 0x0000003323337290 */ /* 0x000fe2000fffe03f */
[----:B--2---:R-:W-:Y:S01]  /*1770*/  IMAD.WIDE.U32 R8, R15, c[0x0][0x378], R8 ;  /* 0x0000de000f087a25 */ /* 0x004fe200078e0008 */
[----:B------:R-:W-:Y:S02]  /*1780*/  UIMAD UR4, UR49, UR4, URZ ;  /* 0x00000004310472a4 */ /* 0x000fe4000f8e023f */
[----:B------:R-:W-:Y:S01]  /*1790*/  UIADD3.X UR48, UR55, UR48, URZ, UP0, !UPT ;  /* 0x0000003037307290 */ /* 0x000fe200087fe43f */
[----:B------:R-:W-:Y:S01]  /*17a0*/  IMAD.X R17, R17, 0x1, R19, P0 ;  /* 0x0000000111117824 */ /* 0x000fe200000e0613 */
[----:B------:R-:W-:Y:S01]  /*17b0*/  UIMAD UR51, UR51, UR50, URZ ;  /* 0x00000032333372a4 */ /* 0x000fe2000f8e023f */
[----:B------:R-:W-:Y:S01]  /*17c0*/  IMAD.U32 R18, RZ, RZ, UR34 ;  /* 0x00000022ff127e24 */ /* 0x000fe2000f8e00ff */
[----:B------:R-:W-:Y:S01]  /*17d0*/  UIMAD UR43, UR43, UR5, UR4 ;  /* 0x000000052b2b72a4 */ /* 0x000fe2000f8e0204 */
[----:B------:R-:W-:Y:S01]  /*17e0*/  IMAD R14, R0, c[0x0][0x1bc], R10 ;  /* 0x00006f00000e7a24 */ /* 0x000fe200078e020a */
[----:B------:R-:W-:Y:S01]  /*17f0*/  LEA R218, P1, R8, c[0x0][0x330], 0x1 ;  /* 0x0000cc0008da7a11 */ /* 0x000fe200078208ff */
[----:B------:R-:W-:Y:S01]  /*1800*/  IMAD.WIDE.U32 R2, R0, c[0x0][0x1b8], R2 ;  /* 0x00006e0000027a25 */ /* 0x000fe200078e0002 */
[----:B------:R-:W-:-:S03]  /*1810*/  IADD3 R0, R9, UR8, RZ ;  /* 0x0000000809007c10 */ /* 0x000fc6000fffe0ff */
[----:B------:R-:W-:Y:S01]  /*1820*/  IMAD.WIDE.U32 R6, R23, c[0x0][0x178], R6 ;  /* 0x00005e0017067a25 */ /* 0x000fe200078e0006 */
[----:B------:R-:W-:Y:S02]  /*1830*/  UIMAD UR48, UR48, UR34, UR51 ;  /* 0x00000022303072a4 */ /* 0x000fe4000f8e0233 */
[----:B------:R-:W-:Y:S01]  /*1840*/  ULDC.64 UR4, c[0x0][0x1a8] ;  /* 0x00006a0000047ab9 */ /* 0x000fe20000000a00 */
[----:B------:R-:W-:Y:S01]  /*1850*/  IMAD.WIDE.U32 R10, R18, UR50, R16 ;  /* 0x00000032120a7c25 */ /* 0x000fe2000f8e0010 */
[----:B------:R-:W-:Y:S01]  /*1860*/  UIADD3 UR8, UR47, -0x1, URZ ;  /* 0xffffffff2f087890 */ /* 0x000fe2000fffe03f */
[----:B------:R-:W-:Y:S01]  /*1870*/  LEA.HI.X R219, R8, c[0x0][0x334], R0, 0x1, P1 ;  /* 0x0000cd0008db7a11 */ /* 0x000fe200008f0c00 */
[----:B------:R-:W-:Y:S01]  /*1880*/  UIMAD UR4, UR44, UR4, URZ ;  /* 0x000000042c0472a4 */ /* 0x000fe2000f8e023f */
[----:B------:R-:W-:Y:S01]  /*1890*/  IADD3 R7, R7, UR43, RZ ;  /* 0x0000002b07077c10 */ /* 0x000fe2000fffe0ff */
[----:B------:R-:W-:Y:S02]  /*18a0*/  IMAD.IADD R3, R3, 0x1, R14 ;  /* 0x0000000103037824 */ /* 0x000fe400078e020e */
[----:B------:R-:W-:Y:S01]  /*18b0*/  IMAD R0, R20, c[0x0][0x1a0], RZ ;  /* 0x0000680014007a24 */ /* 0x000fe200078e02ff */
[----:B------:R-:W-:Y:S01]  /*18c0*/  ULEA.HI UR9, UR8, UR8, URZ, 0x1 ;  /* 0x0000000808097291 */ /* 0x000fe2000f8f083f */
[----:B------:R-:W-:Y:S01]  /*18d0*/  IADD3 R9, R11, UR48, RZ ;  /* 0x000000300b097c10 */ /* 0x000fe2000fffe0ff */
[----:B------:R-:W-:Y:S01]  /*18e0*/  UIMAD UR4, UR42, UR5, UR4 ;  /* 0x000000052a0472a4 */ /* 0x000fe2000f8e0204 */
[----:B------:R-:W-:Y:S01]  /*18f0*/  LEA R214, P0, R10, c[0x0][0x350], 0x2 ;  /* 0x0000d4000ad67a11 */ /* 0x000fe200078010ff */
[----:B------:R-:W-:-:S02]  /*1900*/  IMAD R8, R20, c[0x0][0x198], RZ ;  /* 0x0000660014087a24 */ /* 0x000fc400078e02ff */
[C---:B------:R-:W-:Y:S02]  /*1910*/  IMAD R0, R12.reuse, c[0x0][0x1a4], R0 ;  /* 0x000069000c007a24 */ /* 0x040fe400078e0200 */
[----:B------:R-:W-:Y:S01]  /*1920*/  IMAD.WIDE.U32 R2, R12, c[0x0][0x1a0], R2 ;  /* 0x000068000c027a25 */ /* 0x000fe200078e0002 */
[----:B------:R-:W-:-:S03]  /*1930*/  ULOP3.LUT UR9, UR9, 0xfffffffe, URZ, 0xc0, !UPT ;  /* 0xfffffffe09097892 */ /* 0x000fc6000f8ec03f */
[----:B------:R-:W-:Y:S01]  /*1940*/  IMAD.WIDE.U32 R6, R15, c[0x0][0x1a8], R6 ;  /* 0x00006a000f067a25 */ /* 0x000fe200078e0006 */
[----:B------:R-:W-:Y:S01]  /*1950*/  LEA.HI.X R215, R10, c[0x0][0x354], R9, 0x2, P0 ;  /* 0x0000d5000ad77a11 */ /* 0x000fe200000f1409 */
[----:B------:R-:W-:Y:S02]  /*1960*/  UIADD3 UR9, UR8, -UR9, URZ ;  /* 0x8000000908097290 */ /* 0x000fe4000fffe03f */
[----:B------:R-:W-:Y:S01]  /*1970*/  IMAD R8, R12, c[0x0][0x19c], R8 ;  /* 0x000067000c087a24 */ /* 0x000fe200078e0208 */
[----:B------:R-:W-:Y:S01]  /*1980*/  LEA R216, P2, R6, c[0x0][0x160], 0x1 ;  /* 0x0000580006d87a11 */ /* 0x000fe200078408ff */
[----:B------:R-:W-:-:S04]  /*1990*/  IMAD.WIDE.U32 R10, R12, c[0x0][0x198], R4 ;  /* 0x000066000c0a7a25 */ /* 0x000fc800078e0004 */
[----:B------:R-:W-:Y:S01]  /*19a0*/  IMAD.IADD R3, R3, 0x1, R0 ;  /* 0x0000000103037824 */ /* 0x000fe200078e0200 */
[----:B------:R-:W-:Y:S01]  /*19b0*/  IADD3 R0, R7, UR4, RZ ;  /* 0x0000000407007c10 */ /* 0x000fe2000fffe0ff */
[----:B------:R-:W-:Y:S01]  /*19c0*/  IMAD.IADD R5, R11, 0x1, R8 ;  /* 0x000000010b057824 */ /* 0x000fe200078e0208 */
[----:B------:R-:W-:Y:S01]  /*19d0*/  LEA R8, P0, R2, c[0x0][0x170], 0x1 ;  /* 0x00005c0002087a11 */ /* 0x000fe200078008ff */
[----:B------:R-:W-:Y:S01]  /*19e0*/  UISETP.NE.AND UP0, UPT, UR9, 0x1, UPT ;  /* 0x000000010900788c */ /* 0x000fe2000bf05270 */
[----:B------:R-:W-:Y:S01]  /*19f0*/  LEA.HI.X R217, R6, c[0x0][0x164], R0, 0x1, P2 ;  /* 0x0000590006d97a11 */ /* 0x000fe200010f0c00 */
[----:B------:R-:W-:Y:S01]  /*1a00*/  IMAD.MOV.U32 R0, RZ, RZ, c[0x0][0x370] ;  /* 0x0000dc00ff007624 */ /* 0x000fe200078e00ff */
[----:B------:R-:W-:Y:S02]  /*1a10*/  LEA R4, P1, R10, c[0x0][0x168], 0x1 ;  /* 0x00005a000a047a11 */ /* 0x000fe400078208ff */
[----:B------:R-:W-:Y:S01]  /*1a20*/  LEA.HI.X R9, R2, c[0x0][0x174], R3, 0x1, P0 ;  /* 0x00005d0002097a11 */ /* 0x000fe200000f0c03 */
[----:B------:R-:W-:Y:S01]  /*1a30*/  IMAD.MOV.U32 R3, RZ, RZ, c[0x0][0x374] ;  /* 0x0000dd00ff037624 */ /* 0x000fe200078e00ff */
[----:B------:R-:W-:-:S02]  /*1a40*/  LEA.HI.X R5, R10, c[0x0][0x16c], R5, 0x1, P1 ;  /* 0x00005b000a057a11 */ /* 0x000fc400008f0c05 */
[C---:B------:R-:W-:Y:S02]  /*1a50*/  LEA R2, P1, R0.reuse, R218, 0x6 ;  /* 0x000000da00027211 */ /* 0x040fe400078230ff */
[----:B------:R-:W-:Y:S01]  /*1a60*/  PLOP3.LUT P2, PT, PT, PT, UP0, 0x80, 0x0 ;  /* 0x000000000000781c */ /* 0x000fe20003f4f008 */
[----:B------:R-:W-:Y:S01]  /*1a70*/  IMAD.MOV.U32 R11, RZ, RZ, c[0x0][0x190] ;  /* 0x00006400ff0b7624 */ /* 0x000fe200078e00ff */
[----:B------:R-:W-:Y:S01]  /*1a80*/  LEA.HI.X R3, R0, R219, R3, 0x6, P1 ;  /* 0x000000db00037211 */ /* 0x000fe200008f3403 */
[----:B------:R-:W-:Y:S01]  /*1a90*/  IMAD.MOV.U32 R12, RZ, RZ, c[0x0][0x194] ;  /* 0x00006500ff0c7624 */ /* 0x000fe200078e00ff */
[----:B------:R-:W-:Y:S02]  /*1aa0*/  USHF.L.U32 UR4, UR10, 0x6, URZ ;  /* 0x000000060a047899 */ /* 0x000fe4000800063f */
[----:B------:R-:W-:Y:S01]  /*1ab0*/  LEA R6, P0, R11, R216, 0x6 ;  /* 0x000000d80b067211 */ /* 0x000fe200078030ff */
[----:B------:R-:W-:Y:S02]  /*1ac0*/  USHF.L.U64.HI UR10, UR10, UR22, UR11 ;  /* 0x000000160a0a7299 */ /* 0x000fe4000801020b */
[----:B------:R-:W-:-:S02]  /*1ad0*/  USHF.L.U32 UR5, UR6, 0x6, URZ ;  /* 0x0000000606057899 */ /* 0x000fc4000800063f */
[----:B------:R-:W-:Y:S02]  /*1ae0*/  USHF.L.U64.HI UR6, UR6, UR22, UR7 ;  /* 0x0000001606067299 */ /* 0x000fe40008010207 */
[----:B------:R-:W-:Y:S02]  /*1af0*/  UIADD3 UR46, UR52, UR46, URZ ;  /* 0x0000002e342e7290 */ /* 0x000fe4000fffe03f */
[----:B------:R-:W-:Y:S01]  /*1b00*/  UIADD3 UR45, UR52, UR45, URZ ;  /* 0x0000002d342d7290 */ /* 0x000fe2000fffe03f */
[----:B------:R-:W-:Y:S01]  /*1b10*/  IMAD.U32 R19, RZ, RZ, UR35 ;  /* 0x00000023ff137e24 */ /* 0x000fe2000f8e00ff */
        /* <DEDUP_REMOVED lines=64> */
[C---:B---3--:R-:W-:Y:S01]  /*1f20*/  IADD3 R7, R24.reuse, 0x2000, RZ ;  /* 0x0000200018077810 */ /* 0x048fe20007ffe0ff */
[----:B------:R-:W-:-:S03]  /*1f30*/  IMAD.SHL.U32 R0, R24, 0x2, RZ ;  /* 0x0000000218007824 */ /* 0x000fc600078e00ff */
[----:B------:R-:W-:Y:S02]  /*1f40*/  SEL R10, R7, R24, !P2 ;  /* 0x00000018070a7207 */ /* 0x000fe40005000000 */
[----:B------:R-:W-:Y:S01]  /*1f50*/  @!PT LDS RZ, [RZ] ;  /* 0x00000000fffff984 */ /* 0x000fe20000000800 */
[----:B------:R-:W-:Y:S01]  /*1f60*/  @!PT LDS RZ, [RZ] ;  /* 0x00000000fffff984 */ /* 0x000fe20000000800 */
[----:B------:R-:W-:Y:S01]  /*1f70*/  @!PT LDS RZ, [RZ] ;  /* 0x00000000fffff984 */ /* 0x000fe20000000800 */
[----:B------:R2:W-:Y:S01]  /*1f80*/  LDGSTS.E.BYPASS.LTC128B.128 [R0+0x8000], [R218.64] ;  /* 0x08000000da007fae */ /* 0x0005e2000b901d64 */
[----:B------:R-:W-:Y:S02]  /*1f90*/  LEA.HI.X R7, R11, R217, R12, 0x6, P0 ;  /* 0x000000d90b077211 */ /* 0x000fe400000f340c */
[----:B------:R-:W-:Y:S01]  /*1fa0*/  IMAD.SHL.U32 R223, R10, 0x2, RZ ;  /* 0x000000020adf7824 */ /* 0x000fe200078e00ff */
[----:B------:R2:W-:Y:S04]  /*1fb0*/  LDGSTS.E.BYPASS.LTC128B.128 [R0+0xa000], [R218.64+0x80] ;  /* 0x0a000080da007fae */ /* 0x0005e8000b901d64 */
[----:B------:R3:W-:Y:S04]  /*1fc0*/  LDGSTS.E.BYPASS.LTC128B.128 [R0+0x9000], [R2.64] ;  /* 0x0900000002007fae */ /* 0x0007e8000b901d64 */
[----:B------:R3:W-:Y:S04]  /*1fd0*/  LDGSTS.E.BYPASS.LTC128B.128 [R0+0xb000], [R2.64+0x80] ;  /* 0x0b00008002007fae */ /* 0x0007e8000b901d64 */
[----:B------:R1:W-:Y:S04]  /*1fe0*/  LDGSTS.E.BYPASS.LTC128B.128 [R223], [R216.64] ;  /* 0x00000000d8df7fae */ /* 0x0003e8000b901d64 */
[----:B------:R1:W-:Y:S04]  /*1ff0*/  LDGSTS.E.BYPASS.LTC128B.128 [R223+0x2000], [R216.64+0x80] ;  /* 0x02000080d8df7fae */ /* 0x0003e8000b901d64 */
[----:B------:R5:W-:Y:S04]  /*2000*/  LDGSTS.E.BYPASS.LTC128B.128 [R223+0x1000], [R6.64] ;  /* 0x0100000006df7fae */ /* 0x000be8000b901d64 */
[----:B------:R5:W-:Y:S04]  /*2010*/  LDGSTS.E.BYPASS.LTC128B.128 [R223+0x3000], [R6.64+0x80] ;  /* 0x0300008006df7fae */ /* 0x000be8000b901d64 */
[----:B------:R1:W-:Y:S04]  /*2020*/  LDGSTS.E.BYPASS.LTC128B.128 [R0+0xc000], [R4.64] ;  /* 0x0c00000004007fae */ /* 0x0003e8000b901d64 */
[----:B------:R1:W-:Y:S01]  /*2030*/  LDGSTS.E.BYPASS.LTC128B.128 [R0+0x10000], [R4.64+0x80] ;  /* 0x1000008004007fae */ /* 0x0003e2000b901d64 */
[----:B---3--:R-:W-:-:S04]  /*2040*/  IADD3 R2, P0, R4, UR4, RZ ;  /* 0x0000000404027c10 */ /* 0x008fc8000ff1e0ff */
[----:B------:R-:W-:-:S05]  /*2050*/  IADD3.X R3, R5, UR10, RZ, P0, !PT ;  /* 0x0000000a05037c10 */ /* 0x000fca00087fe4ff */
[----:B------:R3:W-:Y:S04]  /*2060*/  LDGSTS.E.BYPASS.LTC128B.128 [R0+0xd000], [R2.64] ;  /* 0x0d00000002007fae */ /* 0x0007e8000b901d64 */
[----:B------:R3:W-:Y:S01]  /*2070*/  LDGSTS.E.BYPASS.LTC128B.128 [R0+0x11000], [R2.64+0x80] ;  /* 0x1100008002007fae */ /* 0x0007e2000b901d64 */
[----:B-----5:R-:W-:-:S04]  /*2080*/  IADD3 R6, P0, R2, UR4, RZ ;  /* 0x0000000402067c10 */ /* 0x020fc8000ff1e0ff */
[----:B------:R-:W-:Y:S02]  /*2090*/  IADD3.X R7, R3, UR10, RZ, P0, !PT ;  /* 0x0000000a03077c10 */ /* 0x000fe400087fe4ff */
[----:B-1----:R-:W-:-:S03]  /*20a0*/  IADD3 R4, P0, R8, UR5, RZ ;  /* 0x0000000508047c10 */ /* 0x002fc6000ff1e0ff */
[----:B------:R1:W-:Y:S01]  /*20b0*/  LDGSTS.E.BYPASS.LTC128B.128 [R0+0xe000], [R6.64] ;  /* 0x0e00000006007fae */ /* 0x0003e2000b901d64 */
[----:B------:R-:W-:-:S03]  /*20c0*/  IADD3.X R5, R9, UR6, RZ, P0, !PT ;  /* 0x0000000609057c10 */ /* 0x000fc600087fe4ff */
[----:B------:R1:W-:Y:S01]  /*20d0*/  LDGSTS.E.BYPASS.LTC128B.128 [R0+0x12000], [R6.64+0x80] ;  /* 0x1200008006007fae */ /* 0x0003e2000b901d64 */
[----:B------:R-:W-:Y:S02]  /*20e0*/  IADD3 R10, P1, R6, UR4, RZ ;  /* 0x00000004060a7c10 */ /* 0x000fe4000ff3e0ff */
[----:B---3--:R-:W-:-:S04]  /*20f0*/  IADD3 R2, P0, R4, UR5, RZ ;  /* 0x0000000504027c10 */ /* 0x008fc8000ff1e0ff */
[----:B------:R-:W-:Y:S02]  /*2100*/  IADD3.X R3, R5, UR6, RZ, P0, !PT ;  /* 0x0000000605037c10 */ /* 0x000fe400087fe4ff */
[----:B-1----:R-:W-:Y:S01]  /*2110*/  IADD3 R6, P0, R2, UR5, RZ ;  /* 0x0000000502067c10 */ /* 0x002fe2000ff1e0ff */
[----:B------:R-:W-:-:S04]  /*2120*/  UIADD3 UR5, -UR39, UR14, UR38 ;  /* 0x0000000e27057290 */ /* 0x000fc8000fffe126 */
[----:B------:R-:W-:-:S04]  /*2130*/  UIADD3 UR5, UR5, -UR13, URZ ;  /* 0x8000000d05057290 */ /* 0x000fc8000fffe03f */
[----:B------:R-:W-:-:S04]  /*2140*/  USHF.R.S32.HI UR4, URZ, 0x1f, UR5 ;  /* 0x0000001f3f047899 */ /* 0x000fc80008011405 */
[----:B------:R-:W-:-:S04]  /*2150*/  ULEA.HI UR4, UR4, UR5, URZ, 0x6 ;  /* 0x0000000504047291 */ /* 0x000fc8000f8f303f */
[----:B------:R-:W-:-:S04]  /*2160*/  USHF.R.S32.HI UR4, URZ, 0x6, UR4 ;  /* 0x000000063f047899 */ /* 0x000fc80008011404 */
[----:B------:R-:W-:Y:S01]  /*2170*/  UISETP.LT.AND UP0, UPT, URZ, UR4, UPT ;  /* 0x000000043f00728c */ /* 0x000fe2000bf01270 */
[----:B------:R-:W-:-:S03]  /*2180*/  IADD3.X R11, R7, UR10, RZ, P1, !PT ;  /* 0x0000000a070b7c10 */ /* 0x000fc60008ffe4ff */
[----:B------:R-:W-:Y:S02]  /*2190*/  USEL UR4, URZ, UR4, !UP0 ;  /* 0x000000043f047287 */ /* 0x000fe4000c000000 */
[----:B------:R2:W-:Y:S02]  /*21a0*/  LDGSTS.E.BYPASS.LTC128B.128 [R0+0xf000], [R10.64] ;  /* 0x0f0000000a007fae */ /* 0x0005e4000b901d64 */
[----:B------:R-:W-:Y:S02]  /*21b0*/  UISETP.GT.AND UP0, UPT, UR47, UR4, UPT ;  /* 0x000000042f00728c */ /* 0x000fe4000bf04270 */
[----:B------:R2:W-:Y:S01]  /*21c0*/  LDGSTS.E.BYPASS.LTC128B.128 [R0+0x13000], [R10.64+0x80] ;  /* 0x130000800a007fae */ /* 0x0005e2000b901d64 */
[----:B------:R-:W-:-:S03]  /*21d0*/  IADD3.X R7, R3, UR6, RZ, P0, !PT ;  /* 0x0000000603077c10 */ /* 0x000fc600087fe4ff */
[----:B------:R2:W-:Y:S01]  /*21e0*/  LDGSTS.E.BYPASS.LTC128B.128 [R0+0x14000], [R8.64] ;  /* 0x1400000008007fae */ /* 0x0005e2000b901d64 */
[----:B------:R-:W-:-:S03]  /*21f0*/  PLOP3.LUT P0, PT, PT, PT, UP0, 0x80, 0x0 ;  /* 0x000000000000781c */ /* 0x000fc60003f0f008 */
[----:B------:R2:W-:Y:S01]  /*2200*/  LDGSTS.E.BYPASS.LTC128B.128 [R0+0x18000], [R8.64+0x80] ;  /* 0x1800008008007fae */ /* 0x0005e2000b901d64 */
[----:B------:R-:W-:-:S03]  /*2210*/  UIMAD.WIDE UR6, UR46, UR20, UR32 ;  /* 0x000000142e0672a5 */ /* 0x000fc6000f8e0220 */
[----:B------:R4:W-:Y:S04]  /*2220*/  LDGSTS.E.BYPASS.LTC128B.128 [R0+0x15000], [R4.64] ;  /* 0x1500000004007fae */ /* 0x0009e8000b901d64 */
[----:B------:R4:W-:Y:S04]  /*2230*/  LDGSTS.E.BYPASS.LTC128B.128 [R0+0x19000], [R4.64+0x80] ;  /* 0x1900008004007fae */ /* 0x0009e8000b901d64 */
[----:B------:R1:W-:Y:S04]  /*2240*/  LDGSTS.E.BYPASS.LTC128B.128 [R0+0x16000], [R2.64] ;  /* 0x1600000002007fae */ /* 0x0003e8000b901d64 */
[----:B------:R1:W-:Y:S04]  /*2250*/  LDGSTS.E.BYPASS.LTC128B.128 [R0+0x1a000], [R2.64+0x80] ;  /* 0x1a00008002007fae */ /* 0x0003e8000b901d64 */
[----:B------:R2:W-:Y:S01]  /*2260*/  LDGSTS.E.BYPASS.LTC128B.128 [R0+0x17000], [R6.64] ;  /* 0x1700000006007fae */ /* 0x0005e2000b901d64 */
[----:B------:R-:W-:-:S03]  /*2270*/  UMOV UR5, UR7 ;  /* 0x0000000700057c82 */ /* 0x000fc60008000000 */
[----:B------:R2:W-:Y:S01]  /*2280*/  LDGSTS.E.BYPASS.LTC128B.128 [R0+0x1b000], [R6.64+0x80] ;  /* 0x1b00008006007fae */ /* 0x0005e2000b901d64 */
[----:B------:R-:W-:-:S03]  /*2290*/  UIMAD.WIDE UR10, UR45, UR20, UR30 ;  /* 0x000000142d0a72a5 */ /* 0x000fc6000f8e021e */
[----:B------:R-:W0:Y:S01]  /*22a0*/  LDGDEPBAR ;  /* 0x00000000000079af */ /* 0x000e220000000000 */
[----:B----4-:R-:W-:Y:S01]  /*22b0*/  SHF.R.S32.HI R4, RZ, 0x1f, R13 ;  /* 0x0000001fff047819 */ /* 0x010fe2000001140d */
[----:B-1----:R-:W-:-:S05]  /*22c0*/  IMAD.SHL.U32 R2, R13, 0x4, RZ ;  /* 0x000000040d027824 */ /* 0x002fca00078e00ff */
[----:B------:R-:W-:Y:S02]  /*22d0*/  IADD3 R2, P1, R2, UR6, RZ ;  /* 0x0000000602027c10 */ /* 0x000fe4000ff3e0ff */
[----:B--2---:R-:W-:-:S04]  /*22e0*/  SHF.L.U64.HI R0, R13, 0x2, R4 ;  /* 0x000000020d007819 */ /* 0x004fc80000010204 */
[----:B------:R-:W-:Y:S01]  /*22f0*/  IADD3.X R3, R0, UR5, RZ, P1, !PT ;  /* 0x0000000500037c10 */ /* 0x000fe20008ffe4ff */
[----:B------:R-:W-:Y:S05]  /*2300*/  @!P0 BRA `(.L_x_211) ;  /* 0x0000407000008947 */ /* 0x000fea0003800000 */
[----:B------:R-:W-:Y:S01]  /*2310*/  LEA.HI R0, R21, R22, RZ, 0x4 ;  /* 0x0000001615007211 */ /* 0x000fe200078f20ff */
[----:B------:R1:W5:Y:S03]  /*2320*/  LDG.E R244, [R2.64] ;  /* 0x0000002402f47981 */ /* 0x000366000c1e1900 */
[----:B------:R-:W-:Y:S01]  /*2330*/  LOP3.LUT R0, R0, 0xfffffff0, RZ, 0xc0, !PT ;  /* 0xfffffff000007812 */ /* 0x000fe200078ec0ff */
[----:B------:R1:W5:Y:S04]  /*2340*/  LDG.E R243, [R2.64+0x20] ;  /* 0x0000202402f37981 */ /* 0x000368000c1e1900 */
[----:B------:R-:W-:Y:S01]  /*2350*/  IMAD.IADD R0, R22, 0x1, -R0 ;  /* 0x0000000116007824 */ /* 0x000fe200078e0a00 */
[----:B------:R1:W5:Y:S04]  /*2360*/  LDG.E R242, [R2.64+0x80] ;  /* 0x0000802402f27981 */ /* 0x000368000c1e1900 */
[----:B------:R1:W5:Y:S01]  /*2370*/  LDG.E R241, [R2.64+0xa0] ;  /* 0x0000a02402f17981 */ /* 0x000362000c1e1900 */
[----:B------:R-:W-:Y:S01]  /*2380*/  IMAD.MOV.U32 R211, RZ, RZ, 0x20 ;  /* 0x00000020ffd37424 */ /* 0x000fe200078e00ff */
[----:B------:R-:W-:Y:S01]  /*2390*/  UIADD3 UR9, UR38, UR12, URZ ;  /* 0x0000000c26097290 */ /* 0x000fe2000fffe03f */
[----:B------:R-:W-:-:S02]  /*23a0*/  IMAD.MOV.U32 R192, RZ, RZ, 0x40 ;  /* 0x00000040ffc07424 */ /* 0x000fc400078e00ff */
[----:B------:R-:W-:Y:S01]  /*23b0*/  IMAD.MOV.U32 R159, RZ, RZ, RZ ;  /* 0x000000ffff9f7224 */ /* 0x000fe200078e00ff */
[----:B------:R-:W-:Y:S01]  /*23c0*/  UIADD3 UR9, -UR39, 0x80, UR9 ;  /* 0x0000008027097890 */ /* 0x000fe2000fffe109 */
[----:B-1----:R-:W-:-:S04]  /*23d0*/  SHF.R.S32.HI R2, RZ, 0x1f, R0 ;  /* 0x0000001fff027819 */ /* 0x002fc80000011400 */
[----:B------:R-:W-:-:S04]  /*23e0*/  LEA.HI R2, R2, R0, RZ, 0x3 ;  /* 0x0000000002027211 */ /* 0x000fc800078f18ff */
[----:B------:R-:W-:-:S05]  /*23f0*/  LOP3.LUT R2, R2, 0xfffffff8, RZ, 0xc0, !PT ;  /* 0xfffffff802027812 */ /* 0x000fca00078ec0ff */
[----:B------:R-:W-:Y:S01]  /*2400*/  IMAD.IADD R0, R0, 0x1, -R2 ;  /* 0x0000000100007824 */ /* 0x000fe200078e0a02 */
[----:B------:R-:W-:-:S04]  /*2410*/  IADD3 R2, R212, 0x2000, RZ ;  /* 0x00002000d4027810 */ /* 0x000fc80007ffe0ff */
[C---:B------:R-:W-:Y:S02]  /*2420*/  LOP3.LUT P0, RZ, R0.reuse, 0x2, RZ, 0xc0, !PT ;  /* 0x0000000200ff7812 */ /* 0x040fe4000780c0ff */
[----:B------:R-:W-:Y:S02]  /*2430*/  LOP3.LUT P1, RZ, R0, 0x4, RZ, 0xc0, !PT ;  /* 0x0000000400ff7812 */ /* 0x000fe4000782c0ff */
[----:B------:R-:W-:Y:S02]  /*2440*/  IADD3 R0, R210, 0x2000, RZ ;  /* 0x00002000d2007810 */ /* 0x000fe40007ffe0ff */
[----:B------:R-:W-:Y:S02]  /*2450*/  SEL R2, R2, R212, !P2 ;  /* 0x000000d402027207 */ /* 0x000fe40005000000 */
[----:B------:R-:W-:Y:S02]  /*2460*/  SEL R0, R0, R210, !P2 ;  /* 0x000000d200007207 */ /* 0x000fe40005000000 */
[----:B------:R-:W-:Y:S01]  /*2470*/  SEL R211, R211, 0xffffffe0, !P0 ;  /* 0xffffffe0d3d37807 */ /* 0x000fe20004000000 */
[----:B------:R-:W-:Y:S01]  /*2480*/  IMAD.SHL.U32 R205, R2, 0x2, RZ ;  /* 0x0000000202cd7824 */ /* 0x000fe200078e00ff */
[----:B------:R-:W-:Y:S01]  /*2490*/  SEL R192, R192, 0xffffffc0, !P1 ;  /* 0xffffffc0c0c07807 */ /* 0x000fe20004800000 */
[----:B------:R-:W-:-:S02]  /*24a0*/  IMAD.SHL.U32 R202, R0, 0x2, RZ ;  /* 0x0000000200ca7824 */ /* 0x000fc400078e00ff */
[----:B------:R-:W-:Y:S01]  /*24b0*/  IMAD.MOV.U32 R0, RZ, RZ, c[0x0][0x22c] ;  /* 0x00008b00ff007624 */ /* 0x000fe200078e00ff */
[----:B------:R-:W-:Y:S01]  /*24c0*/  SHF.L.U64.HI R2, R13, 0x2, R4 ;  /* 0x000000020d027819 */ /* 0x000fe20000010204 */
[----:B------:R-:W-:-:S02]  /*24d0*/  IMAD.SHL.U32 R203, R212, 0x2, RZ ;  /* 0x00000002d4cb7824 */ /* 0x000fc400078e00ff */
[----:B------:R-:W-:Y:S02]  /*24e0*/  IMAD R0, R0, c[0x0][0x1c0], RZ ;  /* 0x0000700000007a24 */ /* 0x000fe400078e02ff */
[----:B------:R1:W-:Y:S01]  /*24f0*/  STL [R1+0x4], R2 ;  /* 0x0000040201007387 */ /* 0x0003e20000100800 */
[----:B------:R-:W-:Y:S01]  /*2500*/  IADD3 R204, R211, R203, RZ ;  /* 0x000000cbd3cc7210 */ /* 0x000fe20007ffe0ff */
[C---:B------:R-:W-:Y:S02]  /*2510*/  IMAD.SHL.U32 R5, R0.reuse, 0x10, RZ ;  /* 0x0000001000057824 */ /* 0x040fe400078e00ff */
[----:B------:R-:W-:-:S03]  /*2520*/  IMAD.SHL.U32 R224, R0, 0x8, RZ ;  /* 0x0000000800e07824 */ /* 0x000fc600078e00ff */
[C---:B------:R-:W-:Y:S02]  /*2530*/  IADD3 R3, R5.reuse, 0x40, RZ ;  /* 0x0000004005037810 */ /* 0x040fe40007ffe0ff */
[----:B------:R-:W-:-:S03]  /*2540*/  IADD3 R4, R5, 0x20, RZ ;  /* 0x0000002005047810 */ /* 0x000fc60007ffe0ff */
[C---:B------:R-:W-:Y:S01]  /*2550*/  IMAD.IADD R3, R224.reuse, 0x1, R3 ;  /* 0x00000001e0037824 */ /* 0x040fe200078e0203 */
[----:B------:R-:W-:-:S04]  /*2560*/  IADD3 R4, R224, R4, RZ ;  /* 0x00000004e0047210 */ /* 0x000fc80007ffe0ff */
[C---:B------:R-:W-:Y:S01]  /*2570*/  IADD3 R3, R224.reuse, R3, RZ ;  /* 0x00000003e0037210 */ /* 0x040fe20007ffe0ff */
[----:B------:R-:W-:-:S04]  /*2580*/  IMAD.IADD R4, R224, 0x1, R4 ;  /* 0x00000001e0047824 */ /* 0x000fc800078e0204 */
[C---:B------:R-:W-:Y:S01]  /*2590*/  IMAD.IADD R248, R224.reuse, 0x1, R3 ;  /* 0x00000001e0f87824 */ /* 0x040fe200078e0203 */
[C---:B------:R-:W-:Y:S02]  /*25a0*/  IADD3 R250, R224.reuse, R4, RZ ;  /* 0x00000004e0fa7210 */ /* 0x040fe40007ffe0ff */
[----:B-1----:R-:W-:Y:S02]  /*25b0*/  SHF.L.U32 R2, R13, 0x2, RZ ;  /* 0x000000020d027819 */ /* 0x002fe400000006ff */
[C---:B------:R-:W-:Y:S01]  /*25c0*/  IADD3 R247, R224.reuse, R248, RZ ;  /* 0x000000f8e0f77210 */ /* 0x040fe20007ffe0ff */
[C---:B------:R-:W-:Y:S02]  /*25d0*/  IMAD.IADD R249, R224.reuse, 0x1, R250 ;  /* 0x00000001e0f97824 */ /* 0x040fe400078e02fa */
[----:B------:R1:W-:Y:S02]  /*25e0*/  STL [R1+0x8], R2 ;  /* 0x0000080201007387 */ /* 0x0003e40000100800 */
[C---:B------:R-:W-:Y:S01]  /*25f0*/  IMAD.IADD R252, R224.reuse, 0x1, R247 ;  /* 0x00000001e0fc7824 */ /* 0x040fe200078e02f7 */
[----:B------:R-:W-:-:S02]  /*2600*/  IADD3 R0, R224, R249, RZ ;  /* 0x000000f9e0007210 */ /* 0x000fc40007ffe0ff */
[----:B-1----:R-:W-:-:S04]  /*2610*/  IADD3 R2, R5, 0x60, RZ ;  /* 0x0000006005027810 */ /* 0x002fc80007ffe0ff */
[----:B------:R-:W-:-:S05]  /*2620*/  IADD3 R2, R224, R2, RZ ;  /* 0x00000002e0027210 */ /* 0x000fca0007ffe0ff */
[----:B------:R-:W-:-:S05]  /*2630*/  IMAD.IADD R2, R224, 0x1, R2 ;  /* 0x00000001e0027824 */ /* 0x000fca00078e0202 */
[----:B------:R-:W-:-:S05]  /*2640*/  IADD3 R246, R224, R2, RZ ;  /* 0x00000002e0f67210 */ /* 0x000fca0007ffe0ff */
[----:B------:R-:W-:-:S05]  /*2650*/  IMAD.IADD R245, R224, 0x1, R246 ;  /* 0x00000001e0f57824 */ /* 0x000fca00078e02f6 */
[----:B------:R-:W-:Y:S02]  /*2660*/  IADD3 R251, R224, R245, RZ ;  /* 0x000000f5e0fb7210 */ /* 0x000fe40007ffe0ff */
.L_x_214:
[----:B------:R-:W0:Y:S01]  /*2670*/  LDGDEPBAR ;  /* 0x00000000000079af */ /* 0x000e220000000000 */
[C---:B------:R-:W-:Y:S01]  /*2680*/  IMAD.IADD R0, R205.reuse, 0x1, R211 ;  /* 0x00000001cd007824 */ /* 0x040fe200078e02d3 */
[----:B------:R-:W-:Y:S01]  /*2690*/  USHF.L.U32 UR7, UR8, 0x6, URZ ;  /* 0x0000000608077899 */ /* 0x000fe2000800063f */
[--C-:B------:R-:W-:Y:S01]  /*26a0*/  IMAD.IADD R3, R205, 0x1, R192.reuse ;  /* 0x00000001cd037824 */ /* 0x100fe200078e02c0 */
[----:B-----5:R-:W-:Y:S01]  /*26b0*/  FSETP.NEU.FTZ.AND P2, PT, R244, -INF , PT ;  /* 0xff800000f400780b */ /* 0x020fe20003f5d000 */
[----:B------:R-:W-:Y:S01]  /*26c0*/  IMAD.IADD R2, R0, 0x1, R192 ;  /* 0x0000000100027824 */ /* 0x000fe200078e02c0 */
[----:B------:R-:W-:Y:S02]  /*26d0*/  UISETP.GE.AND UP0, UPT, UR7, UR9, UPT ;  /* 0x000000090700728c */ /* 0x000fe4000bf06270 */
[----:B------:R-:W2:Y:S01]  /*26e0*/  LDL R226, [R1+0x1c] ;  /* 0x00001c0001e27983 */ /* 0x000ea20000100800 */
[----:B------:R-:W-:Y:S03]  /*26f0*/  UISETP.GT.AND UP3, UPT, UR8, UR4, UPT ;  /* 0x000000040800728c */ /* 0x000fe6000bf64270 */
[----:B------:R-:W3:Y:S01]  /*2700*/  LDL R225, [R1+0x20] ;  /* 0x0000200001e17983 */ /* 0x000ee20000100800 */
        /* <DEDUP_REMOVED lines=14> */
[----:B------:R-:W-:Y:S01]  /*27f0*/  LDSM.16.M88.4 R184, [R209+0xc000] ;  /* 0x00c00000d1b8783b */ /* 0x000fe20000000200 */
[C---:B------:R-:W-:Y:S07]  /*2800*/  HMMA.16816.F32.BF16 R16, R32.reuse, R18, RZ ;  /* 0x000000122010723c */ /* 0x040fee00000418ff */
[----:B------:R-:W-:Y:S01]  /*2810*/  LDSM.16.M88.4 R188, [R3+0x1000] ;  /* 0x0010000003bc783b */ /* 0x000fe20000000200 */
[-C--:B------:R-:W-:Y:S07]  /*2820*/  HMMA.16816.F32.BF16 R20, R32, R164.reuse, RZ ;  /* 0x000000a42014723c */ /* 0x080fee00000418ff */
[----:B------:R-:W-:Y:S01]  /*2830*/  LDSM.16.M88.4 R192, [R2] ;  /* 0x0000000002c0783b */ /* 0x000fe20000000200 */
[C---:B------:R-:W-:Y:S07]  /*2840*/  HMMA.16816.F32.BF16 R24, R28.reuse, R164, RZ ;  /* 0x000000a41c18723c */ /* 0x040fee00000418ff */
[----:B------:R-:W-:Y:S01]  /*2850*/  LDSM.16.M88.4 R196, [R208+0xc000] ;  /* 0x00c00000d0c4783b */ /* 0x000fe20000000200 */
[-C--:B------:R-:W-:Y:S08]  /*2860*/  HMMA.16816.F32.BF16 R28, R28, R166.reuse, RZ ;  /* 0x000000a61c1c723c */ /* 0x080ff000000418ff */
[----:B------:R-:W-:Y:S01]  /*2870*/  HMMA.16816.F32.BF16 R32, R32, R166, RZ ;  /* 0x000000a62020723c */ /* 0x000fe200000418ff */
[----:B------:R-:W4:Y:S07]  /*2880*/  LDSM.16.M88.4 R164, [R3] ;  /* 0x0000000003a4783b */ /* 0x000f2e0000000200 */
[-C--:B------:R-:W-:Y:S08]  /*2890*/  HMMA.16816.F32.BF16 R4, R168, R172.reuse, R4 ;  /* 0x000000aca804723c */ /* 0x080ff00000041804 */
[C---:B-1----:R-:W-:Y:S08]  /*28a0*/  HMMA.16816.F32.BF16 R8, R176.reuse, R172, R8 ;  /* 0x000000acb008723c */ /* 0x042ff00000041808 */
[-C--:B------:R-:W-:Y:S08]  /*28b0*/  HMMA.16816.F32.BF16 R12, R176, R174.reuse, R12 ;  /* 0x000000aeb00c723c */ /* 0x080ff0000004180c */
[C---:B------:R-:W-:Y:S01]  /*28c0*/  HMMA.16816.F32.BF16 R16, R168.reuse, R174, R16 ;  /* 0x000000aea810723c */ /* 0x040fe20000041810 */
[----:B------:R-:W1:Y:S07]  /*28d0*/  LDSM.16.M88.4 R172, [R209+0xc800] ;  /* 0x00c80000d1ac783b */ /* 0x000e6e0000000200 */
[-C--:B----4-:R-:W-:Y:S08]  /*28e0*/  HMMA.16816.F32.BF16 R20, R168, R180.reuse, R20 ;  /* 0x000000b4a814723c */ /* 0x090ff00000041814 */
[C---:B------:R-:W-:Y:S08]  /*28f0*/  HMMA.16816.F32.BF16 R24, R176.reuse, R180, R24 ;  /* 0x000000b4b018723c */ /* 0x040ff00000041818 */
[-C--:B------:R-:W-:Y:S01]  /*2900*/  HMMA.16816.F32.BF16 R28, R176, R182.reuse, R28 ;  /* 0x000000b6b01c723c */ /* 0x080fe2000004181c */
[----:B------:R-:W4:Y:S07]  /*2910*/  LDSM.16.M88.4 R176, [R2+0x1000] ;  /* 0x0010000002b0783b */ /* 0x000f2e0000000200 */
[----:B------:R-:W-:Y:S01]  /*2920*/  HMMA.16816.F32.BF16 R32, R168, R182, R32 ;  /* 0x000000b6a820723c */ /* 0x000fe20000041820 */
[----:B------:R-:W2:Y:S07]  /*2930*/  LDSM.16.M88.4 R168, [R208+0xc800] ;  /* 0x00c80000d0a8783b */ /* 0x000eae0000000200 */
[-C--:B------:R-:W-:Y:S01]  /*2940*/  HMMA.16816.F32.BF16 R4, R164, R184.reuse, R4 ;  /* 0x000000b8a404723c */ /* 0x080fe20000041804 */
[----:B------:R-:W-:Y:S07]  /*2950*/  LDSM.16.M88.4 R180, [R205+0x3000] ;  /* 0x00300000cdb4783b */ /* 0x000fee0000000200 */
[C---:B------:R-:W-:Y:S08]  /*2960*/  HMMA.16816.F32.BF16 R8, R188.reuse, R184, R8 ;  /* 0x000000b8bc08723c */ /* 0x040ff00000041808 */
[-C--:B------:R-:W-:Y:S08]  /*2970*/  HMMA.16816.F32.BF16 R12, R188, R186.reuse, R12 ;  /* 0x000000babc0c723c */ /* 0x080ff0000004180c */
[C---:B------:R-:W-:Y:S01]  /*2980*/  HMMA.16816.F32.BF16 R16, R164.reuse, R186, R16 ;  /* 0x000000baa410723c */ /* 0x040fe20000041810 */
[----:B------:R-:W-:Y:S07]  /*2990*/  LDSM.16.M88.4 R184, [R206+0x10800] ;  /* 0x01080000ceb8783b */ /* 0x000fee0000000200 */
[-C--:B-1----:R-:W-:Y:S08]  /*29a0*/  HMMA.16816.F32.BF16 R20, R164, R172.reuse, R20 ;  /* 0x000000aca414723c */ /* 0x082ff00000041814 */
[C---:B------:R-:W-:Y:S08]  /*29b0*/  HMMA.16816.F32.BF16 R24, R188.reuse, R172, R24 ;  /* 0x000000acbc18723c */ /* 0x040ff00000041818 */
[-C--:B------:R-:W-:Y:S01]  /*29c0*/  HMMA.16816.F32.BF16 R28, R188, R174.reuse, R28 ;  /* 0x000000aebc1c723c */ /* 0x080fe2000004181c */
[----:B------:R-:W-:Y:S07]  /*29d0*/  LDSM.16.M88.4 R188, [R207+0x10000] ;  /* 0x01000000cfbc783b */ /* 0x000fee0000000200 */
[----:B------:R-:W-:Y:S01]  /*29e0*/  HMMA.16816.F32.BF16 R32, R164, R174, R32 ;  /* 0x000000aea420723c */ /* 0x000fe20000041820 */
[----:B------:R-:W-:Y:S07]  /*29f0*/  LDSM.16.M88.4 R164, [R205+0x2000] ;  /* 0x00200000cda4783b */ /* 0x000fee0000000200 */
[-C--:B------:R-:W-:Y:S01]  /*2a00*/  HMMA.16816.F32.BF16 R4, R192, R196.reuse, R4 ;  /* 0x000000c4c004723c */ /* 0x080fe20000041804 */
[----:B------:R-:W1:Y:S07]  /*2a10*/  LDSM.16.M88.4 R172, [R206+0x10000] ;  /* 0x01000000ceac783b */ /* 0x000e6e0000000200 */
[C---:B----4-:R-:W-:Y:S08]  /*2a20*/  HMMA.16816.F32.BF16 R8, R176.reuse, R196, R8 ;  /* 0x000000c4b008723c */ /* 0x050ff00000041808 */
[-C--:B------:R-:W-:Y:S08]  /*2a30*/  HMMA.16816.F32.BF16 R12, R176, R198.reuse, R12 ;  /* 0x000000c6b00c723c */ /* 0x080ff0000004180c */
[C---:B------:R-:W-:Y:S01]  /*2a40*/  HMMA.16816.F32.BF16 R16, R192.reuse, R198, R16 ;  /* 0x000000c6c010723c */ /* 0x040fe20000041810 */
[----:B------:R-:W-:Y:S07]  /*2a50*/  LDSM.16.M88.4 R196, [R0+0x3000] ;  /* 0x0030000000c4783b */ /* 0x000fee0000000200 */
[-C--:B--2---:R-:W-:Y:S08]  /*2a60*/  HMMA.16816.F32.BF16 R20, R192, R168.reuse, R20 ;  /* 0x000000a8c014723c */ /* 0x084ff00000041814 */
[C---:B------:R-:W-:Y:S08]  /*2a70*/  HMMA.16816.F32.BF16 R24, R176.reuse, R168, R24 ;  /* 0x000000a8b018723c */ /* 0x040ff00000041818 */
[-C--:B------:R-:W-:Y:S01]  /*2a80*/  HMMA.16816.F32.BF16 R28, R176, R170.reuse, R28 ;  /* 0x000000aab01c723c */ /* 0x080fe2000004181c */
[----:B------:R2:W4:Y:S07]  /*2a90*/  LDSM.16.M88.4 R176, [R0+0x2000] ;  /* 0x0020000000b0783b */ /* 0x00052e0000000200 */
[----:B------:R-:W-:Y:S01]  /*2aa0*/  HMMA.16816.F32.BF16 R32, R192, R170, R32 ;  /* 0x000000aac020723c */ /* 0x000fe20000041820 */
[----:B------:R-:W4:Y:S07]  /*2ab0*/  LDSM.16.M88.4 R168, [R207+0x10800] ;  /* 0x01080000cfa8783b */ /* 0x000f2e0000000200 */
[-C--:B-1----:R-:W-:Y:S01]  /*2ac0*/  HMMA.16816.F32.BF16 R4, R164, R172.reuse, R4 ;  /* 0x000000aca404723c */ /* 0x082fe20000041804 */
[----:B------:R-:W-:Y:S07]  /*2ad0*/  LDSM.16.M88.4 R192, [R208+0x10000] ;  /* 0x01000000d0c0783b */ /* 0x000fee0000000200 */
[C---:B------:R-:W-:Y:S01]  /*2ae0*/  HMMA.16816.F32.BF16 R8, R180.reuse, R172, R8 ;  /* 0x000000acb408723c */ /* 0x040fe20000041808 */
[----:B--2---:R-:W-:Y:S05]  /*2af0*/  IMAD.U32 R0, RZ, RZ, UR29 ;  /* 0x0000001dff007e24 */ /* 0x004fea000f8e00ff */
[----:B---3--:R-:W-:Y:S02]  /*2b00*/  @!P0 LEA R0, R0, R225, 0x7 ;  /* 0x000000e100008211 */ /* 0x008fe400078e38ff */
[-C--:B------:R-:W-:Y:S08]  /*2b10*/  HMMA.16816.F32.BF16 R12, R180, R174.reuse, R12 ;  /* 0x000000aeb40c723c */ /* 0x080ff0000004180c */
[C---:B------:R-:W-:Y:S01]  /*2b20*/  HMMA.16816.F32.BF16 R16, R164.reuse, R174, R16 ;  /* 0x000000aea410723c */ /* 0x040fe20000041810 */
[----:B------:R-:W-:Y:S07]  /*2b30*/  LDSM.16.M88.4 R172, [R209+0x10000] ;  /* 0x01000000d1ac783b */ /* 0x000fee0000000200 */
[-C--:B------:R-:W-:Y:S08]  /*2b40*/  HMMA.16816.F32.BF16 R20, R164, R184.reuse, R20 ;  /* 0x000000b8a414723c */ /* 0x080ff00000041814 */
[C---:B------:R-:W-:Y:S08]  /*2b50*/  HMMA.16816.F32.BF16 R24, R180.reuse, R184, R24 ;  /* 0x000000b8b418723c */ /* 0x040ff00000041818 */
[-C--:B------:R-:W-:Y:S01]  /*2b60*/  HMMA.16816.F32.BF16 R28, R180, R186.reuse, R28 ;  /* 0x000000bab41c723c */ /* 0x080fe2000004181c */
[----:B------:R-:W-:Y:S07]  /*2b70*/  LDSM.16.M88.4 R180, [R3+0x3000] ;  /* 0x0030000003b4783b */ /* 0x000fee0000000200 */
[----:B------:R-:W-:Y:S01]  /*2b80*/  HMMA.16816.F32.BF16 R32, R164, R186, R32 ;  /* 0x000000baa420723c */ /* 0x000fe20000041820 */
[----:B------:R-:W1:Y:S07]  /*2b90*/  LDSM.16.M88.4 R164, [R3+0x2000] ;  /* 0x0020000003a4783b */ /* 0x000e6e0000000200 */
[-C--:B----4-:R-:W-:Y:S01]  /*2ba0*/  HMMA.16816.F32.BF16 R4, R176, R188.reuse, R4 ;  /* 0x000000bcb004723c */ /* 0x090fe20000041804 */
[----:B------:R-:W2:Y:S07]  /*2bb0*/  LDSM.16.M88.4 R184, [R209+0x10800] ;  /* 0x01080000d1b8783b */ /* 0x000eae0000000200 */
[C---:B------:R-:W-:Y:S08]  /*2bc0*/  HMMA.16816.F32.BF16 R8, R196.reuse, R188, R8 ;  /* 0x000000bcc408723c */ /* 0x040ff00000041808 */
[-C--:B------:R-:W-:Y:S08]  /*2bd0*/  HMMA.16816.F32.BF16 R12, R196, R190.reuse, R12 ;  /* 0x000000bec40c723c */ /* 0x080ff0000004180c */
[C---:B------:R-:W-:Y:S01]  /*2be0*/  HMMA.16816.F32.BF16 R16, R176.reuse, R190, R16 ;  /* 0x000000beb010723c */ /* 0x040fe20000041810 */
[----:B------:R-:W3:Y:S07]  /*2bf0*/  LDSM.16.M88.4 R188, [R2+0x2000] ;  /* 0x0020000002bc783b */ /* 0x000eee0000000200 */
[-C--:B------:R-:W-:Y:S08]  /*2c00*/  HMMA.16816.F32.BF16 R20, R176, R168.reuse, R20 ;  /* 0x000000a8b014723c */ /* 0x080ff00000041814 */
[C---:B------:R-:W-:Y:S07]  /*2c10*/  HMMA.16816.F32.BF16 R24, R196.reuse, R168, R24 ;  /* 0x000000a8c418723c */ /* 0x040fee0000041818 */
[----:B------:R-:W-:Y:S01]  /*2c20*/  FMUL.FTZ R169, R243, 1.4426950216293334961 ;  /* 0x3fb8aa3bf3a97820 */ /* 0x000fe20000410000 */
[-C--:B------:R-:W-:Y:S04]  /*2c30*/  HMMA.16816.F32.BF16 R28, R196, R170.reuse, R28 ;  /* 0x000000aac41c723c */ /* 0x080fe8000004181c */
[----:B------:R-:W-:Y:S04]  /*2c40*/  FMUL.FTZ R168, R242, 1.4426950216293334961 ;  /* 0x3fb8aa3bf2a87820 */ /* 0x000fe80000410000 */
[----:B------:R-:W-:Y:S07]  /*2c50*/  HMMA.16816.F32.BF16 R32, R176, R170, R32 ;  /* 0x000000aab020723c */ /* 0x000fee0000041820 */
[----:B------:R-:W-:Y:S01]  /*2c60*/  FMUL.FTZ R171, R244, 1.4426950216293334961 ;  /* 0x3fb8aa3bf4ab7820 */ /* 0x000fe20000410000 */
[-C--:B-1----:R-:W-:Y:S05]  /*2c70*/  HMMA.16816.F32.BF16 R4, R164, R172.reuse, R4 ;  /* 0x000000aca404723c */ /* 0x082fea0000041804 */
[----:B------:R-:W-:Y:S03]  /*2c80*/  FSEL R171, R171, RZ, P2 ;  /* 0x000000ffabab7208 */ /* 0x000fe60001000000 */
[C---:B------:R-:W-:Y:S07]  /*2c90*/  HMMA.16816.F32.BF16 R8, R180.reuse, R172, R8 ;  /* 0x000000acb408723c */ /* 0x040fee0000041808 */
[----:B------:R-:W-:Y:S01]  /*2ca0*/  @!P0 IADD3 R173, R0, 0x1, RZ ;  /* 0x0000000100ad8810 */ /* 0x000fe20007ffe0ff */
[-C--:B------:R-:W-:Y:S08]  /*2cb0*/  HMMA.16816.F32.BF16 R12, R180, R174.reuse, R12 ;  /* 0x000000aeb40c723c */ /* 0x080ff0000004180c */
[C---:B------:R-:W-:Y:S08]  /*2cc0*/  HMMA.16816.F32.BF16 R16, R164.reuse, R174, R16 ;  /* 0x000000aea410723c */ /* 0x040ff00000041810 */
[-C--:B--2---:R-:W-:Y:S08]  /*2cd0*/  HMMA.16816.F32.BF16 R20, R164, R184.reuse, R20 ;  /* 0x000000b8a414723c */ /* 0x084ff00000041814 */
[C---:B------:R-:W-:Y:S07]  /*2ce0*/  HMMA.16816.F32.BF16 R24, R180.reuse, R184, R24 ;  /* 0x000000b8b418723c */ /* 0x040fee0000041818 */
[----:B------:R-:W-:Y:S01]  /*2cf0*/  IMAD.MOV.U32 R184, RZ, RZ, 0x40 ;  /* 0x00000040ffb87424 */ /* 0x000fe200078e00ff */
[-C--:B------:R-:W-:Y:S08]  /*2d00*/  HMMA.16816.F32.BF16 R28, R180, R186.reuse, R28 ;  /* 0x000000bab41c723c */ /* 0x080ff0000004181c */
[----:B------:R-:W-:Y:S01]  /*2d10*/  HMMA.16816.F32.BF16 R32, R164, R186, R32 ;  /* 0x000000baa420723c */ /* 0x000fe20000041820 */
[----:B------:R1:W2:Y:S07]  /*2d20*/  LDSM.16.M88.4 R164, [R2+0x3000] ;  /* 0x0030000002a4783b */ /* 0x0002ae0000000200 */
[-C--:B---3--:R-:W-:Y:S01]  /*2d30*/  HMMA.16816.F32.BF16 R4, R188, R192.reuse, R4 ;  /* 0x000000c0bc04723c */ /* 0x088fe20000041804 */
[----:B-1----:R-:W-:Y:S05]  /*2d40*/  IMAD.U32 R2, RZ, RZ, UR7 ;  /* 0x00000007ff027e24 */ /* 0x002fea000f8e00ff */
[----:B------:R-:W-:Y:S06]  /*2d50*/  @!P0 IADD3 R2, R2, UR39, R226 ;  /* 0x0000002702028c10 */ /* 0x000fec000fffe0e2 */
[C---:B------:R-:W-:Y:S02]  /*2d60*/  @!P0 IMNMX R172, R2.reuse, UR39, PT ;  /* 0x0000002702ac8c17 */ /* 0x040fe4000b800200 */
[----:B------:R-:W-:Y:S02]  /*2d70*/  @!P0 IADD3 R170, R2, 0x8, RZ ;  /* 0x0000000802aa8810 */ /* 0x000fe40007ffe0ff */
[-C--:B------:R-:W-:Y:S02]  /*2d80*/  @!P0 ISETP.GE.AND P3, PT, R0, R172.reuse, PT ;  /* 0x000000ac0000820c */ /* 0x080fe40003f66270 */
[----:B------:R-:W-:Y:S01]  /*2d90*/  @!P0 ISETP.GE.AND P2, PT, R173, R172, PT ;  /* 0x000000acad00820c */ /* 0x000fe20003f46270 */
[C---:B--2---:R-:W-:Y:S05]  /*2da0*/  HMMA.16816.F32.BF16 R8, R164.reuse, R192, R8 ;  /* 0x000000c0a408723c */ /* 0x044fea0000041808 */
[----:B------:R-:W-:Y:S02]  /*2db0*/  @!P0 FSEL R4, R4, -INF , !P3 ;  /* 0xff80000004048808 */ /* 0x000fe40005800000 */
[----:B------:R-:W-:Y:S01]  /*2dc0*/  @!P0 IMNMX R170, R170, UR39, PT ;  /* 0x00000027aaaa8c17 */ /* 0x000fe2000b800200 */
[-C--:B------:R-:W-:Y:S03]  /*2dd0*/  HMMA.16816.F32.BF16 R12, R164, R194.reuse, R12 ;  /* 0x000000c2a40c723c */ /* 0x080fe6000004180c */
[-C--:B------:R-:W-:Y:S01]  /*2de0*/  @!P0 ISETP.GE.AND P3, PT, R0, R170.reuse, PT ;  /* 0x000000aa0000820c */ /* 0x080fe20003f66270 */
[--C-:B------:R-:W-:Y:S01]  /*2df0*/  FFMA.FTZ R4, R4, c[0x0][0x23c], -R171.reuse ;  /* 0x00008f0004047a23 */ /* 0x100fe200000108ab */
[----:B------:R-:W-:Y:S02]  /*2e00*/  @!P0 FSEL R5, R5, -INF , !P2 ;  /* 0xff80000005058808 */ /* 0x000fe40005000000 */
[----:B------:R-:W-:Y:S01]  /*2e10*/  FSETP.NEU.FTZ.AND P2, PT, R243, -INF , PT ;  /* 0xff800000f300780b */ /* 0x000fe20003f5d000 */
[C---:B------:R-:W-:Y:S01]  /*2e20*/  HMMA.16816.F32.BF16 R16, R188.reuse, R194, R16 ;  /* 0x000000c2bc10723c */ /* 0x040fe20000041810 */
[----:B------:R1:W-:Y:S03]  /*2e30*/  MUFU.EX2 R228, R4 ;  /* 0x0000000400e47308 */ /* 0x0003e60000000800 */
[----:B------:R-:W-:Y:S01]  /*2e40*/  @!P0 IADD3 R3, R2, 0x20, RZ ;  /* 0x0000002002038810 */ /* 0x000fe20007ffe0ff */
[----:B------:R-:W-:Y:S01]  /*2e50*/  FFMA.FTZ R5, R5, c[0x0][0x23c], -R171 ;  /* 0x00008f0005057a23 */ /* 0x000fe200000108ab */
[----:B------:R-:W-:Y:S02]  /*2e60*/  FSEL R169, R169, RZ, P2 ;  /* 0x000000ffa9a97208 */ /* 0x000fe40001000000 */
[----:B------:R-:W-:Y:S03]  /*2e70*/  @!P0 ISETP.GE.AND P2, PT, R173, R170, PT ;  /* 0x000000aaad00820c */ /* 0x000fe60003f46270 */
[----:B------:R-:W-:Y:S01]  /*2e80*/  MUFU.EX2 R198, R5 ;  /* 0x0000000500c67308 */ /* 0x000fe20000000800 */
[----:B------:R-:W-:Y:S02]  /*2e90*/  @!P0 IMNMX R3, R3, UR39, PT ;  /* 0x0000002703038c17 */ /* 0x000fe4000b800200 */
[----:B------:R-:W-:Y:S02]  /*2ea0*/  @!P0 FSEL R6, R6, -INF , !P3 ;  /* 0xff80000006068808 */ /* 0x000fe40005800000 */
[----:B------:R-:W-:Y:S02]  /*2eb0*/  @!P0 FSEL R7, R7, -INF , !P2 ;  /* 0xff80000007078808 */ /* 0x000fe40005000000 */
[----:B------:R-:W-:Y:S01]  /*2ec0*/  FSETP.NEU.FTZ.AND P2, PT, R242, -INF , PT ;  /* 0xff800000f200780b */ /* 0x000fe20003f5d000 */
[--C-:B------:R-:W-:Y:S01]  /*2ed0*/  FFMA.FTZ R6, R6, c[0x0][0x23c], -R169.reuse ;  /* 0x00008f0006067a23 */ /* 0x100fe200000108a9 */
[-C--:B------:R-:W-:Y:S01]  /*2ee0*/  @!P0 ISETP.GE.AND P3, PT, R0, R3.reuse, PT ;  /* 0x000000030000820c */ /* 0x080fe20003f66270 */
[----:B------:R-:W-:Y:S01]  /*2ef0*/  FFMA.FTZ R7, R7, c[0x0][0x23c], -R169 ;  /* 0x00008f0007077a23 */ /* 0x000fe200000108a9 */
[----:B------:R-:W-:Y:S01]  /*2f00*/  FSEL R168, R168, RZ, P2 ;  /* 0x000000ffa8a87208 */ /* 0x000fe20001000000 */
[----:B------:R-:W-:Y:S01]  /*2f10*/  MUFU.EX2 R180, R6 ;  /* 0x0000000600b47308 */ /* 0x000fe20000000800 */
[----:B------:R-:W-:Y:S02]  /*2f20*/  @!P0 FSEL R8, R8, -INF , !P3 ;  /* 0xff80000008088808 */ /* 0x000fe40005800000 */
[----:B-1----:R-:W-:Y:S02]  /*2f30*/  @!P0 IADD3 R4, R2, 0x28, RZ ;  /* 0x0000002802048810 */ /* 0x002fe40007ffe0ff */
[-C--:B------:R-:W-:Y:S01]  /*2f40*/  @!P0 ISETP.GE.AND P2, PT, R173, R3.reuse, PT ;  /* 0x00000003ad00820c */ /* 0x080fe20003f46270 */
[--C-:B------:R-:W-:Y:S01]  /*2f50*/  FFMA.FTZ R2, R8, c[0x0][0x23c], -R168.reuse ;  /* 0x00008f0008027a23 */ /* 0x100fe200000108a8 */
[----:B------:R-:W-:Y:S02]  /*2f60*/  @!P0 IMNMX R8, R4, UR39, PT ;  /* 0x0000002704088c17 */ /* 0x000fe4000b800200 */
[----:B------:R-:W-:Y:S01]  /*2f70*/  @!P0 FSEL R9, R9, -INF , !P2 ;  /* 0xff80000009098808 */ /* 0x000fe20005000000 */
[----:B------:R1:W-:Y:S01]  /*2f80*/  MUFU.EX2 R238, R2 ;  /* 0x0000000200ee7308 */ /* 0x0003e20000000800 */
[----:B------:R-:W-:Y:S02]  /*2f90*/  FSETP.NEU.FTZ.AND P2, PT, R241, -INF , PT ;  /* 0xff800000f100780b */ /* 0x000fe40003f5d000 */
[-C--:B------:R-:W-:Y:S01]  /*2fa0*/  @!P0 ISETP.GE.AND P3, PT, R0, R8.reuse, PT ;  /* 0x000000080000820c */ /* 0x080fe20003f66270 */
[----:B------:R-:W-:Y:S01]  /*2fb0*/  FFMA.FTZ R9, R9, c[0x0][0x23c], -R168 ;  /* 0x00008f0009097a23 */ /* 0x000fe200000108a8 */
[----:B------:R-:W-:Y:S02]  /*2fc0*/  SEL R192, R184, 0xffffffc0, !P1 ;  /* 0xffffffc0b8c07807 */ /* 0x000fe40004800000 */
[----:B------:R-:W-:Y:S03]  /*2fd0*/  @!P0 FSEL R10, R10, -INF , !P3 ;  /* 0xff8000000a0a8808 */ /* 0x000fe60005800000 */
[----:B------:R2:W3:Y:S01]  /*2fe0*/  MUFU.EX2 R234, R7 ;  /* 0x0000000700ea7308 */ /* 0x0004e20000000800 */
[----:B------:R-:W-:Y:S09]  /*2ff0*/  IMAD.IADD R184, R192, 0x1, R203 ;  /* 0x00000001c0b87824 */ /* 0x000ff200078e02cb */
        /* <DEDUP_REMOVED lines=16> */
[-C--:B------:R-:W-:Y:S04]  /*3100*/  @!P0 ISETP.GE.AND P2, PT, R10, R3.reuse, PT ;  /* 0x000000030a00820c */ /* 0x080fe80003f46270 */
        /* <DEDUP_REMOVED lines=38> */
[----:B------:R-:W-:Y:S02]  /*3370*/  @!P0 ISETP.GE.AND P2, PT, R9, R170, PT ;  /* 0x000000aa0900820c */ /* 0x000fe40003f46270 */
        /* <DEDUP_REMOVED lines=8> */
[-C--:B------:R-:W-:Y:S02]  /*3400*/  @!P0 ISETP.GE.AND P2, PT, R9, R3.reuse, PT ;  /* 0x000000030900820c */ /* 0x080fe40003f46270 */
[----:B------:R-:W-:Y:S01]  /*3410*/  MOV R190, c[0x0][0x1c0] ;  /* 0x0000700000be7a02 */ /* 0x000fe20000000f00 */
[----:B------:R-:W-:Y:S01]  /*3420*/  FFMA.FTZ R23, R23, c[0x0][0x23c], -R169 ;  /* 0x00008f0017177a23 */ /* 0x000fe200000108a9 */
[----:B------:R-:W-:Y:S01]  /*3430*/  @!P0 FSEL R24, R24, -INF , !P2 ;  /* 0xff80000018188808 */ /* 0x000fe20005000000 */
[----:B------:R-:W2:Y:S01]  /*3440*/  MUFU.EX2 R226, R19 ;  /* 0x0000001300e27308 */ /* 0x000ea20000000800 */
[-C--:B------:R-:W-:Y:S01]  /*3450*/  @!P0 ISETP.GE.AND P2, PT, R10, R3.reuse, PT ;  /* 0x000000030a00820c */ /* 0x080fe20003f46270 */
[----:B------:R-:W-:Y:S02]  /*3460*/  IMAD R190, R190, c[0x0][0x22c], RZ ;  /* 0x00008b00bebe7a24 */ /* 0x000fe400078e02ff */
[--C-:B------:R-:W-:Y:S01]  /*3470*/  FFMA.FTZ R24, R24, c[0x0][0x23c], -R168.reuse ;  /* 0x00008f0018187a23 */ /* 0x100fe200000108a8 */
[----:B------:R-:W-:Y:S01]  /*3480*/  @!P0 FSEL R25, R25, -INF , !P2 ;  /* 0xff80000019198808 */ /* 0x000fe20005000000 */
[----:B------:R-:W-:Y:S01]  /*3490*/  IMAD.U32 R190, R190, -0x40, RZ ;  /* 0xffffffc0bebe7824 */ /* 0x000fe200078e00ff */
[-C--:B------:R-:W-:Y:S03]  /*34a0*/  @!P0 ISETP.GE.AND P2, PT, R9, R8.reuse, PT ;  /* 0x000000080900820c */ /* 0x080fe60003f46270 */
[----:B------:R-:W-:Y:S01]  /*34b0*/  MUFU.EX2 R194, R20 ;  /* 0x0000001400c27308 */ /* 0x000fe20000000800 */
[----:B------:R-:W-:Y:S01]  /*34c0*/  @!P0 FSEL R26, R26, -INF , !P2 ;  /* 0xff8000001a1a8808 */ /* 0x000fe20005000000 */
[----:B------:R-:W-:Y:S01]  /*34d0*/  FFMA.FTZ R25, R25, c[0x0][0x23c], -R168 ;  /* 0x00008f0019197a23 */ /* 0x000fe200000108a8 */
[-C--:B------:R-:W-:Y:S03]  /*34e0*/  @!P0 ISETP.GE.AND P2, PT, R10, R8.reuse, PT ;  /* 0x000000080a00820c */ /* 0x080fe60003f46270 */
[--C-:B------:R-:W-:Y:S01]  /*34f0*/  FFMA.FTZ R26, R26, c[0x0][0x23c], -R2.reuse ;  /* 0x00008f001a1a7a23 */ /* 0x100fe20000010802 */
[----:B------:R-:W-:Y:S02]  /*3500*/  @!P0 FSEL R27, R27, -INF , !P2 ;  /* 0xff8000001b1b8808 */ /* 0x000fe40005000000 */
[----:B------:R-:W-:Y:S01]  /*3510*/  @!P0 ISETP.GE.AND P2, PT, R4, R3, PT ;  /* 0x000000030400820c */ /* 0x000fe20003f46270 */
        /* <DEDUP_REMOVED lines=31> */
[----:B------:R-:W-:Y:S02]  /*3710*/  FFMA.FTZ R169, R35, c[0x0][0x23c], -R169 ;  /* 0x00008f0023a97a23 */ /* 0x000fe400000108a9 */
        /* <DEDUP_REMOVED lines=34> */
[----:B------:R2:W-:Y:S01]  /*3940*/  STS [R221+0x21000], R2 ;  /* 0x02100002dd007388 */ /* 0x0005e20000000800 */
[----:B----4-:R-:W-:Y:S05]  /*3950*/  F2FP.BF16.PACK_AB R0, R186, R189 ;  /* 0x000000bdba00723e */ /* 0x010fea00000010ff */
[----:B------:R3:W-:Y:S01]  /*3960*/  STS [R221+0x21400], R0 ;  /* 0x02140000dd007388 */ /* 0x0007e20000000800 */
[----:B-1----:R-:W-:Y:S03]  /*3970*/  IMAD.IADD R3, R192, 0x1, R204 ;  /* 0x00000001c0037824 */ /* 0x002fe600078e02cc */
[----:B------:R-:W-:Y:S08]  /*3980*/  LDSM.16.M88.4 R32, [R203+0x8000] ;  /* 0x00800000cb20783b */ /* 0x000ff00000000200 */
[----:B------:R-:W1:Y:S08]  /*3990*/  LDSM.16.M88.4 R16, [R206+0x14000] ;  /* 0x01400000ce10783b */ /* 0x000e700000000200 */
[----:B------:R-:W4:Y:S08]  /*39a0*/  LDSM.16.M88.4 R28, [R203+0x9000] ;  /* 0x00900000cb1c783b */ /* 0x000f300000000200 */
[----:B------:R-:W4:Y:S08]  /*39b0*/  LDSM.16.M88.4 R164, [R206+0x14800] ;  /* 0x01480000cea4783b */ /* 0x000f300000000200 */
[----:B--2---:R-:W2:Y:S04]  /*39c0*/  LDL R2, [R1+0x8] ;  /* 0x0000080001027983 */ /* 0x004ea80000100800 */
[----:B------:R-:W-:Y:S08]  /*39d0*/  LDSM.16.M88.4 R168, [R204+0x8000] ;  /* 0x00800000cca8783b */ /* 0x000ff00000000200 */
[----:B---3--:R-:W3:Y:S01]  /*39e0*/  LDL R0, [R1+0x4] ;  /* 0x0000040001007983 */ /* 0x008ee20000100800 */
[-C--:B-1----:R-:W-:Y:S03]  /*39f0*/  HMMA.16816.F32.BF16 R4, R32, R16.reuse, RZ ;  /* 0x000000102004723c */ /* 0x082fe600000418ff */
[----:B------:R-:W1:Y:S05]  /*3a00*/  LDSM.16.M88.4 R172, [R207+0x14000] ;  /* 0x01400000cfac783b */ /* 0x000e6a0000000200 */
[C---:B----4-:R-:W-:Y:S03]  /*3a10*/  HMMA.16816.F32.BF16 R8, R28.reuse, R16, RZ ;  /* 0x000000101c08723c */ /* 0x050fe600000418ff */
[----:B------:R-:W4:Y:S05]  /*3a20*/  LDSM.16.M88.4 R176, [R204+0x9000] ;  /* 0x00900000ccb0783b */ /* 0x000f2a0000000200 */
[-C--:B------:R-:W-:Y:S08]  /*3a30*/  HMMA.16816.F32.BF16 R12, R28, R18.reuse, RZ ;  /* 0x000000121c0c723c */ /* 0x080ff000000418ff */
[C---:B------:R-:W-:Y:S08]  /*3a40*/  HMMA.16816.F32.BF16 R16, R32.reuse, R18, RZ ;  /* 0x000000122010723c */ /* 0x040ff000000418ff */
[-C--:B------:R-:W-:Y:S08]  /*3a50*/  HMMA.16816.F32.BF16 R20, R32, R164.reuse, RZ ;  /* 0x000000a42014723c */ /* 0x080ff000000418ff */
[C---:B------:R-:W-:Y:S08]  /*3a60*/  HMMA.16816.F32.BF16 R24, R28.reuse, R164, RZ ;  /* 0x000000a41c18723c */ /* 0x040ff000000418ff */
[-C--:B------:R-:W-:Y:S08]  /*3a70*/  HMMA.16816.F32.BF16 R28, R28, R166.reuse, RZ ;  /* 0x000000a61c1c723c */ /* 0x080ff000000418ff */
[----:B------:R-:W-:Y:S01]  /*3a80*/  HMMA.16816.F32.BF16 R32, R32, R166, RZ ;  /* 0x000000a62020723c */ /* 0x000fe200000418ff */
[----:B------:R-:W4:Y:S07]  /*3a90*/  LDSM.16.M88.4 R164, [R207+0x14800] ;  /* 0x01480000cfa4783b */ /* 0x000f2e0000000200 */
[-C--:B-1----:R-:W-:Y:S08]  /*3aa0*/  HMMA.16816.F32.BF16 R4, R168, R172.reuse, R4 ;  /* 0x000000aca804723c */ /* 0x082ff00000041804 */
[C---:B----4-:R-:W-:Y:S08]  /*3ab0*/  HMMA.16816.F32.BF16 R8, R176.reuse, R172, R8 ;  /* 0x000000acb008723c */ /* 0x050ff00000041808 */
[-C--:B------:R-:W-:Y:S08]  /*3ac0*/  HMMA.16816.F32.BF16 R12, R176, R174.reuse, R12 ;  /* 0x000000aeb00c723c */ /* 0x080ff0000004180c */
[C---:B------:R-:W-:Y:S01]  /*3ad0*/  HMMA.16816.F32.BF16 R16, R168.reuse, R174, R16 ;  /* 0x000000aea810723c */ /* 0x040fe20000041810 */
[----:B------:R-:W-:Y:S07]  /*3ae0*/  LDSM.16.M88.4 R172, [R184+0x8000] ;  /* 0x00800000b8ac783b */ /* 0x000fee0000000200 */
[-C--:B------:R-:W-:Y:S08]  /*3af0*/  HMMA.16816.F32.BF16 R20, R168, R164.reuse, R20 ;  /* 0x000000a4a814723c */ /* 0x080ff00000041814 */
[C---:B------:R-:W-:Y:S08]  /*3b00*/  HMMA.16816.F32.BF16 R24, R176.reuse, R164, R24 ;  /* 0x000000a4b018723c */ /* 0x040ff00000041818 */
[-C--:B------:R-:W-:Y:S01]  /*3b10*/  HMMA.16816.F32.BF16 R28, R176, R166.reuse, R28 ;  /* 0x000000a6b01c723c */ /* 0x080fe2000004181c */
[----:B------:R-:W1:Y:S07]  /*3b20*/  LDSM.16.M88.4 R176, [R209+0x14000] ;  /* 0x01400000d1b0783b */ /* 0x000e6e0000000200 */
[----:B------:R-:W-:Y:S01]  /*3b30*/  HMMA.16816.F32.BF16 R32, R168, R166, R32 ;  /* 0x000000a6a820723c */ /* 0x000fe20000041820 */
[----:B------:R-:W4:Y:S08]  /*3b40*/  LDSM.16.M88.4 R164, [R184+0x9000] ;  /* 0x00900000b8a4783b */ /* 0x000f300000000200 */
[----:B------:R-:W4:Y:S01]  /*3b50*/  LDSM.16.M88.4 R168, [R209+0x14800] ;  /* 0x01480000d1a8783b */ /* 0x000f220000000200 */
[-C--:B-1----:R-:W-:Y:S08]  /*3b60*/  HMMA.16816.F32.BF16 R4, R172, R176.reuse, R4 ;  /* 0x000000b0ac04723c */ /* 0x082ff00000041804 */
[C---:B----4-:R-:W-:Y:S08]  /*3b70*/  HMMA.16816.F32.BF16 R8, R164.reuse, R176, R8 ;  /* 0x000000b0a408723c */ /* 0x050ff00000041808 */
[-C--:B------:R-:W-:Y:S08]  /*3b80*/  HMMA.16816.F32.BF16 R12, R164, R178.reuse, R12 ;  /* 0x000000b2a40c723c */ /* 0x080ff0000004180c */
[C---:B------:R-:W-:Y:S08]  /*3b90*/  HMMA.16816.F32.BF16 R16, R172.reuse, R178, R16 ;  /* 0x000000b2ac10723c */ /* 0x040ff00000041810 */
[-C--:B------:R-:W-:Y:S08]  /*3ba0*/  HMMA.16816.F32.BF16 R20, R172, R168.reuse, R20 ;  /* 0x000000a8ac14723c */ /* 0x080ff00000041814 */
        /* <DEDUP_REMOVED lines=10> */
[----:B------:R-:W1:Y:S03]  /*3c50*/  LDSM.16.M88.4 R168, [R208+0x14800] ;  /* 0x01480000d0a8783b */ /* 0x000e660000000200 */
[----:B--2---:R-:W-:Y:S04]  /*3c60*/  IADD3 R178, P0, R2, UR10, RZ ;  /* 0x0000000a02b27c10 */ /* 0x004fe8000ff1e0ff */
[----:B---3--:R-:W-:Y:S04]  /*3c70*/  IADD3.X R179, R0, UR11, RZ, P0, !PT ;  /* 0x0000000b00b37c10 */ /* 0x008fe800087fe4ff */
[C---:B------:R-:W-:Y:S01]  /*3c80*/  LEA R214, P0, R190.reuse, R214, 0x2 ;  /* 0x000000d6bed67211 */ /* 0x040fe200078010ff */
[----:B------:R-:W2:Y:S03]  /*3c90*/  LDG.E R177, [R178.64] ;  /* 0x00000024b2b17981 */ /* 0x000ea6000c1e1900 */
[----:B------:R-:W-:Y:S02]  /*3ca0*/  LEA.HI.X.SX32 R215, R190, R215, 0x2, P0 ;  /* 0x000000d7bed77211 */ /* 0x000fe400000f16ff */
[----:B------:R-:W-:Y:S01]  /*3cb0*/  PLOP3.LUT P0, PT, PT, PT, UP3, 0x80, 0x0 ;  /* 0x000000000000781c */ /* 0x000fe20003f0f038 */
[----:B------:R-:W3:Y:S04]  /*3cc0*/  LDG.E R176, [R178.64+0x20] ;  /* 0x00002024b2b07981 */ /* 0x000ee8000c1e1900 */
[----:B------:R-:W4:Y:S04]  /*3cd0*/  LDG.E R2, [R178.64+0x80] ;  /* 0x00008024b2027981 */ /* 0x000f28000c1e1900 */
[----:B------:R2:W2:Y:S01]  /*3ce0*/  LDG.E R0, [R178.64+0xa0] ;  /* 0x0000a024b2007981 */ /* 0x0004a2000c1e1900 */
[-C--:B-1----:R-:W-:Y:S08]  /*3cf0*/  HMMA.16816.F32.BF16 R20, R164, R168.reuse, R20 ;  /* 0x000000a8a414723c */ /* 0x082ff00000041814 */
[C---:B------:R-:W-:Y:S08]  /*3d00*/  HMMA.16816.F32.BF16 R24, R172.reuse, R168, R24 ;  /* 0x000000a8ac18723c */ /* 0x040ff00000041818 */
[-C--:B------:R-:W-:Y:S01]  /*3d10*/  HMMA.16816.F32.BF16 R28, R172, R170.reuse, R28 ;  /* 0x000000aaac1c723c */ /* 0x080fe2000004181c */
[----:B------:R-:W-:Y:S07]  /*3d20*/  LDSM.16.M88.4 R172, [R203+0xa000] ;  /* 0x00a00000cbac783b */ /* 0x000fee0000000200 */
[----:B------:R-:W-:Y:S01]  /*3d30*/  HMMA.16816.F32.BF16 R32, R164, R170, R32 ;  /* 0x000000aaa420723c */ /* 0x000fe20000041820 */
[----:B------:R-:W1:Y:S08]  /*3d40*/  LDSM.16.M88.4 R164, [R206+0x18000] ;  /* 0x01800000cea4783b */ /* 0x000e700000000200 */
[----:B------:R-:W1:Y:S02]  /*3d50*/  LDSM.16.M88.4 R168, [R203+0xb000] ;  /* 0x00b00000cba8783b */ /* 0x000e640000000200 */
[-C--:B-1----:R-:W-:Y:S08]  /*3d60*/  HMMA.16816.F32.BF16 R4, R172, R164.reuse, R4 ;  /* 0x000000a4ac04723c */ /* 0x082ff00000041804 */
[C---:B------:R-:W-:Y:S08]  /*3d70*/  HMMA.16816.F32.BF16 R8, R168.reuse, R164, R8 ;  /* 0x000000a4a808723c */ /* 0x040ff00000041808 */
        /* <DEDUP_REMOVED lines=21> */
[----:B------:R-:W2:Y:S01]  /*3ed0*/  LDSM.16.M88.4 R168, [R184+0xb000] ;  /* 0x00b00000b8a8783b */ /* 0x000ea20000000200 */
[-C--:B-1----:R-:W-:Y:S08]  /*3ee0*/  HMMA.16816.F32.BF16 R4, R172, R164.reuse, R4 ;  /* 0x000000a4ac04723c */ /* 0x082ff00000041804 */
[C---:B--2---:R-:W-:Y:S08]  /*3ef0*/  HMMA.16816.F32.BF16 R8, R168.reuse, R164, R8 ;  /* 0x000000a4a808723c */ /* 0x044ff00000041808 */
        /* <DEDUP_REMOVED lines=13> */
[C---:B------:R-:W-:Y:S01]  /*3fd0*/  FADD.FTZ R4, -R177.reuse, R4 ;  /* 0x00000004b1047221 */ /* 0x040fe20000010100 */
[C---:B------:R-:W-:Y:S01]  /*3fe0*/  HMMA.16816.F32.BF16 R16, R164.reuse, R170, R16 ;  /* 0x000000aaa410723c */ /* 0x040fe20000041810 */
[----:B------:R-:W1:Y:S03]  /*3ff0*/  LDSM.16.M88.4 R168, [R208+0x18800] ;  /* 0x01880000d0a8783b */ /* 0x000e660000000200 */
[C---:B------:R-:W-:Y:S02]  /*4000*/  FADD.FTZ R5, -R177.reuse, R5 ;  /* 0x00000005b1057221 */ /* 0x040fe40000010100 */
[----:B---3--:R-:W-:Y:S02]  /*4010*/  FADD.FTZ R6, -R176, R6 ;  /* 0x00000006b0067221 */ /* 0x008fe40000010100 */
[----:B----4-:R-:W-:Y:S04]  /*4020*/  FADD.FTZ R9, -R2, R9 ;  /* 0x0000000902097221 */ /* 0x010fe80000010100 */
[----:B------:R-:W-:Y:S02]  /*4030*/  FMUL.FTZ R179, R228, R4 ;  /* 0x00000004e4b37220 */ /* 0x000fe40000410000 */
[----:B------:R-:W-:Y:S02]  /*4040*/  FMUL.FTZ R178, R198, R5 ;  /* 0x00000005c6b27220 */ /* 0x000fe40000410000 */
[----:B------:R-:W-:Y:S02]  /*4050*/  FADD.FTZ R13, -R2, R13 ;  /* 0x0000000d020d7221 */ /* 0x000fe40000010100 */
[----:B------:R-:W-:Y:S02]  /*4060*/  FMUL.FTZ R180, R180, R6 ;  /* 0x00000006b4b47220 */ /* 0x000fe40000410000 */
[----:B------:R-:W-:Y:S02]  /*4070*/  FADD.FTZ R7, -R176, R7 ;  /* 0x00000007b0077221 */ /* 0x000fe40000010100 */
[----:B------:R-:W-:Y:S02]  /*4080*/  FADD.FTZ R8, -R2, R8 ;  /* 0x0000000802087221 */ /* 0x000fe40000010100 */
[C---:B------:R-:W-:Y:S02]  /*4090*/  FADD.FTZ R16, -R177.reuse, R16 ;  /* 0x00000010b1107221 */ /* 0x040fe40000010100 */
[----:B------:R-:W-:Y:S02]  /*40a0*/  FADD.FTZ R17, -R177, R17 ;  /* 0x00000011b1117221 */ /* 0x000fe40000010100 */
[C---:B------:R-:W-:Y:S02]  /*40b0*/  FADD.FTZ R18, -R176.reuse, R18 ;  /* 0x00000012b0127221 */ /* 0x040fe40000010100 */
[----:B------:R-:W-:Y:S02]  /*40c0*/  FADD.FTZ R19, -R176, R19 ;  /* 0x00000013b0137221 */ /* 0x000fe40000010100 */
[----:B------:R-:W-:Y:S02]  /*40d0*/  FADD.FTZ R12, -R2, R12 ;  /* 0x0000000c020c7221 */ /* 0x000fe40000010100 */
[C---:B------:R-:W-:Y:S02]  /*40e0*/  FADD.FTZ R6, -R0.reuse, R10 ;  /* 0x0000000a00067221 */ /* 0x040fe40000010100 */
[----:B------:R-:W-:Y:S02]  /*40f0*/  FADD.FTZ R14, -R0, R14 ;  /* 0x0000000e000e7221 */ /* 0x000fe40000010100 */
[----:B------:R-:W-:Y:S02]  /*4100*/  FMUL.FTZ R7, R234, R7 ;  /* 0x00000007ea077220 */ /* 0x000fe40000410000 */
[----:B------:R-:W-:Y:S01]  /*4110*/  FMUL.FTZ R6, R239, R6 ;  /* 0x00000006ef067220 */ /* 0x000fe20000410000 */
[-C--:B-1----:R-:W-:Y:S03]  /*4120*/  HMMA.16816.F32.BF16 R20, R164, R168.reuse, R20 ;  /* 0x000000a8a414723c */ /* 0x082fe60000041814 */
[----:B------:R-:W-:Y:S05]  /*4130*/  FMUL.FTZ R14, R236, R14 ;  /* 0x0000000eec0e7220 */ /* 0x000fea0000410000 */
[C---:B------:R-:W-:Y:S07]  /*4140*/  HMMA.16816.F32.BF16 R24, R172.reuse, R168, R24 ;  /* 0x000000a8ac18723c */ /* 0x040fee0000041818 */
[----:B------:R-:W-:Y:S01]  /*4150*/  FMUL.FTZ R168, R225, R16 ;  /* 0x00000010e1a87220 */ /* 0x000fe20000410000 */
[-C--:B------:R-:W-:Y:S08]  /*4160*/  HMMA.16816.F32.BF16 R28, R172, R170.reuse, R28 ;  /* 0x000000aaac1c723c */ /* 0x080ff0000004181c */
[C---:B------:R-:W-:Y:S01]  /*4170*/  FADD.FTZ R20, -R177.reuse, R20 ;  /* 0x00000014b1147221 */ /* 0x040fe20000010100 */
[----:B------:R-:W-:Y:S04]  /*4180*/  HMMA.16816.F32.BF16 R32, R164, R170, R32 ;  /* 0x000000aaa420723c */ /* 0x000fe80000041820 */
[----:B------:R-:W-:Y:S02]  /*4190*/  FADD.FTZ R22, -R176, R22 ;  /* 0x00000016b0167221 */ /* 0x000fe40000010100 */
[----:B------:R-:W-:Y:S02]  /*41a0*/  FADD.FTZ R21, -R177, R21 ;  /* 0x00000015b1157221 */ /* 0x000fe40000010100 */
[----:B------:R-:W-:Y:S04]  /*41b0*/  FMUL.FTZ R166, R197, R17 ;  /* 0x00000011c5a67220 */ /* 0x000fe80000410000 */
[----:B------:R-:W-:Y:S02]  /*41c0*/  FMUL.FTZ R171, R194, R20 ;  /* 0x00000014c2ab7220 */ /* 0x000fe40000410000 */
[----:B------:R-:W-:Y:S02]  /*41d0*/  FADD.FTZ R23, -R176, R23 ;  /* 0x00000017b0177221 */ /* 0x000fe40000010100 */
[----:B------:R-:W-:Y:S02]  /*41e0*/  FMUL.FTZ R17, R237, R9 ;  /* 0x00000009ed117220 */ /* 0x000fe40000410000 */
[C---:B------:R-:W-:Y:S02]  /*41f0*/  FADD.FTZ R4, -R2.reuse, R24 ;  /* 0x0000001802047221 */ /* 0x040fe40000010100 */
[C---:B------:R-:W-:Y:S02]  /*4200*/  FADD.FTZ R24, -R2.reuse, R25 ;  /* 0x0000001902187221 */ /* 0x040fe40000010100 */
[----:B------:R-:W-:Y:S02]  /*4210*/  FADD.FTZ R5, -R2, R28 ;  /* 0x0000001c02057221 */ /* 0x000fe40000010100 */
[C---:B------:R-:W-:Y:S02]  /*4220*/  FADD.FTZ R32, -R177.reuse, R32 ;  /* 0x00000020b1207221 */ /* 0x040fe40000010100 */
[----:B------:R-:W-:Y:S02]  /*4230*/  FADD.FTZ R33, -R177, R33 ;  /* 0x00000021b1217221 */ /* 0x000fe40000010100 */
[----:B------:R-:W-:Y:S02]  /*4240*/  FMUL.FTZ R169, R182, R32 ;  /* 0x00000020b6a97220 */ /* 0x000fe40000410000 */
[----:B------:R-:W-:Y:S02]  /*4250*/  FMUL.FTZ R167, R181, R33 ;  /* 0x00000021b5a77220 */ /* 0x000fe40000410000 */
[----:B------:R-:W-:Y:S02]  /*4260*/  FMUL.FTZ R33, R227, R18 ;  /* 0x00000012e3217220 */ /* 0x000fe40000410000 */
[----:B------:R-:W-:Y:S02]  /*4270*/  FMUL.FTZ R32, R226, R19 ;  /* 0x00000013e2207220 */ /* 0x000fe40000410000 */
[C---:B------:R-:W-:Y:S02]  /*4280*/  FADD.FTZ R165, -R176.reuse, R34 ;  /* 0x00000022b0a57221 */ /* 0x040fe40000010100 */
[----:B------:R-:W-:Y:S02]  /*4290*/  FADD.FTZ R164, -R176, R35 ;  /* 0x00000023b0a47221 */ /* 0x000fe40000010100 */
[----:B------:R-:W-:Y:S02]  /*42a0*/  FMUL.FTZ R35, R196, R22 ;  /* 0x00000016c4237220 */ /* 0x000fe40000410000 */
[----:B------:R-:W-:Y:S02]  /*42b0*/  FMUL.FTZ R22, R232, R13 ;  /* 0x0000000de8167220 */ /* 0x000fe40000410000 */
[----:B------:R-:W-:Y:S02]  /*42c0*/  FADD.FTZ R28, -R2, R29 ;  /* 0x0000001d021c7221 */ /* 0x000fe40000010100 */
        /* <DEDUP_REMOVED lines=24> */
[----:B------:R-:W-:Y:S01]  /*4450*/  ULOP3.LUT UR7, UR8, 0x1, URZ, 0xc0, !UPT ;  /* 0x0000000108077892 */ /* 0x000fe2000f8ec03f */
[----:B------:R-:W-:Y:S02]  /*4460*/  IMAD.MOV.U32 R8, RZ, RZ, c[0x0][0x194] ;  /* 0x00006500ff087624 */ /* 0x000fe400078e00ff */
[----:B------:R-:W-:Y:S01]  /*4470*/  IMAD.U32 R0, R5, -0x40, RZ ;  /* 0xffffffc005007824 */ /* 0x000fe200078e00ff */
[----:B------:R-:W-:Y:S04]  /*4480*/  UISETP.NE.U32.AND UP0, UPT, UR7, 0x1, UPT ;  /* 0x000000010700788c */ /* 0x000fe8000bf05070 */
[C---:B------:R-:W-:Y:S01]  /*4490*/  LEA R2, P2, R0.reuse, R216, 0x1 ;  /* 0x000000d800027211 */ /* 0x040fe200078408ff */
[----:B------:R-:W-:Y:S03]  /*44a0*/  USEL UR7, UR21, 0x4000, !UP0 ;  /* 0x0000400015077887 */ /* 0x000fe6000c000000 */
[----:B------:R-:W-:Y:S01]  /*44b0*/  LEA.HI.X.SX32 R0, R0, R217, 0x1, P2 ;  /* 0x000000d900007211 */ /* 0x000fe200010f0eff */
[----:B------:R-:W-:Y:S02]  /*44c0*/  IMAD.MOV.U32 R216, RZ, RZ, R2 ;  /* 0x000000ffffd87224 */ /* 0x000fe400078e0002 */
[----:B------:R-:W-:Y:S02]  /*44d0*/  IADD3 R223, R223, UR7, RZ ;  /* 0x00000007dfdf7c10 */ /* 0x000fe4000fffe0ff */
[----:B------:R-:W-:Y:S01]  /*44e0*/  IMAD.MOV.U32 R217, RZ, RZ, R0 ;  /* 0x000000ffffd97224 */ /* 0x000fe200078e0000 */
[----:B------:R-:W-:Y:S02]  /*44f0*/  LEA R4, P2, R5, R216, 0x6 ;  /* 0x000000d805047211 */ /* 0x000fe400078430ff */
[----:B------:R-:W-:Y:S02]  /*4500*/  IADD3 R205, R205, UR7, RZ ;  /* 0x00000007cdcd7c10 */ /* 0x000fe4000fffe0ff */
        /* <DEDUP_REMOVED lines=9> */
.L_x_212:
        /* <DEDUP_REMOVED lines=8> */
[----:B------:R-:W-:Y:S02]  /*4620*/  F2FP.BF16.PACK_AB R6, R22, R23 ;  /* 0x000000171606723e */ /* 0x000fe400000010ff */
[----:B------:R-:W-:Y:S01]  /*4630*/  STS [R222+0x1c000], R8 ;  /* 0x01c00008de007388 */ /* 0x000fe20000000800 */
[----:B-1----:R-:W-:Y:S02]  /*4640*/  F2FP.BF16.PACK_AB R5, R13, R14 ;  /* 0x0000000e0d05723e */ /* 0x002fe400000010ff */
        /* <DEDUP_REMOVED lines=15> */
[----:B------:R1:W-:Y:S05]  /*4740*/  STS [R221+0x1c000], R0 ;  /* 0x01c00000dd007388 */ /* 0x0003ea0000000800 */
[----:B------:R-:W-:Y:S05]  /*4750*/  STS [R221+0x1c400], R15 ;  /* 0x01c4000fdd007388 */ /* 0x000fea0000000800 */
[----:B------:R-:W-:Y:S05]  /*4760*/  STS [R220+0x1d000], R17 ;  /* 0x01d00011dc007388 */ /* 0x000fea0000000800 */
[----:B------:R2:W-:Y:S05]  /*4770*/  STS [R220+0x1d400], R16 ;  /* 0x01d40010dc007388 */ /* 0x0005ea0000000800 */
[----:B------:R-:W-:Y:S05]  /*4780*/  STS [R221+0x1d000], R14 ;  /* 0x01d0000edd007388 */ /* 0x000fea0000000800 */
[----:B------:R-:W-:Y:S01]  /*4790*/  STS [R221+0x1d400], R13 ;  /* 0x01d4000ddd007388 */ /* 0x000fe20000000800 */
[----:B-1----:R-:W-:Y:S04]  /*47a0*/  IMAD.SHL.U32 R0, R210, 0x2, RZ ;  /* 0x00000002d2007824 */ /* 0x002fe800078e00ff */
[----:B------:R-:W-:Y:S01]  /*47b0*/  BAR.SYNC.DEFER_BLOCKING 0x0 ;  /* 0x0000000000007b1d */ /* 0x000fe20000010000 */
[C---:B------:R-:W-:Y:S02]  /*47c0*/  IADD3 R2, R0.reuse, 0x8040, RZ ;  /* 0x0000804000027810 */ /* 0x040fe40007ffe0ff */
[----:B--2---:R-:W-:Y:S04]  /*47d0*/  IADD3 R16, R0, 0x8000, RZ ;  /* 0x0000800000107810 */ /* 0x004fe80007ffe0ff */
[----:B------:R-:W-:Y:S01]  /*47e0*/  @P1 IADD3 R2, R16, -0x40, RZ ;  /* 0xffffffc010021810 */ /* 0x000fe20007ffe0ff */
[----:B------:R-:W-:Y:S05]  /*47f0*/  LDSM.16.MT88.4 R4, [R201+0x20000] ;  /* 0x02000000c904783b */ /* 0x000fea0000004200 */
[----:B------:R-:W1:Y:S05]  /*4800*/  LDSM.16.MT88.4 R8, [R0+0x8000] ;  /* 0x008000000008783b */ /* 0x000e6a0000004200 */
[----:B------:R-:W2:Y:S05]  /*4810*/  LDSM.16.MT88.4 R12, [R201+0x22000] ;  /* 0x02200000c90c783b */ /* 0x000eaa0000004200 */
[----:B------:R-:W3:Y:S05]  /*4820*/  LDSM.16.MT88.4 R16, [R2] ;  /* 0x000000000210783b */ /* 0x000eea0000004200 */
        /* <DEDUP_REMOVED lines=86> */
[----:B------:R-:W2:Y:S01]  /*4d90*/  LDL R176, [R1] ;  /* 0x0000000001b07983 */ /* 0x000ea20000100800 */
[----:B------:R-:W-:Y:S02]  /*4da0*/  IMAD.MOV.U32 R5, RZ, RZ, c[0x0][0x370] ;  /* 0x0000dc00ff057624 */ /* 0x000fe400078e00ff */
[----:B------:R-:W-:Y:S02]  /*4db0*/  IMAD.MOV.U32 R6, RZ, RZ, c[0x0][0x374] ;  /* 0x0000dd00ff067624 */ /* 0x000fe400078e00ff */
[C---:B------:R-:W-:Y:S05]  /*4dc0*/  IMAD.U32 R0, R5.reuse, -0x40, RZ ;  /* 0xffffffc005007824 */ /* 0x040fea00078e00ff */
[C---:B------:R-:W-:Y:S04]  /*4dd0*/  LEA R2, P2, R0.reuse, R218, 0x1 ;  /* 0x000000da00027211 */ /* 0x040fe800078408ff */
[----:B------:R-:W-:Y:S02]  /*4de0*/  LEA.HI.X.SX32 R0, R0, R219, 0x1, P2 ;  /* 0x000000db00007211 */ /* 0x000fe400010f0eff */
[----:B------:R-:W-:Y:S03]  /*4df0*/  MOV R218, R2 ;  /* 0x0000000200da7202 */ /* 0x000fe60000000f00 */
[----:B------:R-:W-:Y:S01]  /*4e00*/  IMAD.MOV.U32 R219, RZ, RZ, R0 ;  /* 0x000000ffffdb7224 */ /* 0x000fe200078e0000 */
[C---:B------:R-:W-:Y:S04]  /*4e10*/  LEA R4, P2, R5.reuse, R218, 0x6 ;  /* 0x000000da05047211 */ /* 0x040fe800078430ff */
[----:B------:R-:W-:Y:S02]  /*4e20*/  LEA.HI.X R5, R5, R219, R6, 0x6, P2 ;  /* 0x000000db05057211 */ /* 0x000fe400010f3406 */
[----:B--2---:R-:W-:Y:S05]  /*4e30*/  SHF.L.U32 R0, R176, 0x1, RZ ;  /* 0x00000001b0007819 */ /* 0x004fea00000006ff */
[----:B------:R-:W-:Y:S01]  /*4e40*/  @!PT LDS RZ, [RZ] ;  /* 0x00000000fffff984 */ /* 0x000fe20000000800 */
[----:B------:R-:W-:Y:S01]  /*4e50*/  @!PT LDS RZ, [RZ] ;  /* 0x00000000fffff984 */ /* 0x000fe20000000800 */
[----:B------:R-:W-:Y:S01]  /*4e60*/  @!PT LDS RZ, [RZ] ;  /* 0x00000000fffff984 */ /* 0x000fe20000000800 */
[----:B------:R1:W-:Y:S04]  /*4e70*/  LDGSTS.E.BYPASS.LTC128B.128 [R0+0x8000], [R218.64] ;  /* 0x08000000da007fae */ /* 0x0003e8000b901d64 */
[----:B------:R1:W-:Y:S04]  /*4e80*/  LDGSTS.E.BYPASS.LTC128B.128 [R0+0xa000], [R218.64+0x80] ;  /* 0x0a000080da007fae */ /* 0x0003e8000b901d64 */
[----:B------:R1:W-:Y:S04]  /*4e90*/  LDGSTS.E.BYPASS.LTC128B.128 [R0+0x9000], [R4.64] ;  /* 0x0900000004007fae */ /* 0x0003e8000b901d64 */
[----:B------:R1:W-:Y:S04]  /*4ea0*/  LDGSTS.E.BYPASS.LTC128B.128 [R0+0xb000], [R4.64+0x80] ;  /* 0x0b00008004007fae */ /* 0x0003e8000b901d64 */
[----:B------:R-:W0:Y:S02]  /*4eb0*/  LDGDEPBAR ;  /* 0x00000000000079af */ /* 0x000e240000000000 */
.L_x_213:
[----:B------:R-:W-:Y:S01]  /*4ec0*/  LDSM.16.M88.4 R32, [R203+0x1c000] ;  /* 0x01c00000cb20783b */ /* 0x000fe20000000200 */
[----:B------:R-:W-:Y:S01]  /*4ed0*/  IMAD.MOV.U32 R185, RZ, RZ, c[0x0][0x22c] ;  /* 0x00008b00ffb97624 */ /* 0x000fe200078e00ff */
[----:B------:R-:W-:Y:S01]  /*4ee0*/  ULOP3.LUT UR7, UR8, 0x1, URZ, 0xc0, !UPT ;  /* 0x0000000108077892 */ /* 0x000fe2000f8ec03f */
[----:B------:R-:W-:Y:S01]  /*4ef0*/  IMAD.MOV.U32 R188, RZ, RZ, c[0x0][0x22c] ;  /* 0x00008b00ffbc7624 */ /* 0x000fe200078e00ff */
[----:B------:R-:W-:Y:S01]  /*4f00*/  UISETP.GT.AND UP2, UPT, UR8, UR4, UPT ;  /* 0x000000040800728c */ /* 0x000fe2000bf44270 */
[----:B------:R-:W2:Y:S01]  /*4f10*/  LDSM.16.MT88.4 R16, [R200] ;  /* 0x00000000c810783b */ /* 0x000ea20000004200 */
[----:B------:R-:W-:Y:S01]  /*4f20*/  IMAD R185, R185, c[0x0][0x1c0], RZ ;  /* 0x00007000b9b97a24 */ /* 0x000fe200078e02ff */
[----:B------:R-:W-:Y:S01]  /*4f30*/  UISETP.NE.U32.AND UP0, UPT, UR7, 0x1, UPT ;  /* 0x000000010700788c */ /* 0x000fe2000bf05070 */
[----:B------:R-:W-:Y:S01]  /*4f40*/  IMAD R188, R188, c[0x0][0x1c0], RZ ;  /* 0x00007000bcbc7a24 */ /* 0x000fe200078e02ff */
[----:B------:R-:W-:Y:S01]  /*4f50*/  UIADD3 UR8, UR8, -0x1, URZ ;  /* 0xffffffff08087890 */ /* 0x000fe2000fffe03f */
[----:B------:R-:W3:Y:S01]  /*4f60*/  LDSM.16.M88.4 R28, [R203+0x1d000] ;  /* 0x01d00000cb1c783b */ /* 0x000ee20000000200 */
[----:B------:R-:W-:Y:S02]  /*4f70*/  IMAD R185, R185, 0x18, RZ ;  /* 0x00000018b9b97824 */ /* 0x000fe400078e02ff */
[----:B------:R-:W-:Y:S02]  /*4f80*/  IMAD.SHL.U32 R188, R188, 0x20, RZ ;  /* 0x00000020bcbc7824 */ /* 0x000fe400078e00ff */
[----:B------:R-:W3:Y:S01]  /*4f90*/  LDSM.16.MT88.4 R164, [R200+0x4000] ;  /* 0x00400000c8a4783b */ /* 0x000ee20000004200 */
[----:B------:R-:W-:Y:S02]  /*4fa0*/  IMAD.MOV.U32 R187, RZ, RZ, c[0x0][0x22c] ;  /* 0x00008b00ffbb7624 */ /* 0x000fe400078e00ff */
[----:B------:R-:W-:Y:S02]  /*4fb0*/  IMAD.MOV.U32 R186, RZ, RZ, c[0x0][0x22c] ;  /* 0x00008b00ffba7624 */ /* 0x000fe400078e00ff */
[----:B------:R-:W4:Y:S01]  /*4fc0*/  LDL R2, [R1+0x14] ;  /* 0x0000140001027983 */ /* 0x000f220000100800 */
[----:B------:R-:W-:Y:S02]  /*4fd0*/  IMAD R187, R187, c[0x0][0x1c0], RZ ;  /* 0x00007000bbbb7a24 */ /* 0x000fe400078e02ff */
[----:B------:R-:W-:Y:S02]  /*4fe0*/  IMAD R186, R186, c[0x0][0x1c0], RZ ;  /* 0x00007000baba7a24 */ /* 0x000fe400078e02ff */
[----:B------:R-:W-:Y:S01]  /*4ff0*/  LDSM.16.M88.4 R168, [R204+0x1c000] ;  /* 0x01c00000cca8783b */ /* 0x000fe20000000200 */
[----:B------:R-:W-:Y:S02]  /*5000*/  IMAD R187, R187, 0x28, RZ ;  /* 0x00000028bbbb7824 */ /* 0x000fe400078e02ff */
[----:B------:R-:W-:Y:S02]  /*5010*/  IMAD R186, R186, 0x38, RZ ;  /* 0x00000038baba7824 */ /* 0x000fe400078e02ff */
[----:B-1----:R-:W4:Y:S05]  /*5020*/  LDL R0, [R1+0x18] ;  /* 0x0000180001007983 */ /* 0x002f2a0000100800 */
[----:B------:R-:W1:Y:S05]  /*5030*/  LDSM.16.MT88.4 R172, [R200+0x800] ;  /* 0x00080000c8ac783b */ /* 0x000e6a0000004200 */
[----:B------:R-:W1:Y:S01]  /*5040*/  LDSM.16.M88.4 R176, [R204+0x1d000] ;  /* 0x01d00000ccb0783b */ /* 0x000e620000000200 */
[-C--:B--2---:R-:W-:Y:S04]  /*5050*/  HMMA.16816.F32.BF16 R4, R32, R16.reuse, RZ ;  /* 0x000000102004723c */ /* 0x084fe800000418ff */
[----:B------:R-:W2:Y:S04]  /*5060*/  LDSM.16.MT88.4 R180, [R200+0x4800] ;  /* 0x00480000c8b4783b */ /* 0x000ea80000004200 */
[C---:B---3--:R-:W-:Y:S08]  /*5070*/  HMMA.16816.F32.BF16 R8, R28.reuse, R16, RZ ;  /* 0x000000101c08723c */ /* 0x048ff000000418ff */
[-C--:B------:R-:W-:Y:S08]  /*5080*/  HMMA.16816.F32.BF16 R12, R28, R18.reuse, RZ ;  /* 0x000000121c0c723c */ /* 0x080ff000000418ff */
[C---:B------:R-:W-:Y:S08]  /*5090*/  HMMA.16816.F32.BF16 R16, R32.reuse, R18, RZ ;  /* 0x000000122010723c */ /* 0x040ff000000418ff */
[-C--:B------:R-:W-:Y:S08]  /*50a0*/  HMMA.16816.F32.BF16 R20, R32, R164.reuse, RZ ;  /* 0x000000a42014723c */ /* 0x080ff000000418ff */
[C---:B------:R-:W-:Y:S08]  /*50b0*/  HMMA.16816.F32.BF16 R24, R28.reuse, R164, RZ ;  /* 0x000000a41c18723c */ /* 0x040ff000000418ff */
[-C--:B------:R-:W-:Y:S08]  /*50c0*/  HMMA.16816.F32.BF16 R28, R28, R166.reuse, RZ ;  /* 0x000000a61c1c723c */ /* 0x080ff000000418ff */
[----:B------:R-:W-:Y:S01]  /*50d0*/  HMMA.16816.F32.BF16 R32, R32, R166, RZ ;  /* 0x000000a62020723c */ /* 0x000fe200000418ff */
[----:B------:R-:W-:Y:S07]  /*50e0*/  LDSM.16.M88.4 R164, [R184+0x1c000] ;  /* 0x01c00000b8a4783b */ /* 0x000fee0000000200 */
[-C--:B-1----:R-:W-:Y:S08]  /*50f0*/  HMMA.16816.F32.BF16 R4, R168, R172.reuse, R4 ;  /* 0x000000aca804723c */ /* 0x082ff00000041804 */
[C---:B------:R-:W-:Y:S08]  /*5100*/  HMMA.16816.F32.BF16 R8, R176.reuse, R172, R8 ;  /* 0x000000acb008723c */ /* 0x040ff00000041808 */
[-C--:B------:R-:W-:Y:S08]  /*5110*/  HMMA.16816.F32.BF16 R12, R176, R174.reuse, R12 ;  /* 0x000000aeb00c723c */ /* 0x080ff0000004180c */
[C---:B------:R-:W-:Y:S01]  /*5120*/  HMMA.16816.F32.BF16 R16, R168.reuse, R174, R16 ;  /* 0x000000aea810723c */ /* 0x040fe20000041810 */
[----:B------:R-:W1:Y:S07]  /*5130*/  LDSM.16.MT88.4 R172, [R200+0x1000] ;  /* 0x00100000c8ac783b */ /* 0x000e6e0000004200 */
[-C--:B--2---:R-:W-:Y:S08]  /*5140*/  HMMA.16816.F32.BF16 R20, R168, R180.reuse, R20 ;  /* 0x000000b4a814723c */ /* 0x084ff00000041814 */
[C---:B------:R-:W-:Y:S08]  /*5150*/  HMMA.16816.F32.BF16 R24, R176.reuse, R180, R24 ;  /* 0x000000b4b018723c */ /* 0x040ff00000041818 */
[-C--:B------:R-:W-:Y:S01]  /*5160*/  HMMA.16816.F32.BF16 R28, R176, R182.reuse, R28 ;  /* 0x000000b6b01c723c */ /* 0x080fe2000004181c */
[----:B------:R-:W2:Y:S07]  /*5170*/  LDSM.16.M88.4 R176, [R184+0x1d000] ;  /* 0x01d00000b8b0783b */ /* 0x000eae0000000200 */
[----:B------:R-:W-:Y:S01]  /*5180*/  HMMA.16816.F32.BF16 R32, R168, R182, R32 ;  /* 0x000000b6a820723c */ /* 0x000fe20000041820 */
[----:B------:R-:W3:Y:S05]  /*5190*/  LDSM.16.MT88.4 R168, [R200+0x5000] ;  /* 0x00500000c8a8783b */ /* 0x000eea0000004200 */
[----:B------:R-:W-:Y:S02]  /*51a0*/  LDSM.16.M88.4 R180, [R3+0x1d000] ;  /* 0x01d0000003b4783b */ /* 0x000fe40000000200 */
[-C--:B-1----:R-:W-:Y:S08]  /*51b0*/  HMMA.16816.F32.BF16 R4, R164, R172.reuse, R4 ;  /* 0x000000aca404723c */ /* 0x082ff00000041804 */
[C---:B--2---:R-:W-:Y:S08]  /*51c0*/  HMMA.16816.F32.BF16 R8, R176.reuse, R172, R8 ;  /* 0x000000acb008723c */ /* 0x044ff00000041808 */
[-C--:B------:R-:W-:Y:S08]  /*51d0*/  HMMA.16816.F32.BF16 R12, R176, R174.reuse, R12 ;  /* 0x000000aeb00c723c */ /* 0x080ff0000004180c */
[C---:B------:R-:W-:Y:S01]  /*51e0*/  HMMA.16816.F32.BF16 R16, R164.reuse, R174, R16 ;  /* 0x000000aea410723c */ /* 0x040fe20000041810 */
[----:B------:R-:W-:Y:S07]  /*51f0*/  LDSM.16.M88.4 R172, [R3+0x1c000] ;  /* 0x01c0000003ac783b */ /* 0x000fee0000000200 */
[-C--:B---3--:R-:W-:Y:S08]  /*5200*/  HMMA.16816.F32.BF16 R20, R164, R168.reuse, R20 ;  /* 0x000000a8a414723c */ /* 0x088ff00000041814 */
[C---:B------:R-:W-:Y:S08]  /*5210*/  HMMA.16816.F32.BF16 R24, R176.reuse, R168, R24 ;  /* 0x000000a8b018723c */ /* 0x040ff00000041818 */
[-C--:B------:R-:W-:Y:S01]  /*5220*/  HMMA.16816.F32.BF16 R28, R176, R170.reuse, R28 ;  /* 0x000000aab01c723c */ /* 0x080fe2000004181c */
[----:B------:R-:W1:Y:S07]  /*5230*/  LDSM.16.MT88.4 R176, [R200+0x1800] ;  /* 0x00180000c8b0783b */ /* 0x000e6e0000004200 */
[----:B------:R-:W-:Y:S01]  /*5240*/  HMMA.16816.F32.BF16 R32, R164, R170, R32 ;  /* 0x000000aaa420723c */ /* 0x000fe20000041820 */
[----:B------:R-:W2:Y:S05]  /*5250*/  LDSM.16.MT88.4 R164, [R200+0x5800] ;  /* 0x00580000c8a4783b */ /* 0x000eaa0000004200 */
[----:B------:R-:W-:Y:S02]  /*5260*/  LDSM.16.M88.4 R168, [R203+0x1e000] ;  /* 0x01e00000cba8783b */ /* 0x000fe40000000200 */
        /* <DEDUP_REMOVED lines=44> */
[----:B------:R2:W3:Y:S07]  /*5530*/  LDSM.16.M88.4 R180, [R3+0x1f000] ;  /* 0x01f0000003b4783b */ /* 0x0004ee0000000200 */
[----:B------:R-:W-:Y:S01]  /*5540*/  HMMA.16816.F32.BF16 R32, R168, R166, R32 ;  /* 0x000000a6a820723c */ /* 0x000fe20000041820 */
[----:B------:R-:W3:Y:S06]  /*5550*/  LDSM.16.MT88.4 R164, [R200+0x7800] ;  /* 0x00780000c8a4783b */ /* 0x000eec0000004200 */
[----:B----4-:R-:W-:Y:S01]  /*5560*/  @P0 IADD3 R168, P2, R2, UR6, RZ ;  /* 0x0000000602a80c10 */ /* 0x010fe2000ff5e0ff */
[----:B------:R-:W-:Y:S01]  /*5570*/  @UP3 UIADD3 UR6, UP1, UR6, -0x100, URZ ;  /* 0xffffff0006063890 */ /* 0x000fe2000ff3e03f */
[-C--:B-1----:R-:W-:Y:S05]  /*5580*/  HMMA.16816.F32.BF16 R4, R172, R176.reuse, R4 ;  /* 0x000000b0ac04723c */ /* 0x082fea0000041804 */
[----:B------:R-:W-:Y:S01]  /*5590*/  @P0 IADD3.X R169, R0, UR5, RZ, P2, !PT ;  /* 0x0000000500a90c10 */ /* 0x000fe200097fe4ff */
[----:B------:R-:W-:Y:S01]  /*55a0*/  IMAD.MOV.U32 R0, RZ, RZ, c[0x0][0x22c] ;  /* 0x00008b00ff007624 */ /* 0x000fe200078e00ff */
[CC--:B------:R-:W-:Y:S01]  /*55b0*/  LEA R2, P2, R224.reuse, R214.reuse, 0x2 ;  /* 0x000000d6e0027211 */ /* 0x0c0fe200078410ff */
[----:B------:R-:W-:Y:S02]  /*55c0*/  @UP3 UIADD3.X UR5, UR5, -0x1, URZ, UP1, !UPT ;  /* 0xffffffff05053890 */ /* 0x000fe40008ffe43f */
[----:B------:R1:W5:Y:S02]  /*55d0*/  @P0 LDG.E R244, [R168.64] ;  /* 0x00000024a8f40981 */ /* 0x000364000c1e1900 */
[-C--:B--2---:R-:W-:Y:S01]  /*55e0*/  LEA.HI.X.SX32 R3, R224, R215.reuse, 0x2, P2 ;  /* 0x000000d7e0037211 */ /* 0x084fe200010f16ff */
[----:B------:R-:W-:Y:S02]  /*55f0*/  IMAD R0, R0, c[0x0][0x1c0], RZ ;  /* 0x0000700000007a24 */ /* 0x000fe400078e02ff */
[----:B------:R1:W5:Y:S02]  /*5600*/  @P0 LDG.E R243, [R168.64+0x20] ;  /* 0x00002024a8f30981 */ /* 0x000364000c1e1900 */
[----:B------:R-:W-:Y:S03]  /*5610*/  IMAD.SHL.U32 R0, R0, 0x10, RZ ;  /* 0x0000001000007824 */ /* 0x000fe600078e00ff */
[----:B------:R1:W5:Y:S01]  /*5620*/  @P0 LDG.E R242, [R168.64+0x80] ;  /* 0x00008024a8f20981 */ /* 0x000362000c1e1900 */
[C---:B---3--:R-:W-:Y:S04]  /*5630*/  HMMA.16816.F32.BF16 R8, R180.reuse, R176, R8 ;  /* 0x000000b0b408723c */ /* 0x048fe80000041808 */
[----:B------:R1:W5:Y:S05]  /*5640*/  @P0 LDG.E R241, [R168.64+0xa0] ;  /* 0x0000a024a8f10981 */ /* 0x00036a000c1e1900 */
[----:B------:R2:W-:Y:S01]  /*5650*/  RED.E.ADD.F32.FTZ.RN.STRONG.GPU [R214.64], R4 ;  /* 0x00000004d600798e */ /* 0x0005e2000c10e7a4 */
[-C--:B------:R-:W-:Y:S04]  /*5660*/  HMMA.16816.F32.BF16 R12, R180, R178.reuse, R12 ;  /* 0x000000b2b40c723c */ /* 0x080fe8000004180c */
[----:B------:R3:W-:Y:S04]  /*5670*/  RED.E.ADD.F32.FTZ.RN.STRONG.GPU [R2.64], R5 ;  /* 0x000000050200798e */ /* 0x0007e8000c10e7a4 */
[C---:B------:R-:W-:Y:S08]  /*5680*/  HMMA.16816.F32.BF16 R16, R172.reuse, R178, R16 ;  /* 0x000000b2ac10723c */ /* 0x040ff00000041810 */
[-C--:B------:R-:W-:Y:S04]  /*5690*/  HMMA.16816.F32.BF16 R20, R172, R164.reuse, R20 ;  /* 0x000000a4ac14723c */ /* 0x080fe80000041814 */
[CC--:B-1----:R-:W-:Y:S04]  /*56a0*/  LEA R168, P2, R185.reuse, R214.reuse, 0x2 ;  /* 0x000000d6b9a87211 */ /* 0x0c2fe800078410ff */
[C---:B------:R-:W-:Y:S04]  /*56b0*/  HMMA.16816.F32.BF16 R24, R180.reuse, R164, R24 ;  /* 0x000000a4b418723c */ /* 0x040fe80000041818 */
[-C--:B------:R-:W-:Y:S01]  /*56c0*/  LEA.HI.X.SX32 R169, R185, R215.reuse, 0x2, P2 ;  /* 0x000000d7b9a97211 */ /* 0x080fe200010f16ff */
[----:B------:R-:W-:Y:S02]  /*56d0*/  IMAD.MOV.U32 R185, RZ, RZ, c[0x0][0x22c] ;  /* 0x00008b00ffb97624 */ /* 0x000fe400078e00ff */
[CC--:B------:R-:W-:Y:S01]  /*56e0*/  LEA R164, P0, R0.reuse, R214.reuse, 0x2 ;  /* 0x000000d600a47211 */ /* 0x0c0fe200078010ff */
[-C--:B------:R-:W-:Y:S04]  /*56f0*/  HMMA.16816.F32.BF16 R28, R180, R166.reuse, R28 ;  /* 0x000000a6b41c723c */ /* 0x080fe8000004181c */
[-C--:B------:R-:W-:Y:S01]  /*5700*/  LEA.HI.X.SX32 R165, R0, R215.reuse, 0x2, P0 ;  /* 0x000000d700a57211 */ /* 0x080fe200000f16ff */
[----:B------:R-:W-:Y:S03]  /*5710*/  IMAD R185, R185, c[0x0][0x1c0], RZ ;  /* 0x00007000b9b97a24 */ /* 0x000fe600078e02ff */
[----:B------:R-:W-:Y:S01]  /*5720*/  HMMA.16816.F32.BF16 R32, R172, R166, R32 ;  /* 0x000000a6ac20723c */ /* 0x000fe20000041820 */
[----:B------:R1:W-:Y:S03]  /*5730*/  RED.E.ADD.F32.FTZ.RN.STRONG.GPU [R164.64], R6 ;  /* 0x00000006a400798e */ /* 0x0003e6000c10e7a4 */
[----:B------:R-:W-:Y:S02]  /*5740*/  IMAD R185, R185, 0x30, RZ ;  /* 0x00000030b9b97824 */ /* 0x000fe400078e02ff */
[----:B------:R4:W-:Y:S01]  /*5750*/  RED.E.ADD.F32.FTZ.RN.STRONG.GPU [R168.64], R7 ;  /* 0x00000007a800798e */ /* 0x0009e2000c10e7a4 */
[CC--:B------:R-:W-:Y:S02]  /*5760*/  LEA R166, P0, R188.reuse, R214.reuse, 0x2 ;  /* 0x000000d6bca67211 */ /* 0x0c0fe400078010ff */
[CC--:B--2---:R-:W-:Y:S03]  /*5770*/  LEA R4, P2, R185.reuse, R214.reuse, 0x2 ;  /* 0x000000d6b9047211 */ /* 0x0c4fe600078410ff */
[-C--:B------:R-:W-:Y:S02]  /*5780*/  LEA.HI.X.SX32 R167, R188, R215.reuse, 0x2, P0 ;  /* 0x000000d7bca77211 */ /* 0x080fe400000f16ff */
[-C--:B---3--:R-:W-:Y:S01]  /*5790*/  LEA.HI.X.SX32 R5, R185, R215.reuse, 0x2, P2 ;  /* 0x000000d7b9057211 */ /* 0x088fe200010f16ff */
[----:B------:R-:W-:Y:S02]  /*57a0*/  IMAD.MOV.U32 R185, RZ, RZ, c[0x0][0x22c] ;  /* 0x00008b00ffb97624 */ /* 0x000fe400078e00ff */
[----:B------:R2:W-:Y:S02]  /*57b0*/  RED.E.ADD.F32.FTZ.RN.STRONG.GPU [R166.64], R8 ;  /* 0x00000008a600798e */ /* 0x0005e4000c10e7a4 */
[----:B------:R-:W-:Y:S04]  /*57c0*/  IMAD R185, R185, c[0x0][0x1c0], RZ ;  /* 0x00007000b9b97a24 */ /* 0x000fe800078e02ff */
[----:B------:R-:W-:Y:S01]  /*57d0*/  IMAD.SHL.U32 R185, R185, 0x10, RZ ;  /* 0x00000010b9b97824 */ /* 0x000fe200078e00ff */
[CC--:B-1----:R-:W-:Y:S02]  /*57e0*/  LEA R164, P3, R187.reuse, R214.reuse, 0x2 ;  /* 0x000000d6bba47211 */ /* 0x0c2fe400078610ff */
[CC--:B------:R-:W-:Y:S02]  /*57f0*/  LEA R6, P0, R186.reuse, R214.reuse, 0x2 ;  /* 0x000000d6ba067211 */ /* 0x0c0fe400078010ff */
[-C--:B------:R-:W-:Y:S02]  /*5800*/  LEA.HI.X.SX32 R165, R187, R215.reuse, 0x2, P3 ;  /* 0x000000d7bba57211 */ /* 0x080fe400018f16ff */
[-C--:B----4-:R-:W-:Y:S02]  /*5810*/  LEA.HI.X.SX32 R7, R186, R215.reuse, 0x2, P0 ;  /* 0x000000d7ba077211 */ /* 0x090fe400000f16ff */
[C---:B------:R-:W-:Y:S01]  /*5820*/  IADD3 R176, R185.reuse, 0x20, RZ ;  /* 0x00000020b9b07810 */ /* 0x040fe20007ffe0ff */
[----:B------:R1:W-:Y:S01]  /*5830*/  RED.E.ADD.F32.FTZ.RN.STRONG.GPU [R164.64], R9 ;  /* 0x00000009a400798e */ /* 0x0003e2000c10e7a4 */
[C---:B------:R-:W-:Y:S02]  /*5840*/  IADD3 R170, R185.reuse, 0x20, RZ ;  /* 0x00000020b9aa7810 */ /* 0x040fe40007ffe0ff */
[----:B------:R-:W-:Y:S01]  /*5850*/  IADD3 R171, R185, 0x20, RZ ;  /* 0x00000020b9ab7810 */ /* 0x000fe20007ffe0ff */
[----:B------:R-:W-:Y:S01]  /*5860*/  IMAD.MOV.U32 R185, RZ, RZ, c[0x0][0x22c] ;  /* 0x00008b00ffb97624 */ /* 0x000fe200078e00ff */
[----:B------:R3:W-:Y:S01]  /*5870*/  RED.E.ADD.F32.FTZ.RN.STRONG.GPU [R4.64], R10 ;  /* 0x0000000a0400798e */ /* 0x0007e2000c10e7a4 */
[----:B------:R-:W-:Y:S01]  /*5880*/  IMAD.IADD R170, R224, 0x1, R170 ;  /* 0x00000001e0aa7824 */ /* 0x000fe200078e02aa */
[-C--:B--2---:R-:W-:Y:S01]  /*5890*/  LEA R8, P3, R250, R214.reuse, 0x2 ;  /* 0x000000d6fa087211 */ /* 0x084fe200078610ff */
[C---:B------:R-:W-:Y:S02]  /*58a0*/  IMAD.IADD R171, R224.reuse, 0x1, R171 ;  /* 0x00000001e0ab7824 */ /* 0x040fe400078e02ab */
[----:B------:R2:W-:Y:S01]  /*58b0*/  RED.E.ADD.F32.FTZ.RN.STRONG.GPU [R6.64], R11 ;  /* 0x0000000b0600798e */ /* 0x0005e2000c10e7a4 */
[----:B------:R-:W-:Y:S02]  /*58c0*/  IMAD R185, R185, c[0x0][0x1c0], RZ ;  /* 0x00007000b9b97a24 */ /* 0x000fe400078e02ff */
[C---:B------:R-:W-:Y:S02]  /*58d0*/  IMAD.IADD R171, R224.reuse, 0x1, R171 ;  /* 0x00000001e0ab7824 */ /* 0x040fe400078e02ab */
[----:B------:R-:W-:Y:S01]  /*58e0*/  RED.E.ADD.F32.FTZ.RN.STRONG.GPU [R214.64+0x80], R16 ;  /* 0x00008010d600798e */ /* 0x000fe2000c10e7a4 */
[----:B------:R-:W-:Y:S04]  /*58f0*/  IMAD.SHL.U32 R185, R185, 0x10, RZ ;  /* 0x00000010b9b97824 */ /* 0x000fe800078e00ff */
[----:B------:R4:W-:Y:S01]  /*5900*/  RED.E.ADD.F32.FTZ.RN.STRONG.GPU [R2.64+0x80], R17 ;  /* 0x000080110200798e */ /* 0x0009e2000c10e7a4 */
[----:B------:R-:W-:Y:S05]  /*5910*/  IADD3 R168, R185, 0x40, RZ ;  /* 0x00000040b9a87810 */ /* 0x000fea0007ffe0ff */
[----:B------:R-:W-:Y:S01]  /*5920*/  IMAD.IADD R168, R224, 0x1, R168 ;  /* 0x00000001e0a87824 */ /* 0x000fe200078e02a8 */
[-C--:B-1----:R-:W-:Y:S03]  /*5930*/  LEA.HI.X.SX32 R9, R250, R215.reuse, 0x2, P3 ;  /* 0x000000d7fa097211 */ /* 0x082fe600018f16ff */
[----:B------:R-:W-:Y:S01]  /*5940*/  IMAD.IADD R168, R224, 0x1, R168 ;  /* 0x00000001e0a87824 */ /* 0x000fe200078e02a8 */
[CC--:B---3--:R-:W-:Y:S04]  /*5950*/  LEA R4, P0, R176.reuse, R214.reuse, 0x2 ;  /* 0x000000d6b0047211 */ /* 0x0c8fe800078010ff */
[-C--:B------:R-:W-:Y:S02]  /*5960*/  LEA.HI.X.SX32 R5, R176, R215.reuse, 0x2, P0 ;  /* 0x000000d7b0057211 */ /* 0x080fe400000f16ff */
[CC--:B--2---:R-:W-:Y:S02]  /*5970*/  LEA R6, P2, R170.reuse, R214.reuse, 0x2 ;  /* 0x000000d6aa067211 */ /* 0x0c4fe400078410ff */
[CC--:B------:R-:W-:Y:S01]  /*5980*/  LEA R10, P0, R171.reuse, R214.reuse, 0x2 ;  /* 0x000000d6ab0a7211 */ /* 0x0c0fe200078010ff */
[----:B------:R1:W-:Y:S01]  /*5990*/  RED.E.ADD.F32.FTZ.RN.STRONG.GPU [R4.64], R18 ;  /* 0x000000120400798e */ /* 0x0003e2000c10e7a4 */
[-C--:B------:R-:W-:Y:S01]  /*59a0*/  LEA.HI.X.SX32 R7, R170, R215.reuse, 0x2, P2 ;  /* 0x000000d7aa077211 */ /* 0x080fe200010f16ff */
[----:B------:R-:W-:Y:S01]  /*59b0*/  IMAD.IADD R170, R224, 0x1, R249 ;  /* 0x00000001e0aa7824 */ /* 0x000fe200078e02f9 */
[-C--:B------:R-:W-:Y:S02]  /*59c0*/  LEA.HI.X.SX32 R11, R171, R215.reuse, 0x2, P0 ;  /* 0x000000d7ab0b7211 */ /* 0x080fe400000f16ff */
[----:B------:R-:W-:Y:S01]  /*59d0*/  IADD3 R171, R185, 0x40, RZ ;  /* 0x00000040b9ab7810 */ /* 0x000fe20007ffe0ff */
[----:B------:R2:W-:Y:S01]  /*59e0*/  RED.E.ADD.F32.FTZ.RN.STRONG.GPU [R6.64], R19 ;  /* 0x000000130600798e */ /* 0x0005e2000c10e7a4 */
[C---:B----4-:R-:W-:Y:S02]  /*59f0*/  IADD3 R17, R0.reuse, 0x60, RZ ;  /* 0x0000006000117810 */ /* 0x050fe40007ffe0ff */
[C---:B------:R-:W-:Y:S02]  /*5a00*/  IADD3 R16, R0.reuse, 0x60, RZ ;  /* 0x0000006000107810 */ /* 0x040fe40007ffe0ff */
[----:B------:R-:W-:Y:S01]  /*5a10*/  RED.E.ADD.F32.FTZ.RN.STRONG.GPU [R10.64], R12 ;  /* 0x0000000c0a00798e */ /* 0x000fe2000c10e7a4 */
[----:B------:R-:W-:Y:S02]  /*5a20*/  IADD3 R0, R0, 0x60, RZ ;  /* 0x0000006000007810 */ /* 0x000fe40007ffe0ff */
[C---:B------:R-:W-:Y:S02]  /*5a30*/  IMAD.IADD R16, R224.reuse, 0x1, R16 ;  /* 0x00000001e0107824 */ /* 0x040fe400078e0210 */
[----:B------:R3:W-:Y:S01]  /*5a40*/  RED.E.ADD.F32.FTZ.RN.STRONG.GPU [R8.64], R13 ;  /* 0x0000000d0800798e */ /* 0x0007e2000c10e7a4 */
[C---:B------:R-:W-:Y:S04]  /*5a50*/  IMAD.IADD R0, R224.reuse, 0x1, R0 ;  /* 0x00000001e0007824 */ /* 0x040fe800078e0200 */
[----:B------:R-:W-:Y:S01]  /*5a60*/  IMAD.IADD R0, R224, 0x1, R0 ;  /* 0x00000001e0007824 */ /* 0x000fe200078e0200 */
[CC--:B-1----:R-:W-:Y:S04]  /*5a70*/  LEA R4, P2, R249.reuse, R214.reuse, 0x2 ;  /* 0x000000d6f9047211 */ /* 0x0c2fe800078410ff */
[-C--:B------:R-:W-:Y:S02]  /*5a80*/  LEA.HI.X.SX32 R5, R249, R215.reuse, 0x2, P2 ;  /* 0x000000d7f9057211 */ /* 0x080fe400010f16ff */
[CC--:B--2---:R-:W-:Y:S03]  /*5a90*/  LEA R6, P0, R170.reuse, R214.reuse, 0x2 ;  /* 0x000000d6aa067211 */ /* 0x0c4fe600078010ff */
[----:B------:R1:W-:Y:S01]  /*5aa0*/  RED.E.ADD.F32.FTZ.RN.STRONG.GPU [R4.64], R14 ;  /* 0x0000000e0400798e */ /* 0x0003e2000c10e7a4 */
[-C--:B------:R-:W-:Y:S02]  /*5ab0*/  LEA.HI.X.SX32 R7, R170, R215.reuse, 0x2, P0 ;  /* 0x000000d7aa077211 */ /* 0x080fe400000f16ff */
[----:B------:R-:W-:Y:S03]  /*5ac0*/  IADD3 R170, R185, 0x40, RZ ;  /* 0x00000040b9aa7810 */ /* 0x000fe60007ffe0ff */
[----:B------:R2:W-:Y:S01]  /*5ad0*/  RED.E.ADD.F32.FTZ.RN.STRONG.GPU [R6.64], R15 ;  /* 0x0000000f0600798e */ /* 0x0005e2000c10e7a4 */
[-C--:B---3--:R-:W-:Y:S01]  /*5ae0*/  LEA R8, P3, R248, R214.reuse, 0x2 ;  /* 0x000000d6f8087211 */ /* 0x088fe200078610ff */
[----:B------:R-:W-:Y:S03]  /*5af0*/  IMAD.IADD R170, R224, 0x1, R170 ;  /* 0x00000001e0aa7824 */ /* 0x000fe600078e02aa */
[----:B------:R-:W-:Y:S01]  /*5b00*/  RED.E.ADD.F32.FTZ.RN.STRONG.GPU [R214.64+0x100], R20 ;  /* 0x00010014d600798e */ /* 0x000fe2000c10e7a4 */
[-C--:B------:R-:W-:Y:S04]  /*5b10*/  LEA.HI.X.SX32 R9, R248, R215.reuse, 0x2, P3 ;  /* 0x000000d7f8097211 */ /* 0x080fe800018f16ff */
[----:B------:R-:W-:Y:S05]  /*5b20*/  RED.E.ADD.F32.FTZ.RN.STRONG.GPU [R2.64+0x100], R21 ;  /* 0x000100150200798e */ /* 0x000fea000c10e7a4 */
        /* <DEDUP_REMOVED lines=8> */
[----:B------:R-:W-:Y:S05]  /*5bb0*/  LDSM.16.MT88.4 R168, [R202+0x2800] ;  /* 0x00280000caa8783b */ /* 0x000fea0000004200 */
[----:B------:R2:W-:Y:S05]  /*5bc0*/  RED.E.ADD.F32.FTZ.RN.STRONG.GPU [R6.64], R23 ;  /* 0x000000170600798e */ /* 0x0005ea000c10e7a4 */
[----:B------:R3:W-:Y:S05]  /*5bd0*/  RED.E.ADD.F32.FTZ.RN.STRONG.GPU [R10.64], R24 ;  /* 0x000000180a00798e */ /* 0x0007ea000c10e7a4 */
[----:B------:R4:W-:Y:S05]  /*5be0*/  RED.E.ADD.F32.FTZ.RN.STRONG.GPU [R8.64], R25 ;  /* 0x000000190800798e */ /* 0x0009ea000c10e7a4 */
[----:B------:R-:W-:Y:S01]  /*5bf0*/  LDSM.16.MT88.4 R20, [R202+0x2000] ;  /* 0x00200000ca14783b */ /* 0x000fe20000004200 */
[CC--:B-1----:R-:W-:Y:S04]  /*5c00*/  LEA R4, P2, R247.reuse, R214.reuse, 0x2 ;  /* 0x000000d6f7047211 */ /* 0x0c2fe800078410ff */
[-C--:B------:R-:W-:Y:S05]  /*5c10*/  LEA.HI.X.SX32 R5, R247, R215.reuse, 0x2, P2 ;  /* 0x000000d7f7057211 */ /* 0x080fea00010f16ff */
[----:B------:R1:W-:Y:S01]  /*5c20*/  RED.E.ADD.F32.FTZ.RN.STRONG.GPU [R4.64], R26 ;  /* 0x0000001a0400798e */ /* 0x0003e2000c10e7a4 */
[CC--:B--2---:R-:W-:Y:S04]  /*5c30*/  LEA R6, P0, R252.reuse, R214.reuse, 0x2 ;  /* 0x000000d6fc067211 */ /* 0x0c4fe800078010ff */
[-C--:B------:R-:W-:Y:S02]  /*5c40*/  LEA.HI.X.SX32 R7, R252, R215.reuse, 0x2, P0 ;  /* 0x000000d7fc077211 */ /* 0x080fe400000f16ff */
[CC--:B---3--:R-:W-:Y:S03]  /*5c50*/  LEA R10, P0, R16.reuse, R214.reuse, 0x2 ;  /* 0x000000d6100a7211 */ /* 0x0c8fe600078010ff */
[----:B------:R2:W-:Y:S01]  /*5c60*/  RED.E.ADD.F32.FTZ.RN.STRONG.GPU [R6.64], R27 ;  /* 0x0000001b0600798e */ /* 0x0005e2000c10e7a4 */
[-C--:B------:R-:W-:Y:S02]  /*5c70*/  LEA.HI.X.SX32 R11, R16, R215.reuse, 0x2, P0 ;  /* 0x000000d7100b7211 */ /* 0x080fe400000f16ff */
[CC--:B----4-:R-:W-:Y:S02]  /*5c80*/  LEA R8, P4, R0.reuse, R214.reuse, 0x2 ;  /* 0x000000d600087211 */ /* 0x0d0fe400078810ff */
[----:B------:R-:W-:Y:S02]  /*5c90*/  RED.E.ADD.F32.FTZ.RN.STRONG.GPU [R214.64+0x180], R32 ;  /* 0x00018020d600798e */ /* 0x000fe4000c10e7a4 */
[-C--:B------:R-:W-:Y:S01]  /*5ca0*/  LEA.HI.X.SX32 R9, R0, R215.reuse, 0x2, P4 ;  /* 0x000000d700097211 */ /* 0x080fe200020f16ff */
[----:B------:R-:W-:Y:S02]  /*5cb0*/  IMAD.IADD R0, R192, 0x1, R202 ;  /* 0x00000001c0007824 */ /* 0x000fe400078e02ca */
[----:B------:R3:W-:Y:S05]  /*5cc0*/  RED.E.ADD.F32.FTZ.RN.STRONG.GPU [R2.64+0x180], R33 ;  /* 0x000180210200798e */ /* 0x0007ea000c10e7a4 */
[----:B------:R-:W-:Y:S01]  /*5cd0*/  LDSM.16.MT88.4 R24, [R0+0x2000] ;  /* 0x002000000018783b */ /* 0x000fe20000004200 */
[CC--:B-1----:R-:W-:Y:S04]  /*5ce0*/  LEA R4, P2, R17.reuse, R214.reuse, 0x2 ;  /* 0x000000d611047211 */ /* 0x0c2fe800078410ff */
[----:B------:R-:W-:Y:S01]  /*5cf0*/  LDSM.16.MT88.4 R164, [R0+0x800] ;  /* 0x0008000000a4783b */ /* 0x000fe20000004200 */
[-C--:B------:R-:W-:Y:S04]  /*5d00*/  LEA.HI.X.SX32 R5, R17, R215.reuse, 0x2, P2 ;  /* 0x000000d711057211 */ /* 0x080fe800010f16ff */
[----:B------:R-:W-:Y:S01]  /*5d10*/  LDSM.16.MT88.4 R16, [R0] ;  /* 0x000000000010783b */ /* 0x000fe20000004200 */
[CC--:B--2---:R-:W-:Y:S04]  /*5d20*/  LEA R6, P3, R246.reuse, R214.reuse, 0x2 ;  /* 0x000000d6f6067211 */ /* 0x0c4fe800078610ff */
[----:B------:R1:W-:Y:S01]  /*5d30*/  RED.E.ADD.F32.FTZ.RN.STRONG.GPU [R4.64], R34 ;  /* 0x000000220400798e */ /* 0x0003e2000c10e7a4 */
[-C--:B------:R-:W-:Y:S04]  /*5d40*/  LEA.HI.X.SX32 R7, R246, R215.reuse, 0x2, P3 ;  /* 0x000000d7f6077211 */ /* 0x080fe800018f16ff */
[----:B------:R-:W-:Y:S01]  /*5d50*/  RED.E.ADD.F32.FTZ.RN.STRONG.GPU [R10.64], R35 ;  /* 0x000000230a00798e */ /* 0x000fe2000c10e7a4 */
[CC--:B---3--:R-:W-:Y:S04]  /*5d60*/  LEA R2, P0, R251.reuse, R214.reuse, 0x2 ;  /* 0x000000d6fb027211 */ /* 0x0c8fe800078010ff */
[----:B------:R-:W-:Y:S01]  /*5d70*/  RED.E.ADD.F32.FTZ.RN.STRONG.GPU [R8.64], R28 ;  /* 0x0000001c0800798e */ /* 0x000fe2000c10e7a4 */
[-C--:B------:R-:W-:Y:S02]  /*5d80*/  LEA.HI.X.SX32 R3, R251, R215.reuse, 0x2, P0 ;  /* 0x000000d7fb037211 */ /* 0x080fe400000f16ff */
[----:B------:R-:W-:Y:S02]  /*5d90*/  PLOP3.LUT P0, PT, PT, PT, UP2, 0x80, 0x0 ;  /* 0x000000000000781c */ /* 0x000fe40003f0f028 */
[----:B------:R-:W-:Y:S05]  /*5da0*/  RED.E.ADD.F32.FTZ.RN.STRONG.GPU [R6.64], R29 ;  /* 0x0000001d0600798e */ /* 0x000fea000c10e7a4 */
[----:B------:R-:W-:Y:S05]  /*5db0*/  LDSM.16.MT88.4 R8, [R202] ;  /* 0x00000000ca08783b */ /* 0x000fea0000004200 */
[----:B------:R-:W-:Y:S01]  /*5dc0*/  LDSM.16.MT88.4 R32, [R201+0x1e800] ;  /* 0x01e80000c920783b */ /* 0x000fe20000004200 */
[C---:B-1----:R-:W-:Y:S04]  /*5dd0*/  LEA R4, P2, R245.reuse, R214, 0x2 ;  /* 0x000000d6f5047211 */ /* 0x042fe800078410ff */
[----:B------:R-:W-:Y:S01]  /*5de0*/  LDSM.16.MT88.4 R172, [R0+0x2800] ;  /* 0x0028000000ac783b */ /* 0x000fe20000004200 */
[----:B------:R-:W-:Y:S02]  /*5df0*/  LEA.HI.X.SX32 R5, R245, R215, 0x2, P2 ;  /* 0x000000d7f5057211 */ /* 0x000fe400010f16ff */
[----:B------:R-:W-:Y:S01]  /*5e00*/  PLOP3.LUT P2, PT, PT, PT, UP0, 0x80, 0x0 ;  /* 0x000000000000781c */ /* 0x000fe20003f4f008 */
[----:B------:R-:W-:Y:S02]  /*5e10*/  @UP3 UIADD3 UR10, UP0, UR10, -0x100, URZ ;  /* 0xffffff000a0a3890 */ /* 0x000fe4000ff1e03f */
[----:B------:R-:W-:Y:S02]  /*5e20*/  RED.E.ADD.F32.FTZ.RN.STRONG.GPU [R4.64], R30 ;  /* 0x0000001e0400798e */ /* 0x000fe4000c10e7a4 */
[----:B------:R-:W-:Y:S03]  /*5e30*/  @UP3 UIADD3.X UR11, UR11, -0x1, URZ, UP0, !UPT ;  /* 0xffffffff0b0b3890 */ /* 0x000fe600087fe43f */
[----:B------:R-:W1:Y:S05]  /*5e40*/  LDSM.16.MT88.4 R4, [R201+0x1c000] ;  /* 0x01c00000c904783b */ /* 0x000e6a0000004200 */
        /* <DEDUP_REMOVED lines=83> */
.L_x_211:
[----:B------:R-:W2:Y:S04]  /*6380*/  LDL R166, [R1+0xc] ;  /* 0x00000c0001a67983 */ /* 0x000ea80000100800 */
[----:B------:R-:W3:Y:S04]  /*6390*/  LDL R165, [R1+0x24] ;  /* 0x0000240001a57983 */ /* 0x000ee80000100800 */
[----:B------:R-:W4:Y:S01]  /*63a0*/  LDL R167, [R1+0x3c] ;  /* 0x00003c0001a77983 */ /* 0x000f220000100800 */
[----:B------:R-:W-:-:S02]  /*63b0*/  F2FP.BF16.PACK_AB R42, R43, R42 ;  /* 0x0000002a2b2a723e */ /* 0x000fc400000010ff */
[----:B------:R-:W-:Y:S01]  /*63c0*/  F2FP.BF16.PACK_AB R40, R41, R40 ;  /* 0x000000282928723e */ /* 0x000fe200000010ff */
[----:B------:R-:W4:Y:S01]  /*63d0*/  LDL R43, [R1+0x10] ;  /* 0x00001000012b7983 */ /* 0x000f220000100800 */
[----:B------:R-:W-:-:S03]  /*63e0*/  F2FP.BF16.PACK_AB R44, R45, R44 ;  /* 0x0000002c2d2c723e */ /* 0x000fc600000010ff */
[----:B------:R-:W4:Y:S01]  /*63f0*/  LDL.64 R168, [R1+0x30] ;  /* 0x0000300001a87983 */ /* 0x000f220000100a00 */
[----:B------:R-:W-:Y:S01]  /*6400*/  FMUL.FTZ R100, R100, c[0x0][0x2e0] ;  /* 0x0000b80064647a20 */ /* 0x000fe20000410000 */
[----:B------:R-:W-:Y:S01]  /*6410*/  F2FP.BF16.PACK_AB R36, R37, R36 ;  /* 0x000000242524723e */ /* 0x000fe200000010ff */
[----:B------:R-:W-:Y:S01]  /*6420*/  FMUL.FTZ R6, R101, c[0x0][0x2e0] ;  /* 0x0000b80065067a20 */ /* 0x000fe20000410000 */
[----:B------:R-:W4:Y:S01]  /*6430*/  LDL R41, [R1+0x28] ;  /* 0x0000280001297983 */ /* 0x000f220000100800 */
[----:B------:R-:W-:Y:S01]  /*6440*/  FMUL.FTZ R102, R102, c[0x0][0x2e0] ;  /* 0x0000b80066667a20 */ /* 0x000fe20000410000 */
[----:B------:R-:W-:Y:S01]  /*6450*/  F2FP.BF16.PACK_AB R38, R39, R38 ;  /* 0x000000262726723e */ /* 0x000fe200000010ff */
[----:B------:R-:W-:Y:S01]  /*6460*/  FMUL.FTZ R0, R103, c[0x0][0x2e0] ;  /* 0x0000b80067007a20 */ /* 0x000fe20000410000 */
[----:B------:R-:W4:Y:S01]  /*6470*/  LDL R45, [R1+0x38] ;  /* 0x00003800012d7983 */ /* 0x000f220000100800 */
[----:B------:R-:W-:Y:S01]  /*6480*/  FMUL.FTZ R112, R112, c[0x0][0x2e0] ;  /* 0x0000b80070707a20 */ /* 0x000fe20000410000 */
[----:B------:R-:W-:Y:S01]  /*6490*/  F2FP.BF16.PACK_AB R48, R49, R48 ;  /* 0x000000303130723e */ /* 0x000fe200000010ff */
[----:B------:R-:W-:Y:S01]  /*64a0*/  FMUL.FTZ R8, R113, c[0x0][0x2e0] ;  /* 0x0000b80071087a20 */ /* 0x000fe20000410000 */
[----:B------:R-:W4:Y:S01]  /*64b0*/  LDL R164, [R1] ;  /* 0x0000000001a47983 */ /* 0x000f220000100800 */
        /* <DEDUP_REMOVED lines=94> */
[----:B------:R-:W-:Y:S01]  /*6aa0*/  F2FP.BF16.PACK_AB R56, R57, R56 ;  /* 0x000000383938723e */ /* 0x000fe200000010ff */
[----:B------:R-:W1:Y:S01]  /*6ab0*/  S2R R35, SR_CTAID.Y ;  /* 0x0000000000237919 */ /* 0x000e620000002600 */
[----:B------:R-:W-:Y:S01]  /*6ac0*/  F2FP.BF16.PACK_AB R18, R18, R154 ;  /* 0x0000009a1212723e */ /* 0x000fe200000010ff */
[----:B------:R-:W-:Y:S01]  /*6ad0*/  ULDC.64 UR6, c[0x0][0x3a0] ;  /* 0x0000e80000067ab9 */ /* 0x000fe20000000a00 */
        /* <DEDUP_REMOVED lines=19> */
[----:B------:R-:W-:Y:S01]  /*6c10*/  F2FP.BF16.PACK_AB R94, R95, R94 ;  /* 0x0000005e5f5e723e */ /* 0x000fe200000010ff */
[----:B------:R-:W-:Y:S01]  /*6c20*/  IMAD.U32 R4, RZ, RZ, UR41 ;  /* 0x00000029ff047e24 */ /* 0x000fe2000f8e00ff */
[----:B------:R-:W-:Y:S01]  /*6c30*/  F2FP.BF16.PACK_AB R17, R17, R158 ;  /* 0x0000009e1111723e */ /* 0x000fe200000010ff */
[----:B------:R-:W1:Y:S01]  /*6c40*/  S2R R37, SR_CTAID.Z ;  /* 0x0000000000257919 */ /* 0x000e620000002700 */
[----:B------:R-:W-:Y:S02]  /*6c50*/  UIMAD UR8, UR40, UR6, URZ ;  /* 0x00000006280872a4 */ /* 0x000fe4000f8e023f */
[----:B------:R-:W-:Y:S01]  /*6c60*/  ULDC.64 UR4, c[0x0][0x3a8] ;  /* 0x0000ea0000047ab9 */ /* 0x000fe20000000a00 */
[----:B------:R-:W1:Y:S01]  /*6c70*/  S2R R39, SR_TID.X ;  /* 0x0000000000277919 */ /* 0x000e620000002100 */
[----:B------:R-:W-:Y:S01]  /*6c80*/  UIMAD UR8, UR41, UR7, UR8 ;  /* 0x00000007290872a4 */ /* 0x000fe2000f8e0208 */
[----:B------:R-:W-:Y:S01]  /*6c90*/  IMAD.U32 R11, RZ, RZ, UR41 ;  /* 0x00000029ff0b7e24 */ /* 0x000fe2000f8e00ff */
[----:B------:R-:W-:-:S04]  /*6ca0*/  UIMAD UR40, UR40, UR4, URZ ;  /* 0x00000004282872a4 */ /* 0x000fc8000f8e023f */
[----:B------:R-:W-:Y:S01]  /*6cb0*/  UIMAD UR40, UR41, UR5, UR40 ;  /* 0x00000005292872a4 */ /* 0x000fe2000f8e0228 */
[----:B--2---:R-:W-:Y:S04]  /*6cc0*/  STS [R166], R6 ;  /* 0x00000006a6007388 */ /* 0x004fe80000000800 */
[----:B------:R1:W-:Y:S04]  /*6cd0*/  STS [R166+0x400], R0 ;  /* 0x00040000a6007388 */ /* 0x0003e80000000800 */
[----:B---3--:R-:W-:Y:S04]  /*6ce0*/  STS [R165], R8 ;  /* 0x00000008a5007388 */ /* 0x008fe80000000800 */
[----:B----4-:R-:W-:Y:S04]  /*6cf0*/  STS [R167], R7 ;  /* 0x00000007a7007388 */ /* 0x010fe80000000800 */
[----:B------:R-:W-:Y:S04]  /*6d00*/  STS [R166+0x2000], R10 ;  /* 0x0020000aa6007388 */ /* 0x000fe80000000800 */
[----:B------:R-:W-:Y:S04]  /*6d10*/  STS [R166+0x2400], R9 ;  /* 0x00240009a6007388 */ /* 0x000fe80000000800 */
[----:B------:R-:W-:Y:S04]  /*6d20*/  STS [R165+0x2000], R13 ;  /* 0x0020000da5007388 */ /* 0x000fe80000000800 */
[----:B------:R2:W-:Y:S04]  /*6d30*/  STS [R165+0x2400], R12 ;  /* 0x0024000ca5007388 */ /* 0x0005e80000000800 */
[----:B------:R-:W-:Y:S04]  /*6d40*/  STS [R43], R14 ;  /* 0x0000000e2b007388 */ /* 0x000fe80000000800 */
[----:B------:R-:W-:Y:S04]  /*6d50*/  STS [R43+0x400], R16 ;  /* 0x000400102b007388 */ /* 0x000fe80000000800 */
[----:B------:R-:W-:Y:S04]  /*6d60*/  STS [R41], R15 ;  /* 0x0000000f29007388 */ /* 0x000fe80000000800 */
[----:B------:R-:W-:Y:S04]  /*6d70*/  STS [R45], R32 ;  /* 0x000000202d007388 */ /* 0x000fe80000000800 */
        /* <DEDUP_REMOVED lines=43> */
[----:B------:R-:W-:Y:S01]  /*7030*/  STS [R165+0xe400], R78 ;  /* 0x00e4004ea5007388 */ /* 0x000fe20000000800 */
[----:B------:R-:W-:-:S03]  /*7040*/  SHF.R.S32.HI R3, RZ, 0x1f, R168 ;  /* 0x0000001fff037819 */ /* 0x000fc600000114a8 */
[----:B------:R-:W-:Y:S01]  /*7050*/  STS [R43+0xc000], R84 ;  /* 0x00c000542b007388 */ /* 0x000fe20000000800 */
[----:B------:R-:W-:-:S03]  /*7060*/  MOV R2, R168 ;  /* 0x000000a800027202 */ /* 0x000fc60000000f00 */
[----:B------:R-:W-:Y:S04]  /*7070*/  STS [R43+0xc400], R86 ;  /* 0x00c400562b007388 */ /* 0x000fe80000000800 */
[----:B------:R-:W-:Y:S04]  /*7080*/  STS [R41+0xc000], R96 ;  /* 0x00c0006029007388 */ /* 0x000fe80000000800 */
[----:B------:R-:W-:Y:S04]  /*7090*/  STS [R41+0xc400], R98 ;  /* 0x00c4006229007388 */ /* 0x000fe80000000800 */
[----:B------:R-:W-:Y:S01]  /*70a0*/  STS [R43+0xe000], R88 ;  /* 0x00e000582b007388 */ /* 0x000fe20000000800 */
[----:B------:R-:W-:-:S03]  /*70b0*/  IMAD.WIDE.U32 R4, R4, c[0x0][0x3a0], R2 ;  /* 0x0000e80004047a25 */ /* 0x000fc600078e0002 */
[----:B------:R-:W-:Y:S01]  /*70c0*/  STS [R43+0xe400], R90 ;  /* 0x00e4005a2b007388 */ /* 0x000fe20000000800 */
[----:B-1----:R-:W-:-:S03]  /*70d0*/  SHF.R.S32.HI R0, RZ, 0x1f, R35 ;  /* 0x0000001fff007819 */ /* 0x002fc60000011423 */
[----:B------:R-:W-:Y:S04]  /*70e0*/  STS [R41+0xe000], R92 ;  /* 0x00e0005c29007388 */ /* 0x000fe80000000800 */
[----:B------:R-:W-:Y:S01]  /*70f0*/  STS [R41+0xe400], R94 ;  /* 0x00e4005e29007388 */ /* 0x000fe20000000800 */
[----:B------:R-:W-:Y:S01]  /*7100*/  IADD3 R5, R5, UR8, RZ ;  /* 0x0000000805057c10 */ /* 0x000fe2000fffe0ff */
[----:B------:R-:W-:Y:S02]  /*7110*/  IMAD R6, R0, c[0x0][0x388], RZ ;  /* 0x0000e20000067a24 */ /* 0x000fe400078e02ff */
[----:B------:R-:W-:-:S04]  /*7120*/  IMAD.WIDE.U32 R2, R11, c[0x0][0x3a8], R2 ;  /* 0x0000ea000b027a25 */ /* 0x000fc800078e0002 */
[C---:B------:R-:W-:Y:S02]  /*7130*/  IMAD R6, R35.reuse, c[0x0][0x38c], R6 ;  /* 0x0000e30023067a24 */ /* 0x040fe400078e0206 */
[----:B------:R-:W-:Y:S01]  /*7140*/  IMAD.WIDE.U32 R4, R35, c[0x0][0x388], R4 ;  /* 0x0000e20023047a25 */ /* 0x000fe200078e0004 */
[----:B------:R-:W-:-:S03]  /*7150*/  IADD3 R3, R3, UR40, RZ ;  /* 0x0000002803037c10 */ /* 0x000fc6000fffe0ff */
[----:B------:R-:W-:Y:S01]  /*7160*/  IMAD.IADD R5, R5, 0x1, R6 ;  /* 0x0000000105057824 */ /* 0x000fe200078e0206 */
[----:B------:R-:W-:Y:S01]  /*7170*/  SHF.R.S32.HI R6, RZ, 0x1f, R37 ;  /* 0x0000001fff067819 */ /* 0x000fe20000011425 */
[----:B------:R-:W-:Y:S01]  /*7180*/  IMAD R0, R0, c[0x0][0x390], RZ ;  /* 0x0000e40000007a24 */ /* 0x000fe200078e02ff */
[----:B------:R-:W-:Y:S01]  /*7190*/  SHF.R.S32.HI R11, RZ, 0x1f, R39 ;  /* 0x0000001fff0b7819 */ /* 0x000fe20000011427 */
[C---:B------:R-:W-:Y:S01]  /*71a0*/  IMAD.WIDE.U32 R2, R35.reuse, c[0x0][0x390], R2 ;  /* 0x0000e40023027a25 */ /* 0x040fe200078e0002 */
[----:B--2---:R-:W-:Y:S01]  /*71b0*/  SHF.L.U32 R12, R164, 0x1, RZ ;  /* 0x00000001a40c7819 */ /* 0x004fe200000006ff */
[----:B------:R-:W-:Y:S02]  /*71c0*/  BAR.SYNC.DEFER_BLOCKING 0x0 ;  /* 0x0000000000007b1d */ /* 0x000fe40000010000 */
[----:B------:R-:W-:Y:S01]  /*71d0*/  IMAD R0, R35, c[0x0][0x394], R0 ;  /* 0x0000e50023007a24 */ /* 0x000fe200078e0200 */
[----:B------:R-:W-:Y:S01]  /*71e0*/  LEA.HI R11, R11, R39, RZ, 0x3 ;  /* 0x000000270b0b7211 */ /* 0x000fe200078f18ff */
[----:B------:R-:W-:-:S02]  /*71f0*/  IMAD R8, R6, c[0x0][0x3b8], RZ ;  /* 0x0000ee0006087a24 */ /* 0x000fc400078e02ff */
[----:B------:R-:W-:Y:S01]  /*7200*/  IMAD.IADD R3, R3, 0x1, R0 ;  /* 0x0000000103037824 */ /* 0x000fe200078e0200 */
[----:B------:R-:W-:Y:S01]  /*7210*/  SHF.R.S32.HI R0, RZ, 0x3, R11 ;  /* 0x00000003ff007819 */ /* 0x000fe2000001140b */
[C---:B------:R-:W-:Y:S02]  /*7220*/  IMAD R8, R37.reuse, c[0x0][0x3bc], R8 ;  /* 0x0000ef0025087a24 */ /* 0x040fe400078e0208 */
[----:B------:R-:W-:-:S04]  /*7230*/  IMAD.WIDE.U32 R4, R37, c[0x0][0x3b8], R4 ;  /* 0x0000ee0025047a25 */ /* 0x000fc800078e0004 */
[----:B------:R-:W-:Y:S02]  /*7240*/  IMAD R9, R6, c[0x0][0x3c0], RZ ;  /* 0x0000f00006097a24 */ /* 0x000fe400078e02ff */
[----:B------:R-:W-:-:S04]  /*7250*/  IMAD.WIDE.U32 R6, R37, c[0x0][0x3c0], R2 ;  /* 0x0000f00025067a25 */ /* 0x000fc800078e0002 */
[----:B------:R-:W-:Y:S01]  /*7260*/  IMAD.IADD R3, R5, 0x1, R8 ;  /* 0x0000000105037824 */ /* 0x000fe200078e0208 */
[----:B------:R-:W1:Y:S04]  /*7270*/  LDS.128 R64, [R12+0xc000] ;  /* 0x00c000000c407984 */ /* 0x000e680000000c00 */
[----:B------:R-:W2:Y:S01]  /*7280*/  LDS.128 R68, [R12+0x10000] ;  /* 0x010000000c447984 */ /* 0x000ea20000000c00 */
[----:B------:R-:W-:-:S03]  /*7290*/  SHF.R.S32.HI R5, RZ, 0x1f, R0 ;  /* 0x0000001fff057819 */ /* 0x000fc60000011400 */
[----:B------:R-:W3:Y:S01]  /*72a0*/  LDS.128 R72, [R12+0xd000] ;  /* 0x00d000000c487984 */ /* 0x000ee20000000c00 */
[----:B------:R-:W-:-:S03]  /*72b0*/  IMAD R9, R37, c[0x0][0x3c4], R9 ;  /* 0x0000f10025097a24 */ /* 0x000fc600078e0209 */
[----:B------:R-:W4:Y:S01]  /*72c0*/  LDS.128 R60, [R12+0x11000] ;  /* 0x011000000c3c7984 */ /* 0x000f220000000c00 */
[----:B------:R-:W-:Y:S02]  /*72d0*/  IMAD.MOV.U32 R2, RZ, RZ, R4 ;  /* 0x000000ffff027224 */ /* 0x000fe400078e0004 */
[----:B------:R-:W-:Y:S01]  /*72e0*/  IMAD R4, R5, c[0x0][0x3a0], RZ ;  /* 0x0000e80005047a24 */ /* 0x000fe200078e02ff */
[----:B------:R-:W1:Y:S01]  /*72f0*/  LDS.128 R56, [R12+0xe000] ;  /* 0x00e000000c387984 */ /* 0x000e620000000c00 */
[----:B------:R-:W-:-:S03]  /*7300*/  IADD3 R7, R7, R9, RZ ;  /* 0x0000000907077210 */ /* 0x000fc60007ffe0ff */
[----:B------:R-:W1:Y:S01]  /*7310*/  LDS.128 R52, [R12+0x12000] ;  /* 0x012000000c347984 */ /* 0x000e620000000c00 */
[----:B------:R-:W-:Y:S02]  /*7320*/  IMAD R5, R5, c[0x0][0x3a8], RZ ;  /* 0x0000ea0005057a24 */ /* 0x000fe400078e02ff */
[C---:B------:R-:W-:Y:S01]  /*7330*/  IMAD R4, R0.reuse, c[0x0][0x3a4], R4 ;  /* 0x0000e90000047a24 */ /* 0x040fe200078e0204 */
[----:B------:R-:W1:Y:S01]  /*7340*/  LDS.128 R48, [R12+0xf000] ;  /* 0x00f000000c307984 */ /* 0x000e620000000c00 */
[C---:B------:R-:W-:Y:S01]  /*7350*/  IMAD.WIDE.U32 R2, R0.reuse, c[0x0][0x3a0], R2 ;  /* 0x0000e80000027a25 */ /* 0x040fe200078e0002 */
[----:B------:R-:W-:Y:S02]  /*7360*/  USHF.L.U64.HI UR7, UR6, UR19, UR7 ;  /* 0x0000001306077299 */ /* 0x000fe40008010207 */
[----:B------:R-:W1:Y:S01]  /*7370*/  LDS.128 R44, [R12+0x13000] ;  /* 0x013000000c2c7984 */ /* 0x000e620000000c00 */
[C---:B------:R-:W-:Y:S01]  /*7380*/  IMAD R8, R0.reuse, c[0x0][0x3ac], R5 ;  /* 0x0000eb0000087a24 */ /* 0x040fe200078e0205 */
[----:B------:R-:W-:Y:S01]  /*7390*/  USHF.L.U32 UR6, UR6, 0x6, URZ ;  /* 0x0000000606067899 */ /* 0x000fe2000800063f */
[----:B------:R-:W-:Y:S01]  /*73a0*/  IMAD.IADD R3, R3, 0x1, R4 ;  /* 0x0000000103037824 */ /* 0x000fe200078e0204 */
[----:B------:R-:W1:Y:S01]  /*73b0*/  LDS.128 R40, [R12+0x14000] ;  /* 0x014000000c287984 */ /* 0x000e620000000c00 */
[----:B------:R-:W-:Y:S01]  /*73c0*/  IMAD.WIDE.U32 R6, R0, c[0x0][0x3a8], R6 ;  /* 0x0000ea0000067a25 */ /* 0x000fe200078e0006 */
[----:B------:R-:W-:-:S02]  /*73d0*/  LEA R4, P0, R2, c[0x0][0x340], 0x1 ;  /* 0x0000d00002047a11 */ /* 0x000fc400078008ff */
[----:B------:R-:W1:Y:S04]  /*73e0*/  LDS.128 R24, [R12+0x18000] ;  /* 0x018000000c187984 */ /* 0x000e680000000c00 */
[----:B------:R-:W2:Y:S04]  /*73f0*/  LDS.128 R36, [R12+0x15000] ;  /* 0x015000000c247984 */ /* 0x000ea80000000c00 */
[----:B------:R-:W3:Y:S04]  /*7400*/  LDS.128 R20, [R12+0x19000] ;  /* 0x019000000c147984 */ /* 0x000ee80000000c00 */
[----:B------:R-:W4:Y:S04]  /*7410*/  LDS.128 R32, [R12+0x16000] ;  /* 0x016000000c207984 */ /* 0x000f280000000c00 */
[----:B------:R-:W4:Y:S04]  /*7420*/  LDS.128 R16, [R12+0x1a000] ;  /* 0x01a000000c107984 */ /* 0x000f280000000c00 */
[----:B------:R-:W4:Y:S01]  /*7430*/  LDS.128 R28, [R12+0x17000] ;  /* 0x017000000c1c7984 */ /* 0x000f220000000c00 */
[----:B------:R-:W-:-:S03]  /*7440*/  LEA.HI.X R5, R2, c[0x0][0x344], R3, 0x1, P0 ;  /* 0x0000d10002057a11 */ /* 0x000fc600000f0c03 */
[----:B------:R-:W4:Y:S01]  /*7450*/  LDS.128 R12, [R12+0x1b000] ;  /* 0x01b000000c0c7984 */ /* 0x000f220000000c00 */
[----:B------:R-:W-:Y:S02]  /*7460*/  IADD3 R0, R7, R8, RZ ;  /* 0x0000000807007210 */ /* 0x000fe40007ffe0ff */
[----:B------:R-:W-:Y:S02]  /*7470*/  LEA R8, P0, R6, c[0x0][0x348], 0x1 ;  /* 0x0000d20006087a11 */ /* 0x000fe400078008ff */
[----:B------:R-:W-:Y:S02]  /*7480*/  IADD3 R2, P1, R4, UR6, RZ ;  /* 0x0000000604027c10 */ /* 0x000fe4000ff3e0ff */
[----:B------:R-:W-:Y:S02]  /*7490*/  LEA.HI.X R9, R6, c[0x0][0x34c], R0, 0x1, P0 ;  /* 0x0000d30006097a11 */ /* 0x000fe400000f0c00 */
[----:B------:R-:W-:Y:S02]  /*74a0*/  IADD3.X R3, R5, UR7, RZ, P1, !PT ;  /* 0x0000000705037c10 */ /* 0x000fe40008ffe4ff */
[----:B------:R-:W-:-:S04]  /*74b0*/  IADD3 R6, P0, R2, UR6, RZ ;  /* 0x0000000602067c10 */ /* 0x000fc8000ff1e0ff */
[----:B------:R-:W-:Y:S02]  /*74c0*/  IADD3.X R7, R3, UR7, RZ, P0, !PT ;  /* 0x0000000703077c10 */ /* 0x000fe400087fe4ff */
[----:B------:R-:W-:Y:S01]  /*74d0*/  IADD3 R10, P0, R6, UR6, RZ ;  /* 0x00000006060a7c10 */ /* 0x000fe2000ff1e0ff */
[----:B------:R-:W-:Y:S01]  /*74e0*/  USHF.L.U32 UR6, UR4, 0x6, URZ ;  /* 0x0000000604067899 */ /* 0x000fe2000800063f */
[----:B-1----:R-:W-:Y:S01]  /*74f0*/  STG.E.128 [R4.64], R64 ;  /* 0x0000004004007986 */ /* 0x002fe2000c101d24 */
[----:B------:R-:W-:Y:S01]  /*7500*/  USHF.L.U64.HI UR4, UR4, UR19, UR5 ;  /* 0x0000001304047299 */ /* 0x000fe20008010205 */
[----:B------:R-:W-:Y:S02]  /*7510*/  IADD3.X R11, R7, UR7, RZ, P0, !PT ;  /* 0x00000007070b7c10 */ /* 0x000fe400087fe4ff */
[----:B--2---:R1:W-:Y:S04]  /*7520*/  STG.E.128 [R4.64+0x80], R68 ;  /* 0x0000804404007986 */ /* 0x0043e8000c101d24 */
[----:B---3--:R-:W-:Y:S04]  /*7530*/  STG.E.128 [R2.64], R72 ;  /* 0x0000004802007986 */ /* 0x008fe8000c101d24 */
[----:B----4-:R2:W-:Y:S04]  /*7540*/  STG.E.128 [R2.64+0x80], R60 ;  /* 0x0000803c02007986 */ /* 0x0105e8000c101d24 */
[----:B------:R-:W-:Y:S04]  /*7550*/  STG.E.128 [R6.64], R56 ;  /* 0x0000003806007986 */ /* 0x000fe8000c101d24 */
[----:B------:R3:W-:Y:S01]  /*7560*/  STG.E.128 [R6.64+0x80], R52 ;  /* 0x0000803406007986 */ /* 0x0007e2000c101d24 */
[----:B-1----:R-:W-:-:S04]  /*7570*/  IADD3 R4, P0, R8, UR6, RZ ;  /* 0x0000000608047c10 */ /* 0x002fc8000ff1e0ff */
[----:B------:R-:W-:Y:S02]  /*7580*/  IADD3.X R5, R9, UR4, RZ, P0, !PT ;  /* 0x0000000409057c10 */ /* 0x000fe400087fe4ff */
[----:B--2---:R-:W-:-:S04]  /*7590*/  IADD3 R2, P0, R4, UR6, RZ ;  /* 0x0000000604027c10 */ /* 0x004fc8000ff1e0ff */
[----:B------:R-:W-:Y:S02]  /*75a0*/  IADD3.X R3, R5, UR4, RZ, P0, !PT ;  /* 0x0000000405037c10 */ /* 0x000fe400087fe4ff */
[----:B---3--:R-:W-:Y:S01]  /*75b0*/  IADD3 R6, P0, R2, UR6, RZ ;  /* 0x0000000602067c10 */ /* 0x008fe2000ff1e0ff */
[----:B------:R1:W-:Y:S03]  /*75c0*/  STG.E.128 [R10.64], R48 ;  /* 0x000000300a007986 */ /* 0x0003e6000c101d24 */
[----:B------:R-:W-:Y:S01]  /*75d0*/  IADD3.X R7, R3, UR4, RZ, P0, !PT ;  /* 0x0000000403077c10 */ /* 0x000fe200087fe4ff */
[----:B------:R1:W-:Y:S04]  /*75e0*/  STG.E.128 [R10.64+0x80], R44 ;  /* 0x0000802c0a007986 */ /* 0x0003e8000c101d24 */
[----:B------:R1:W-:Y:S04]  /*75f0*/  STG.E.128 [R8.64], R40 ;  /* 0x0000002808007986 */ /* 0x0003e8000c101d24 */
[----:B------:R1:W-:Y:S04]  /*7600*/  STG.E.128 [R8.64+0x80], R24 ;  /* 0x0000801808007986 */ /* 0x0003e8000c101d24 */
[----:B------:R1:W-:Y:S04]  /*7610*/  STG.E.128 [R4.64], R36 ;  /* 0x0000002404007986 */ /* 0x0003e8000c101d24 */
[----:B------:R1:W-:Y:S04]  /*7620*/  STG.E.128 [R4.64+0x80], R20 ;  /* 0x0000801404007986 */ /* 0x0003e8000c101d24 */
[----:B------:R1:W-:Y:S04]  /*7630*/  STG.E.128 [R2.64], R32 ;  /* 0x0000002002007986 */ /* 0x0003e8000c101d24 */
[----:B------:R1:W-:Y:S04]  /*7640*/  STG.E.128 [R2.64+0x80], R16 ;  /* 0x0000801002007986 */ /* 0x0003e8000c101d24 */
[----:B------:R1:W-:Y:S04]  /*7650*/  STG.E.128 [R6.64], R28 ;  /* 0x0000001c06007986 */ /* 0x0003e8000c101d24 */
[----:B------:R1:W-:Y:S02]  /*7660*/  STG.E.128 [R6.64+0x80], R12 ;  /* 0x0000800c06007986 */ /* 0x0003e4000c101d24 */
.L_x_208:
        /* <DEDUP_REMOVED lines=11> */
.L_x_215:
[----:B------:R-:W-:Y:S05]  /*7720*/  EXIT ;  /* 0x000000000000794d */ /* 0x000fea0003800000 */
.L_x_217:
        /* <DEDUP_REMOVED lines=13> */
.L_x_1067:


//--------------------- .text._ZN5flash44flash_bwd_dq_dk_dv_loop_seqk_parallel_kernelI23Flash_bwd_kernel_traitsILi128ELi64ELi128ELi8ELi2ELi4ELi2ELb0ELb0EN7cutlass10bfloat16_tE19Flash_kernel_traitsILi128ELi64ELi128ELi8ES3_EELb0ELb1ELb0ELb0ELb0ELb1ELb0EEEvNS_16Flash_bwd_paramsE --------------------------
	.section	.text._ZN5flash44flash_bwd_dq_dk_dv_loop_seqk_parallel_kernelI23Flash_bwd_kernel_traitsILi128ELi64ELi128ELi8ELi2ELi4ELi2ELb0ELb0EN7cutlass10bfloat16_tE19Flash_kernel_traitsILi128ELi64ELi128ELi8ES3_EELb0ELb1ELb0ELb0ELb0ELb1ELb0EEEvNS_16Flash_bwd_paramsE,"ax",@progbits
	.sectioninfo	@"SHI_REGISTERS=255"
	.align	128
        .global         _ZN5flash44flash_bwd_dq_dk_dv_loop_seqk_parallel_kernelI23Flash_bwd_kernel_traitsILi128ELi64ELi128ELi8ELi2ELi4ELi2ELb0ELb0EN7cutlass10bfloat16_tE19Flash_kernel_traitsILi128ELi64ELi128ELi8ES3_EELb0ELb1ELb0ELb0ELb0ELb1ELb0EEEvNS_16Flash_bwd_paramsE
        .type           _ZN5flash44flash_bwd_dq_dk_dv_loop_seqk_parallel_kernelI23Flash_bwd_kernel_traitsILi128ELi64ELi128ELi8ELi2ELi4ELi2ELb0ELb0EN7cutlass10bfloat16_tE19Flash_kernel_traitsILi128ELi64ELi128ELi8ES3_EELb0ELb1ELb0ELb0ELb0ELb1ELb0EEEvNS_16Flash_bwd_paramsE,@function
        .size           _ZN5flash44flash_bwd_dq_dk_dv_loop_seqk_parallel_kernelI23Flash_bwd_kernel_traitsILi128ELi64ELi128ELi8ELi2ELi4ELi2ELb0ELb0EN7cutlass10bfloat16_tE19Flash_kernel_traitsILi128ELi64ELi128ELi8ES3_EELb0ELb1ELb0ELb0ELb0ELb1ELb0EEEvNS_16Flash_bwd_paramsE,(.L_x_1068 - _ZN5flash44flash_bwd_dq_dk_dv_loop_seqk_parallel_kernelI23Flash_bwd_kernel_traitsILi128ELi64ELi128ELi8ELi2ELi4ELi2ELb0ELb0EN7cutlass10bfloat16_tE19Flash_kernel_traitsILi128ELi64ELi128ELi8ES3_EELb0ELb1ELb0ELb0ELb0ELb1ELb0EEEvNS_16Flash_bwd_paramsE)
        .other          _ZN5flash44flash_bwd_dq_dk_dv_loop_seqk_parallel_kernelI23Flash_bwd_kernel_traitsILi128ELi64ELi128ELi8ELi2ELi4ELi2ELb0ELb0EN7cutlass10bfloat16_tE19Flash_kernel_traitsILi128ELi64ELi128ELi8ES3_EELb0ELb1ELb0ELb0ELb0ELb1ELb0EEEvNS_16Flash_bwd_paramsE,@"STO_CUDA_ENTRY STV_DEFAULT"
_ZN5flash44flash_bwd_dq_dk_dv_loop_seqk_parallel_kernelI23Flash_bwd_kernel_traitsILi128ELi64ELi128ELi8ELi2ELi4ELi2ELb0ELb0EN7cutlass10bfloat16_tE19Flash_kernel_traitsILi128ELi64ELi128ELi8ES3_EELb0ELb1ELb0ELb0ELb0ELb1ELb0EEEvNS_16Flash_bwd_paramsE:
.text._ZN5flash44flash_bwd_dq_dk_dv_loop_seqk_parallel_kernelI23Flash_bwd_kernel_traitsILi128ELi64ELi128ELi8ELi2ELi4ELi2ELb0ELb0EN7cutlass10bfloat16_tE19Flash_kernel_traitsILi128ELi64ELi128ELi8ES3_EELb0ELb1ELb0ELb0ELb0ELb1ELb0EEEvNS_16Flash_bwd_paramsE:
        /* <DEDUP_REMOVED lines=12> */
[----:B------:R-:W2:Y:S01]  /*00c0*/  S2UR UR36, SR_CTAID.Z ;  /* 0x00000000002479c3 */ /* 0x000ea20000002700 */
[----:B------:R-:W-:Y:S01]  /*00d0*/  ULDC.U8 UR9, c[0x0][0x328] ;  /* 0x0000ca0000097ab9 */ /* 0x000fe20000000000 */
[----:B------:R-:W-:Y:S01]  /*00e0*/  IMAD.MOV.U32 R224, RZ, RZ, -0x10 ;  /* 0xfffffff0ffe07424 */ /* 0x000fe200078e00ff */
[----:B------:R-:W-:Y:S02]  /*00f0*/  UISETP.NE.AND UP5, UPT, UR9, URZ, UPT ;  /* 0x0000003f0900728c */ /* 0x000fe4000bfa5270 */
[----:B------:R-:W-:Y:S02]  /*0100*/  ULDC UR14, c[0x0][0x224] ;  /* 0x00008900000e7ab9 */ /* 0x000fe40000000800 */
[----:B------:R-:W-:Y:S01]  /*0110*/  ULDC UR45, c[0x0][0x22c] ;  /* 0x00008b00002d7ab9 */ /* 0x000fe20000000800 */
[----:B------:R-:W3:Y:S01]  /*0120*/  S2UR UR28, SR_CTAID.Y ;  /* 0x00000000001c79c3 */ /* 0x000ee20000002600 */
[----:B------:R-:W-:-:S02]  /*0130*/  ULDC UR34, c[0x0][0x1c0] ;  /* 0x0000700000227ab9 */ /* 0x000fc40000000800 */
[----:B------:R-:W-:Y:S02]  /*0140*/  ULDC UR12, c[0x0][0x1c0] ;  /* 0x00007000000c7ab9 */ /* 0x000fe40000000800 */
[----:B------:R-:W-:Y:S02]  /*0150*/  USHF.R.S32.HI UR7, URZ, 0x1f, UR14 ;  /* 0x0000001f3f077899 */ /* 0x000fe4000801140e */
[----:B------:R-:W-:Y:S01]  /*0160*/  UIMAD.WIDE UR34, UR45, UR34, URZ ;  /* 0x000000222d2272a5 */ /* 0x000fe2000f8e023f */
[----:B------:R-:W4:Y:S01]  /*0170*/  S2UR UR59, SR_CTAID.X ;  /* 0x00000000003b79c3 */ /* 0x000f220000002500 */
[----:B------:R-:W-:Y:S02]  /*0180*/  UMOV UR8, 0x80 ;  /* 0x0000008000087882 */ /* 0x000fe40000000000 */
[----:B------:R-:W-:Y:S02]  /*0190*/  ULDC UR6, c[0x0][0x210] ;  /* 0x0000840000067ab9 */ /* 0x000fe40000000800 */
[----:B------:R-:W-:Y:S01]  /*01a0*/  ULDC UR54, c[0x0][0x234] ;  /* 0x00008d0000367ab9 */ /* 0x000fe20000000800 */
[----:B-1----:R-:W-:Y:S01]  /*01b0*/  SHF.R.S32.HI R14, RZ, 0x1f, R15 ;  /* 0x0000001fff0e7819 */ /* 0x002fe2000001140f */
[----:B--2---:R-:W-:-:S02]  /*01c0*/  UIMAD UR46, UR36, UR45, URZ ;  /* 0x0000002d242e72a4 */ /* 0x004fc4000f8e023f */
[----:B------:R-:W-:Y:S01]  /*01d0*/  UIMAD UR45, UR45, UR12, URZ ;  /* 0x0000000c2d2d72a4 */ /* 0x000fe2000f8e023f */
[CC--:B------:R-:W-:Y:S01]  /*01e0*/  LEA.HI R4, R14.reuse, R15.reuse, RZ, 0x5 ;  /* 0x0000000f0e047211 */ /* 0x0c0fe200078f28ff */
[----:B------:R-:W-:Y:S01]  /*01f0*/  ULDC UR13, c[0x0][0x1c0] ;  /* 0x00007000000d7ab9 */ /* 0x000fe20000000800 */
[----:B------:R-:W-:Y:S01]  /*0200*/  LEA.HI R8, R14, R15, RZ, 0x4 ;  /* 0x0000000f0e087211 */ /* 0x000fe200078f20ff */
[----:B------:R-:W-:Y:S01]  /*0210*/  ULDC UR11, c[0x0][0x1c0] ;  /* 0x00007000000b7ab9 */ /* 0x000fe20000000800 */
[--C-:B------:R-:W-:Y:S01]  /*0220*/  SHF.R.S32.HI R5, RZ, 0x5, R4.reuse ;  /* 0x00000005ff057819 */ /* 0x100fe20000011404 */
[----:B------:R-:W-:Y:S01]  /*0230*/  UIMAD UR54, UR8, UR6, UR54 ;  /* 0x00000006083672a4 */ /* 0x000fe2000f8e0236 */
[----:B------:R-:W-:Y:S01]  /*0240*/  SHF.R.S32.HI R0, RZ, 0x1f, R4 ;  /* 0x0000001fff007819 */ /* 0x000fe20000011404 */
[----:B---3--:R-:W-:Y:S01]  /*0250*/  UIMAD UR51, UR7, UR28, URZ ;  /* 0x0000001c073372a4 */ /* 0x008fe2000f8e023f */
[-C--:B------:R-:W-:Y:S01]  /*0260*/  LEA.HI R2, R4, R5.reuse, RZ, 0x1 ;  /* 0x0000000504027211 */ /* 0x080fe200078f08ff */
[----:B------:R-:W-:Y:S01]  /*0270*/  UIMAD.WIDE.U32 UR42, UR28, UR14, URZ ;  /* 0x0000000e1c2a72a5 */ /* 0x000fe2000f8e003f */
[----:B------:R-:W-:Y:S01]  /*0280*/  LEA.HI R0, R0, R5, RZ, 0x2 ;  /* 0x0000000500007211 */ /* 0x000fe200078f10ff */
[----:B------:R-:W-:Y:S01]  /*0290*/  UIMAD UR6, UR28, UR11, UR36 ;  /* 0x0000000b1c0672a4 */ /* 0x000fe2000f8e0224 */
[----:B------:R-:W-:Y:S01]  /*02a0*/  SHF.R.S32.HI R6, RZ, 0x4, R8 ;  /* 0x00000004ff067819 */ /* 0x000fe20000011408 */
[----:B------:R-:W-:Y:S01]  /*02b0*/  @!UP5 UIMAD UR7, UR28, UR13, UR36 ;  /* 0x0000000d1c07d2a4 */ /* 0x000fe2000f8e0224 */
[----:B------:R-:W-:Y:S01]  /*02c0*/  LOP3.LUT R0, R0, 0xfffffffc, RZ, 0xc0, !PT ;  /* 0xfffffffc00007812 */ /* 0x000fe200078ec0ff */
[----:B------:R-:W-:Y:S01]  /*02d0*/  USHF.L.U32 UR44, UR45, 0x6, URZ ;  /* 0x000000062d2c7899 */ /* 0x000fe2000800063f */
[----:B------:R-:W-:Y:S01]  /*02e0*/  LOP3.LUT R2, R2, 0xfffffffe, RZ, 0xc0, !PT ;  /* 0xfffffffe02027812 */ /* 0x000fe200078ec0ff */
[----:B------:R-:W-:Y:S01]  /*02f0*/  ULDC UR48, c[0x0][0x214] ;  /* 0x0000850000307ab9 */ /* 0x000fe20000000800 */
[----:B------:R-:W-:Y:S01]  /*0300*/  LEA.HI R3, R8, R6, RZ, 0x1 ;  /* 0x0000000608037211 */ /* 0x000fe200078f08ff */
[C---:B------:R-:W-:Y:S01]  /*0310*/  IMAD.IADD R11, R5.reuse, 0x1, -R0 ;  /* 0x00000001050b7824 */ /* 0x040fe200078e0a00 */
[----:B------:R-:W-:Y:S01]  /*0320*/  LEA.HI R17, R14, R15, RZ, 0x2 ;  /* 0x0000000f0e117211 */ /* 0x000fe200078f10ff */
[----:B------:R-:W-:Y:S01]  /*0330*/  IMAD.IADD R13, R5, 0x1, -R2 ;  /* 0x00000001050d7824 */ /* 0x000fe200078e0a02 */
[----:B------:R-:W-:Y:S01]  /*0340*/  LOP3.LUT R0, R3, 0xfffffffe, RZ, 0xc0, !PT ;  /* 0xfffffffe03007812 */ /* 0x000fe200078ec0ff */
[----:B------:R-:W-:Y:S01]  /*0350*/  ULDC UR55, c[0x0][0x1c8] ;  /* 0x0000720000377ab9 */ /* 0x000fe20000000800 */
[--C-:B------:R-:W-:Y:S01]  /*0360*/  SHF.R.S32.HI R5, RZ, 0x2, R17.reuse ;  /* 0x00000002ff057819 */ /* 0x100fe20000011411 */
[----:B------:R-:W-:Y:S01]  /*0370*/  ULDC.U8 UR10, c[0x0][0x3d0] ;  /* 0x0000f400000a7ab9 */ /* 0x000fe20000000000 */
[----:B------:R-:W-:Y:S01]  /*0380*/  SHF.R.S32.HI R2, RZ, 0x1f, R17 ;  /* 0x0000001fff027819 */ /* 0x000fe20000011411 */
[----:B------:R-:W-:Y:S01]  /*0390*/  IMAD.IADD R9, R6, 0x1, -R0 ;  /* 0x0000000106097824 */ /* 0x000fe200078e0a00 */
[----:B------:R-:W-:Y:S01]  /*03a0*/  LOP3.LUT R3, R4, 0xffffffe0, RZ, 0xc0, !PT ;  /* 0xffffffe004037812 */ /* 0x000fe200078ec0ff */
[----:B------:R-:W-:Y:S01]  /*03b0*/  ULDC UR49, c[0x0][0x224] ;  /* 0x0000890000317ab9 */ /* 0x000fe20000000800 */
[----:B------:R-:W-:Y:S01]  /*03c0*/  LEA.HI R0, R2, R5, RZ, 0x3 ;  /* 0x0000000502007211 */ /* 0x000fe200078f18ff */
[----:B------:R-:W-:Y:S01]  /*03d0*/  @UP5 UIMAD UR53, UR28, UR48, URZ ;  /* 0x000000301c3552a4 */ /* 0x000fe2000f8e023f */
[----:B------:R-:W-:Y:S01]  /*03e0*/  LEA.HI R6, R14, R15, RZ, 0x3 ;  /* 0x0000000f0e067211 */ /* 0x000fe200078f18ff */
[----:B------:R-:W-:Y:S01]  /*03f0*/  ULDC.64 UR4, c[0x0][0x118] ;  /* 0x0000460000047ab9 */ /* 0x000fe20000000a00 */
[----:B------:R-:W-:Y:S01]  /*0400*/  LOP3.LUT R2, R0, 0xfffffff8, RZ, 0xc0, !PT ;  /* 0xfffffff800027812 */ /* 0x000fe200078ec0ff */
[----:B------:R-:W-:Y:S01]  /*0410*/  IMAD.IADD R0, R15, 0x1, -R3 ;  /* 0x000000010f007824 */ /* 0x000fe200078e0a03 */
[----:B------:R-:W-:-:S02]  /*0420*/  UMOV UR60, 0x4 ;  /* 0x00000004003c7882 */ /* 0x000fc40000000000 */
[----:B------:R-:W-:Y:S01]  /*0430*/  ULOP3.LUT UR55, UR36, UR55, URZ, 0x3c, !UPT ;  /* 0x0000003724377292 */ /* 0x000fe2000f8e3c3f */
[----:B------:R-:W-:Y:S01]  /*0440*/  IMAD.IADD R7, R5, 0x1, -R2 ;  /* 0x0000000105077824 */ /* 0x000fe200078e0a02 */
[----:B------:R-:W-:Y:S01]  /*0450*/  SHF.R.S32.HI R2, RZ, 0x1f, R0 ;  /* 0x0000001fff027819 */ /* 0x000fe20000011400 */
[----:B------:R-:W-:Y:S02]  /*0460*/  USHF.R.S32.HI UR56, URZ, 0x1f, UR36 ;  /* 0x0000001f3f387899 */ /* 0x000fe40008011424 */
[----:B------:R-:W-:Y:S01]  /*0470*/  USHF.L.U32 UR61, UR28, 0x7, URZ ;  /* 0x000000071c3d7899 */ /* 0x000fe2000800063f */
[----:B------:R-:W-:Y:S01]  /*0480*/  LEA.HI R18, R2, R0, RZ, 0x2 ;  /* 0x0000000002127211 */ /* 0x000fe200078f10ff */
[----:B------:R-:W-:Y:S01]  /*0490*/  UISETP.NE.AND UP6, UPT, UR10, URZ, UPT ;  /* 0x0000003f0a00728c */ /* 0x000fe2000bfc5270 */
[----:B------:R-:W-:Y:S01]  /*04a0*/  SHF.R.S32.HI R0, RZ, 0x3, R6 ;  /* 0x00000003ff007819 */ /* 0x000fe20000011406 */
[----:B------:R-:W-:Y:S01]  /*04b0*/  USHF.R.S32.HI UR58, URZ, 0x1f, UR28 ;  /* 0x0000001f3f3a7899 */ /* 0x000fe2000801141c */
[----:B------:R-:W-:Y:S01]  /*04c0*/  LOP3.LUT R2, R6, 0xfffffff8, RZ, 0xc0, !PT ;  /* 0xfffffff806027812 */ /* 0x000fe200078ec0ff */
[----:B------:R-:W-:-:S02]  /*04d0*/  USHF.R.S32.HI UR57, URZ, 0x1f, UR36 ;  /* 0x0000001f3f397899 */ /* 0x000fc40008011424 */
[----:B------:R-:W-:Y:S01]  /*04e0*/  IMAD.SHL.U32 R3, R0, 0x40, RZ ;  /* 0x0000004000037824 */ /* 0x000fe200078e00ff */
[----:B------:R-:W-:Y:S01]  /*04f0*/  UIMAD.WIDE.U32 UR40, UR34, UR42, URZ ;  /* 0x0000002a222872a5 */ /* 0x000fe2000f8e003f */
[----:B------:R-:W-:Y:S01]  /*0500*/  IMAD.IADD R0, R15, 0x1, -R2 ;  /* 0x000000010f007824 */ /* 0x000fe200078e0a02 */
[----:B------:R-:W-:Y:S01]  /*0510*/  LOP3.LUT R2, R8, 0xfffffff0, RZ, 0xc0, !PT ;  /* 0xfffffff008027812 */ /* 0x000fe200078ec0ff */
[----:B------:R-:W-:Y:S01]  /*0520*/  UIMAD UR50, UR35, UR42, URZ ;  /* 0x0000002a233272a4 */ /* 0x000fe2000f8e023f */
[----:B------:R-:W-:Y:S01]  /*0530*/  LOP3.LUT R3, R3, 0x1c0, RZ, 0xc0, !PT ;  /* 0x000001c003037812 */ /* 0x000fe200078ec0ff */
[C---:B------:R-:W-:Y:S01]  /*0540*/  IMAD.SHL.U32 R20, R0.reuse, 0x8, RZ ;  /* 0x0000000800147824 */ /* 0x040fe200078e00ff */
[C---:B------:R-:W-:Y:S01]  /*0550*/  LOP3.LUT P4, RZ, R0.reuse, 0x2, RZ, 0xc0, !PT ;  /* 0x0000000200ff7812 */ /* 0x040fe2000788c0ff */
[----:B------:R-:W-:Y:S01]  /*0560*/  IMAD.IADD R2, R15, 0x1, -R2 ;  /* 0x000000010f027824 */ /* 0x000fe200078e0a02 */
[----:B------:R-:W-:Y:S01]  /*0570*/  SHF.R.U32.HI R4, RZ, 0x3, R3 ;  /* 0x00000003ff047819 */ /* 0x000fe20000011603 */
[----:B------:R-:W-:Y:S01]  /*0580*/  USHF.R.S32.HI UR52, URZ, 0x1f, UR46 ;  /* 0x0000001f3f347899 */ /* 0x000fe2000801142e */
[----:B------:R-:W-:Y:S01]  /*0590*/  LOP3.LUT R3, R3, 0x38, R20, 0xf8, !PT ;  /* 0x0000003803037812 */ /* 0x000fe200078ef814 */
[----:B------:R-:W-:Y:S01]  /*05a0*/  STL [R1+0x30], R20 ;  /* 0x0000301401007387 */ /* 0x000fe20000100800 */
[----:B------:R-:W-:Y:S01]  /*05b0*/  SHF.R.S32.HI R5, RZ, 0x1f, R2 ;  /* 0x0000001fff057819 */ /* 0x000fe20000011402 */
[----:B------:R-:W-:Y:S01]  /*05c0*/  UIMAD UR49, UR6, UR49, URZ ;  /* 0x00000031063172a4 */ /* 0x000fe2000f8e023f */
[----:B------:R-:W-:Y:S01]  /*05d0*/  LOP3.LUT R12, R3, R4, RZ, 0x3c, !PT ;  /* 0x00000004030c7212 */ /* 0x000fe200078e3cff */
[----:B------:R-:W-:Y:S01]  /*05e0*/  @!UP5 UIMAD UR48, UR7, UR48, URZ ;  /* 0x000000300730d2a4 */ /* 0x000fe2000f8e023f */
[----:B------:R-:W-:Y:S01]  /*05f0*/  LEA.HI R10, R5, R2, RZ, 0x3 ;  /* 0x00000002050a7211 */ /* 0x000fe200078f18ff */
[----:B------:R-:W-:Y:S01]  /*0600*/  IMAD.SHL.U32 R5, R9, 0x200, RZ ;  /* 0x0000020009057824 */ /* 0x000fe200078e00ff */
[C---:B------:R-:W-:Y:S01]  /*0610*/  LOP3.LUT P3, RZ, R0.reuse, 0x4, RZ, 0xc0, !PT ;  /* 0x0000000400ff7812 */ /* 0x040fe2000786c0ff */
[----:B------:R-:W-:Y:S01]  /*0620*/  IMAD.SHL.U32 R0, R0, 0x40, RZ ;  /* 0x0000004000007824 */ /* 0x000fe200078e00ff */
[----:B------:R-:W-:Y:S01]  /*0630*/  LOP3.LUT R3, R10, 0xfffffff8, RZ, 0xc0, !PT ;  /* 0xfffffff80a037812 */ /* 0x000fe200078ec0ff */
[----:B------:R-:W-:Y:S01]  /*0640*/  USHF.R.S32.HI UR47, URZ, 0x1f, UR44 ;  /* 0x0000001f3f2f7899 */ /* 0x000fe2000801142c */
[----:B------:R-:W-:Y:S01]  /*0650*/  LEA.HI R4, R14, R15, RZ, 0x6 ;  /* 0x0000000f0e047211 */ /* 0x000fe200078f30ff */
[----:B------:R-:W-:Y:S01]  /*0660*/  UMOV UR39, 0xffffc000 ;  /* 0xffffc00000277882 */ /* 0x000fe20000000000 */
[----:B------:R-:W-:Y:S01]  /*0670*/  LOP3.LUT R0, R0, 0x1c0, RZ, 0xc0, !PT ;  /* 0x000001c000007812 */ /* 0x000fe200078ec0ff */
[----:B------:R-:W-:Y:S01]  /*0680*/  IMAD.IADD R16, R2, 0x1, -R3 ;  /* 0x0000000102107824 */ /* 0x000fe200078e0a03 */
[----:B------:R-:W-:Y:S01]  /*0690*/  LOP3.LUT R3, R7, 0x1, RZ, 0xc0, !PT ;  /* 0x0000000107037812 */ /* 0x000fe200078ec0ff */
[----:B------:R-:W-:Y:S01]  /*06a0*/  IMAD.SHL.U32 R2, R11, 0x10, RZ ;  /* 0x000000100b027824 */ /* 0x000fe200078e00ff */
[----:B------:R-:W-:-:S02]  /*06b0*/  SHF.R.S32.HI R4, RZ, 0x6, R4 ;  /* 0x00000006ff047819 */ /* 0x000fc40000011404 */
[C---:B------:R-:W-:Y:S02]  /*06c0*/  LOP3.LUT R210, R0.reuse, 0x8, R6, 0xf8, !PT ;  /* 0x0000000800d27812 */ /* 0x040fe400078ef806 */
[----:B------:R-:W-:Y:S02]  /*06d0*/  LOP3.LUT R2, R0, 0x30, R2, 0xf8, !PT ;  /* 0x0000003000027812 */ /* 0x000fe400078ef802 */
[----:B------:R-:W-:Y:S01]  /*06e0*/  SHF.R.U32.HI R205, RZ, 0x3, R0 ;  /* 0x00000003ffcd7819 */ /* 0x000fe20000011600 */
[----:B------:R-:W-:Y:S01]  /*06f0*/  IMAD R0, R4, 0x800, R5 ;  /* 0x0000080004007824 */ /* 0x000fe200078e0205 */
[----:B------:R-:W-:Y:S02]  /*0700*/  ISETP.NE.U32.AND P0, PT, R3, 0x1, PT ;  /* 0x000000010300780c */ /* 0x000fe40003f05070 */
[----:B------:R-:W-:Y:S02]  /*0710*/  LOP3.LUT R210, R210, R205, RZ, 0x3c, !PT ;  /* 0x000000cdd2d27212 */ /* 0x000fe400078e3cff */
        /* <DEDUP_REMOVED lines=35> */
[----:B------:R-:W-:Y:S01]  /*0950*/  IMAD.IADD R6, R5, 0x1, R6 ;  /* 0x0000000105067824 */ /* 0x000fe200078e0206 */
[----:B------:R-:W-:Y:S01]  /*0960*/  SHF.R.S32.HI R5, RZ, 0x2, R18 ;  /* 0x00000002ff057819 */ /* 0x000fe20000011412 */
[----:B------:R-:W-:Y:S02]  /*0970*/  IMAD.SHL.U32 R0, R10, 0x40, RZ ;  /* 0x000000400a007824 */ /* 0x000fe400078e00ff */
[----:B------:R-:W-:-:S02]  /*0980*/  IMAD.SHL.U32 R222, R6, 0x2, RZ ;  /* 0x0000000206de7824 */ /* 0x000fc400078e00ff */
[----:B------:R-:W-:Y:S01]  /*0990*/  IMAD R11, R13, 0x10, R5 ;  /* 0x000000100d0b7824 */ /* 0x000fe200078e0205 */
[----:B------:R-:W-:Y:S01]  /*09a0*/  LOP3.LUT R0, R0, 0xfffffe00, RZ, 0xc0, !PT ;  /* 0xfffffe0000007812 */ /* 0x000fe200078ec0ff */
[----:B------:R-:W-:-:S03]  /*09b0*/  IMAD.IADD R225, R222, 0x1, R224 ;  /* 0x00000001dee17824 */ /* 0x000fc600078e02e0 */
[----:B------:R-:W-:Y:S01]  /*09c0*/  STL [R1+0x38], R11 ;  /* 0x0000380b01007387 */ /* 0x000fe20000100800 */
[----:B------:R-:W-:Y:S02]  /*09d0*/  IMAD R5, R13, 0x400, R0 ;  /* 0x000004000d057824 */ /* 0x000fe400078e0200 */
        /* <DEDUP_REMOVED lines=9> */
[----:B------:R-:W-:Y:S01]  /*0a70*/  IMAD.MOV.U32 R4, RZ, RZ, 0x20 ;  /* 0x00000020ff047424 */ /* 0x000fe200078e00ff */
[-C--:B------:R-:W-:Y:S01]  /*0a80*/  LOP3.LUT R214, R2, R0.reuse, RZ, 0xfc, !PT ;  /* 0x0000000002d67212 */ /* 0x080fe200078efcff */
[----:B------:R-:W-:Y:S01]  /*0a90*/  IMAD.MOV.U32 R2, RZ, RZ, 0x40 ;  /* 0x00000040ff027424 */ /* 0x000fe200078e00ff */
[----:B------:R-:W-:Y:S01]  /*0aa0*/  LOP3.LUT R204, R204, R0, RZ, 0xfc, !PT ;  /* 0x00000000cccc7212 */ /* 0x000fe200078efcff */
[----:B------:R-:W-:Y:S01]  /*0ab0*/  IMAD.IADD R216, R5, 0x1, R216 ;  /* 0x0000000105d87824 */ /* 0x000fe200078e02d8 */
[----:B------:R-:W-:-:S02]  /*0ac0*/  IADD3 R0, R11, -0x40, RZ ;  /* 0xffffffc00b007810 */ /* 0x000fc40007ffe0ff */
[----:B------:R-:W-:Y:S02]  /*0ad0*/  SEL R211, R4, 0xffffffe0, !P4 ;  /* 0xffffffe004d37807 */ /* 0x000fe40006000000 */
[----:B------:R-:W-:Y:S02]  /*0ae0*/  SHF.R.S32.HI R3, RZ, 0x1f, R0 ;  /* 0x0000001fff037819 */ /* 0x000fe40000011400 */
[----:B------:R-:W-:Y:S01]  /*0af0*/  SEL R212, R2, 0xffffffc0, !P3 ;  /* 0xffffffc002d47807 */ /* 0x000fe20005800000 */
[----:B------:R-:W-:Y:S01]  /*0b00*/  IMAD.IADD R211, R210, 0x1, R211 ;  /* 0x00000001d2d37824 */ /* 0x000fe200078e02d3 */
[C---:B------:R-:W-:Y:S01]  /*0b10*/  SHF.L.U64.HI R3, R0.reuse, 0x2, R3 ;  /* 0x0000000200037819 */ /* 0x040fe20000010203 */
[----:B------:R-:W-:Y:S01]  /*0b20*/  IMAD.SHL.U32 R0, R0, 0x4, RZ ;  /* 0x0000000400007824 */ /* 0x000fe200078e00ff */
[----:B------:R-:W-:Y:S01]  /*0b30*/  SEL R4, R4, 0xffffffe0, !P1 ;  /* 0xffffffe004047807 */ /* 0x000fe20004800000 */
[----:B------:R-:W-:Y:S01]  /*0b40*/  IMAD.IADD R213, R210, 0x1, R212 ;  /* 0x00000001d2d57824 */ /* 0x000fe200078e02d4 */
[----:B------:R-:W-:Y:S01]  /*0b50*/  LEA R7, R8, 0xc000, 0x1 ;  /* 0x0000c00008077811 */ /* 0x000fe200078e08ff */
[----:B------:R1:W-:Y:S01]  /*0b60*/  STL [R1+0x1c], R3 ;  /* 0x00001c0301007387 */ /* 0x0003e20000100800 */
[----:B------:R-:W-:Y:S01]  /*0b70*/  SEL R2, R2, 0xffffffc0, !P2 ;  /* 0xffffffc002027807 */ /* 0x000fe20005000000 */
[----:B------:R-:W-:Y:S01]  /*0b80*/  IMAD.IADD R223, R222, 0x1, R4 ;  /* 0x00000001dedf7824 */ /* 0x000fe200078e0204 */
[----:B------:R-:W-:Y:S01]  /*0b90*/  LEA R204, R204, 0xc000, 0x1 ;  /* 0x0000c000cccc7811 */ /* 0x000fe200078e08ff */
[----:B------:R2:W-:Y:S01]  /*0ba0*/  STL [R1+0x18], R0 ;  /* 0x0000180001007387 */ /* 0x0005e20000100800 */
[----:B------:R-:W-:-:S02]  /*0bb0*/  IMAD.IADD R5, R4, 0x1, R7 ;  /* 0x0000000104057824 */ /* 0x000fc400078e0207 */
[----:B------:R-:W-:Y:S01]  /*0bc0*/  IMAD.IADD R212, R212, 0x1, R211 ;  /* 0x00000001d4d47824 */ /* 0x000fe200078e02d3 */
[----:B------:R-:W-:Y:S01]  /*0bd0*/  STL [R1+0x10], R7 ;  /* 0x0000100701007387 */ /* 0x000fe20000100800 */
[--C-:B------:R-:W-:Y:S02]  /*0be0*/  IMAD.IADD R4, R5, 0x1, R2.reuse ;  /* 0x0000000105047824 */ /* 0x100fe400078e0202 */
[----:B------:R-:W-:Y:S01]  /*0bf0*/  IMAD.IADD R224, R224, 0x1, R223 ;  /* 0x00000001e0e07824 */ /* 0x000fe200078e02df */
[----:B------:R-:W-:Y:S01]  /*0c00*/  STL [R1+0x24], R5 ;  /* 0x0000240501007387 */ /* 0x000fe20000100800 */
[C---:B-1----:R-:W-:Y:S02]  /*0c10*/  IADD3 R3, R7.reuse, 0x420, RZ ;  /* 0x0000042007037810 */ /* 0x042fe40007ffe0ff */
[C---:B------:R-:W-:Y:S01]  /*0c20*/  @P1 IADD3 R3, R7.reuse, 0x3e0, RZ ;  /* 0x000003e007031810 */ /* 0x040fe20007ffe0ff */
[----:B--2---:R-:W-:-:S05]  /*0c30*/  IMAD.IADD R0, R7, 0x1, R2 ;  /* 0x0000000107007824 */ /* 0x004fca00078e0202 */
[----:B------:R1:W-:Y:S04]  /*0c40*/  STL [R1+0x14], R0 ;  /* 0x0000140001007387 */ /* 0x0003e80000100800 */
[----:B------:R2:W-:Y:S04]  /*0c50*/  STL [R1+0x40], R3 ;  /* 0x0000400301007387 */ /* 0x0005e80000100800 */
[----:B------:R2:W-:Y:S01]  /*0c60*/  STL [R1+0x28], R4 ;  /* 0x0000280401007387 */ /* 0x0005e20000100800 */
[----:B-1----:R-:W-:-:S05]  /*0c70*/  IMAD.IADD R0, R2, 0x1, R3 ;  /* 0x0000000102007824 */ /* 0x002fca00078e0203 */
[----:B----4-:R2:W-:Y:S02]  /*0c80*/  STL [R1+0x3c], R0 ;  /* 0x00003c0001007387 */ /* 0x0105e40000100800 */
.L_x_262:
[----:B------:R-:W-:Y:S02]  /*0c90*/  ULDC.64 UR6, c[0x0][0x240] ;  /* 0x0000900000067ab9 */ /* 0x000fe40000000a00 */
[----:B------:R-:W-:Y:S02]  /*0ca0*/  UISETP.NE.U32.AND UP1, UPT, URZ, UR6, UPT ;  /* 0x000000063f00728c */ /* 0x000fe4000bf25070 */
[----:B------:R-:W-:Y:S02]  /*0cb0*/  USHF.L.U32 UR13, UR28, 0x2, URZ ;  /* 0x000000021c0d7899 */ /* 0x000fe4000800063f */
[----:B------:R-:W-:Y:S02]  /*0cc0*/  USHF.R.S32.HI UR38, URZ, 0x1f, UR28 ;  /* 0x0000001f3f267899 */ /* 0x000fe4000801141c */
[----:B------:R-:W-:Y:S02]  /*0cd0*/  UISETP.NE.AND.EX UP1, UPT, URZ, UR7, UPT, UP1 ;  /* 0x000000073f00728c */ /* 0x000fe4000bf25310 */
[----:B------:R-:W-:-:S02]  /*0ce0*/  ULDC.64 UR10, c[0x0][0x250] ;  /* 0x00009400000a7ab9 */ /* 0x000fc40000000a00 */
[----:B------:R-:W-:Y:S02]  /*0cf0*/  UISETP.NE.U32.AND UP3, UPT, URZ, UR10, UPT ;  /* 0x0000000a3f00728c */ /* 0x000fe4000bf65070 */
[----:B------:R-:W-:Y:S01]  /*0d00*/  USHF.L.U64.HI UR12, UR28, 0x2, UR38 ;  /* 0x000000021c0c7899 */ /* 0x000fe20008010226 */
[----:B------:R-:W-:Y:S01]  /*0d10*/  PLOP3.LUT P2, PT, PT, PT, UP1, 0x80, 0x0 ;  /* 0x000000000000781c */ /* 0x000fe20003f4f018 */
[----:B------:R-:W-:Y:S02]  /*0d20*/  UIADD3 UR6, UP0, UR13, UR6, URZ ;  /* 0x000000060d067290 */ /* 0x000fe4000ff1e03f */
[----:B------:R-:W-:Y:S02]  /*0d30*/  UISETP.NE.AND.EX UP3, UPT, URZ, UR11, UPT, UP3 ;  /* 0x0000000b3f00728c */ /* 0x000fe4000bf65330 */
[----:B------:R-:W-:Y:S02]  /*0d40*/  UIADD3.X UR7, UR12, UR7, URZ, UP0, !UPT ;  /* 0x000000070c077290 */ /* 0x000fe400087fe43f */
[----:B-1----:R-:W-:Y:S01]  /*0d50*/  IMAD.U32 R2, RZ, RZ, UR6 ;  /* 0x00000006ff027e24 */ /* 0x002fe2000f8e00ff */
[----:B------:R-:W-:Y:S01]  /*0d60*/  ULDC.U8 UR14, c[0x0][0x312] ;  /* 0x0000c480000e7ab9 */ /* 0x000fe20000000000 */
[----:B------:R-:W-:Y:S01]  /*0d70*/  PLOP3.LUT P0, PT, PT, PT, UP3, 0x80, 0x0 ;  /* 0x000000000000781c */ /* 0x000fe20003f0f038 */
[----:B------:R-:W-:Y:S01]  /*0d80*/  ULDC.64 UR8, c[0x0][0x248] ;  /* 0x0000920000087ab9 */ /* 0x000fe20000000a00 */
[----:B--2---:R-:W-:Y:S01]  /*0d90*/  IMAD.U32 R3, RZ, RZ, UR7 ;  /* 0x00000007ff037e24 */ /* 0x004fe2000f8e00ff */
[----:B------:R-:W-:-:S02]  /*0da0*/  UISETP.NE.AND UP4, UPT, UR14, URZ, UPT ;  /* 0x0000003f0e00728c */ /* 0x000fc4000bf85270 */
[----:B------:R-:W-:Y:S02]  /*0db0*/  @UP3 UIADD3 UR6, UP0, UR13, UR10, URZ ;  /* 0x0000000a0d063290 */ /* 0x000fe4000ff1e03f */
[----:B------:R1:W2:Y:S01]  /*0dc0*/  @P2 LDG.E R7, [R2.64] ;  /* 0x0000000402072981 */ /* 0x0002a2000c1e1900 */
[----:B------:R-:W-:Y:S02]  /*0dd0*/  UISETP.EQ.U32.AND UP2, UPT, URZ, UR8, UPT ;  /* 0x000000083f00728c */ /* 0x000fe4000bf42070 */
        /* <DEDUP_REMOVED lines=11> */
[----:B------:R-:W5:Y:S01]  /*0e90*/  @!P1 LDG.E R0, [R2.64] ;  /* 0x0000000402009981 */ /* 0x000f62000c1e1900 */
        /* <DEDUP_REMOVED lines=20> */
.L_x_218:
        /* <DEDUP_REMOVED lines=21> */
[----:B-1----:R-:W-:Y:S02]  /*1130*/  UISETP.NE.AND UP0, UPT, UR25, -0x1, UPT ;  /* 0xffffffff1900788c */ /* 0x002fe4000bf05270 */
[----:B------:R-:W-:Y:S02]  /*1140*/  ULDC.64 UR6, c[0x0][0x190] ;  /* 0x0000640000067ab9 */ /* 0x000fe40000000a00 */
[----:B------:R-:W-:Y:S02]  /*1150*/  UIMAD.WIDE.U32 UR8, UR15, UR6, URZ ;  /* 0x000000060f0872a5 */ /* 0x000fe4000f8e003f */
[----:B------:R-:W-:Y:S01]  /*1160*/  UIADD3 UR6, UR26, 0x3f, URZ ;  /* 0x0000003f1a067890 */ /* 0x000fe2000fffe03f */
[----:B------:R-:W-:Y:S01]  /*1170*/  PLOP3.LUT P1, PT, PT, PT, UP0, 0x80, 0x0 ;  /* 0x000000000000781c */ /* 0x000fe20003f2f008 */
[----:B------:R-:W-:Y:S02]  /*1180*/  UISETP.NE.AND UP2, UPT, UR15, -0x1, UPT ;  /* 0xffffffff0f00788c */ /* 0x000fe4000bf45270 */
[----:B------:R-:W-:-:S02]  /*1190*/  USHF.R.S32.HI UR12, URZ, 0x1f, UR6 ;  /* 0x0000001f3f0c7899 */ /* 0x000fc40008011406 */
[----:B------:R-:W-:Y:S02]  /*11a0*/  @UP0 UIADD3 UR13, UR19, UR25, URZ ;  /* 0x00000019130d0290 */ /* 0x000fe4000fffe03f */
[----:B------:R-:W-:Y:S02]  /*11b0*/  ULEA.HI UR12, UR12, UR6, URZ, 0x6 ;  /* 0x000000060c0c7291 */ /* 0x000fe4000f8f303f */
[----:B------:R-:W-:Y:S02]  /*11c0*/  ULDC.64 UR16, c[0x0][0x178] ;  /* 0x00005e0000107ab9 */ /* 0x000fe40000000a00 */
[----:B------:R-:W-:Y:S02]  /*11d0*/  ULDC.64 UR20, c[0x0][0x198] ;  /* 0x0000660000147ab9 */ /* 0x000fe40000000a00 */
[----:B------:R-:W-:Y:S02]  /*11e0*/  UIMAD UR23, UR15, UR7, URZ ;  /* 0x000000070f1772a4 */ /* 0x000fe4000f8e023f */
[----:B------:R-:W-:-:S02]  /*11f0*/  UIMAD UR22, UR38, UR16, URZ ;  /* 0x00000010261672a4 */ /* 0x000fc4000f8e023f */
[----:B------:R-:W-:Y:S02]  /*1200*/  @UP0 UIMAD.WIDE.U32 UR6, UR13, UR20, URZ ;  /* 0x000000140d0602a5 */ /* 0x000fe4000f8e003f */
[----:B------:R-:W-:Y:S02]  /*1210*/  USHF.R.S32.HI UR32, URZ, 0x6, UR12 ;  /* 0x000000063f207899 */ /* 0x000fe4000801140c */
[----:B------:R-:W-:Y:S02]  /*1220*/  ULOP3.LUT UR12, UR12, 0xffffffc0, URZ, 0xc0, !UPT ;  /* 0xffffffc00c0c7892 */ /* 0x000fe4000f8ec03f */
[----:B------:R-:W-:Y:S02]  /*1230*/  UIMAD.WIDE.U32 UR10, UR28, UR16, URZ ;  /* 0x000000101c0a72a5 */ /* 0x000fe4000f8e003f */
[----:B------:R-:W-:Y:S02]  /*1240*/  UIMAD UR17, UR28, UR17, UR22 ;  /* 0x000000111c1172a4 */ /* 0x000fe4000f8e0216 */
[----:B------:R-:W-:-:S02]  /*1250*/  @UP0 UIMAD UR33, UR13, UR21, UR7 ;  /* 0x000000150d2102a4 */ /* 0x000fc4000f8e0207 */
[----:B------:R-:W-:Y:S02]  /*1260*/  UIADD3 UR13, UR12, -0x40, URZ ;  /* 0xffffffc00c0d7890 */ /* 0x000fe4000fffe03f */
[----:B------:R-:W-:Y:S02]  /*1270*/  UIADD3 UR30, UR11, UR17, URZ ;  /* 0x000000110b1e7290 */ /* 0x000fe4000fffe03f */
[----:B------:R-:W-:Y:S02]  /*1280*/  @UP2 UIADD3 UR30, UR9, UR23, URZ ;  /* 0x00000017091e2290 */ /* 0x000fe4000fffe03f */
[----:B------:R-:W-:Y:S02]  /*1290*/  USEL UR37, UR10, UR8, !UP2 ;  /* 0x000000080a257287 */ /* 0x000fe4000d000000 */
        /* <DEDUP_REMOVED lines=15> */
.L_x_220:
        /* <DEDUP_REMOVED lines=18> */
.L_x_221:
        /* <DEDUP_REMOVED lines=18> */
[----:B------:R-:W-:-:S03]  /*15d0*/  UIMAD UR6, UR38, UR10, UR51 ;  /* 0x0000000a260672a4 */ /* 0x000fc6000f8e0233 */
[----:B------:R-:W-:Y:S01]  /*15e0*/  ULDC UR10, c[0x0][0x234] ;  /* 0x00008d00000a7ab9 */ /* 0x000fe20000000800 */
[----:B-1----:R-:W-:Y:S01]  /*15f0*/  IADD3 R2, R2, 0xffffffe, RZ ;  /* 0x0ffffffe02027810 */ /* 0x002fe20007ffe0ff */
[----:B------:R-:W-:-:S03]  /*1600*/  UIADD3 UR6, UR43, UR6, URZ ;  /* 0x000000062b067290 */ /* 0x000fc6000fffe03f */
[----:B------:R-:W1:Y:S01]  /*1610*/  F2I.FTZ.U32.TRUNC.NTZ R3, R2 ;  /* 0x0000000200037305 */ /* 0x000e62000021f000 */
[----:B------:R-:W-:-:S04]  /*1620*/  UIMAD UR6, UR34, UR6, UR50 ;  /* 0x00000006220672a4 */ /* 0x000fc8000f8e0232 */
[----:B------:R-:W-:Y:S02]  /*1630*/  UIADD3 UR12, UR41, UR6, URZ ;  /* 0x00000006290c7290 */ /* 0x000fe4000fffe03f */
[----:B------:R-:W-:-:S04]  /*1640*/  UIMAD.WIDE.U32 UR6, UR34, UR15, URZ ;  /* 0x0000000f220672a5 */ /* 0x000fc8000f8e003f */
[----:B------:R-:W-:Y:S02]  /*1650*/  @UP2 UIADD3 UR12, UR7, UR8, URZ ;  /* 0x00000008070c2290 */ /* 0x000fe4000fffe03f */
[----:B------:R-:W-:Y:S02]  /*1660*/  USEL UR17, UR40, UR6, !UP2 ;  /* 0x0000000628117287 */ /* 0x000fe4000d000000 */
[----:B------:R-:W-:Y:S01]  /*1670*/  ULDC.64 UR8, c[0x0][0x3d8] ;  /* 0x0000f60000087ab9 */ /* 0x000fe20000000a00 */
[----:B-1----:R-:W-:Y:S01]  /*1680*/  IMAD.MOV R0, RZ, RZ, -R3 ;  /* 0x000000ffff007224 */ /* 0x002fe200078e0a03 */
[----:B------:R-:W-:Y:S01]  /*1690*/  UIMAD.WIDE.U32 UR6, UR59, UR8, URZ ;  /* 0x000000083b0672a5 */ /* 0x000fe2000f8e003f */
[----:B------:R-:W-:Y:S02]  /*16a0*/  IMAD.MOV.U32 R2, RZ, RZ, RZ ;  /* 0x000000ffff027224 */ /* 0x000fe400078e00ff */
[----:B------:R-:W-:Y:S01]  /*16b0*/  IMAD R0, R0, R5, RZ ;  /* 0x0000000500007224 */ /* 0x000fe200078e02ff */
[----:B------:R-:W-:-:S02]  /*16c0*/  USEL UR16, UR6, URZ, UP6 ;  /* 0x0000003f06107287 */ /* 0x000fc4000b000000 */
[----:B------:R-:W-:Y:S01]  /*16d0*/  USHF.L.U64.HI UR6, UR28, 0x7, UR38 ;  /* 0x000000071c067899 */ /* 0x000fe20008010226 */
[----:B------:R-:W-:Y:S01]  /*16e0*/  IMAD.HI.U32 R0, R3, R0, R2 ;  /* 0x0000000003007227 */ /* 0x000fe200078e0002 */
[----:B------:R-:W-:Y:S02]  /*16f0*/  UIMAD UR9, UR59, UR9, UR7 ;  /* 0x000000093b0972a4 */ /* 0x000fe4000f8e0207 */
[----:B------:R-:W-:Y:S01]  /*1700*/  USEL UR7, UR6, URZ, UP1 ;  /* 0x0000003f06077287 */ /* 0x000fe20008800000 */
[----:B------:R-:W-:Y:S01]  /*1710*/  IMAD.MOV.U32 R2, RZ, RZ, R4 ;  /* 0x000000ffff027224 */ /* 0x000fe200078e0004 */
[----:B------:R-:W-:-:S03]  /*1720*/  USEL UR6, UR61, URZ, UP1 ;  /* 0x0000003f3d067287 */ /* 0x000fc60008800000 */
[----:B------:R-:W-:Y:S01]  /*1730*/  IMAD.HI.U32 R0, R0, R2, RZ ;  /* 0x0000000200007227 */ /* 0x000fe200078e00ff */
[----:B------:R-:W-:-:S03]  /*1740*/  UIADD3 UR6, UP1, UR13, UR6, URZ ;  /* 0x000000060d067290 */ /* 0x000fc6000ff3e03f */
[----:B------:R-:W-:Y:S01]  /*1750*/  IMAD.MOV R3, RZ, RZ, -R0 ;  /* 0x000000ffff037224 */ /* 0x000fe200078e0a00 */
[----:B------:R-:W-:Y:S02]  /*1760*/  UIADD3.X UR8, UR23, UR7, URZ, UP1, !UPT ;  /* 0x0000000717087290 */ /* 0x000fe40008ffe43f */
[----:B------:R-:W-:Y:S01]  /*1770*/  UIMAD UR7, UR35, UR6, URZ ;  /* 0x00000006230772a4 */ /* 0x000fe2000f8e023f */
[----:B------:R-:W-:-:S03]  /*1780*/  IMAD R2, R5, R3, R2 ;  /* 0x0000000305027224 */ /* 0x000fc600078e0202 */
[----:B------:R-:W-:Y:S02]  /*1790*/  UIMAD UR8, UR34, UR8, UR7 ;  /* 0x00000008220872a4 */ /* 0x000fe4000f8e0207 */
[----:B------:R-:W-:Y:S01]  /*17a0*/  ISETP.GT.U32.AND P0, PT, R5, R2, PT ;  /* 0x000000020500720c */ /* 0x000fe20003f04070 */
[----:B------:R-:W-:-:S04]  /*17b0*/  @UP5 USEL UR7, UR53, UR15, !UP2 ;  /* 0x0000000f35075287 */ /* 0x000fc8000d000000 */
[----:B------:R-:W-:Y:S02]  /*17c0*/  @UP5 UIMAD UR11, UR36, UR10, UR7 ;  /* 0x0000000a240b52a4 */ /* 0x000fe4000f8e0207 */
[----:B------:R-:W-:Y:S02]  /*17d0*/  UIMAD.WIDE.U32 UR6, UR34, UR6, URZ ;  /* 0x00000006220672a5 */ /* 0x000fe4000f8e003f */
[----:B------:R-:W-:Y:S02]  /*17e0*/  USEL UR10, UR9, URZ, UP6 ;  /* 0x0000003f090a7287 */ /* 0x000fe4000b000000 */
[----:B------:R-:W-:Y:S02]  /*17f0*/  UIADD3 UR9, UR7, UR8, URZ ;  /* 0x0000000807097290 */ /* 0x000fe4000fffe03f */
[----:B------:R-:W-:Y:S01]  /*1800*/  @!P0 IMAD.IADD R2, R2, 0x1, -R5 ;  /* 0x0000000102028824 */ /* 0x000fe200078e0a05 */
[----:B------:R-:W-:Y:S01]  /*1810*/  @!P0 IADD3 R0, R0, 0x1, RZ ;  /* 0x0000000100008810 */ /* 0x000fe20007ffe0ff */
[----:B------:R-:W-:Y:S01]  /*1820*/  @!UP5 UMOV UR11, UR48 ;  /* 0x00000030000bdc82 */ /* 0x000fe20008000000 */
[----:B------:R-:W-:-:S02]  /*1830*/  ISETP.LE.AND P0, PT, RZ, UR55, PT ;  /* 0x00000037ff007c0c */ /* 0x000fc4000bf03270 */
        /* <DEDUP_REMOVED lines=13> */
.L_x_222:
[----:B------:R-:W-:Y:S02]  /*1910*/  UMOV UR8, UR49 ;  /* 0x0000003100087c82 */ /* 0x000fe40008000000 */
.L_x_223:
[----:B------:R-:W2:Y:S04]  /*1920*/  LDL.64 R2, [R1+0x30] ;  /* 0x0000300001027983 */ /* 0x000ea80000100a00 */
[----:B------:R1:W2:Y:S01]  /*1930*/  LDL.64 R14, [R1+0x30] ;  /* 0x00003000010e7983 */ /* 0x0002a20000100a00 */
[----:B------:R-:W-:Y:S01]  /*1940*/  UIADD3 UR6, UP4, UP3, UR6, UR44, UR46 ;  /* 0x0000002c06067290 */ /* 0x000fe2000fb9e02e */
[----:B------:R-:W-:Y:S01]  /*1950*/  IMAD.U32 R11, RZ, RZ, UR36 ;  /* 0x00000024ff0b7e24 */ /* 0x000fe2000f8e00ff */
[----:B------:R-:W-:Y:S01]  /*1960*/  ULDC UR15, c[0x0][0x2e8] ;  /* 0x0000ba00000f7ab9 */ /* 0x000fe20000000800 */
[----:B------:R-:W3:Y:S01]  /*1970*/  S2R R26, SR_TID.X ;  /* 0x00000000001a7919 */ /* 0x000ee20000002100 */
[----:B------:R-:W-:Y:S01]  /*1980*/  UIADD3 UR17, UP2, UP1, UR16, UR6, UR17 ;  /* 0x0000000610117290 */ /* 0x000fe2000f95e011 */
[----:B------:R-:W-:Y:S01]  /*1990*/  BSSY B1, `(.L_x_219) ;  /* 0x00007e0000017945 */ /* 0x000fe20003800000 */
[----:B------:R-:W-:-:S02]  /*19a0*/  UIADD3.X UR6, UR9, UR47, UR52, UP4, UP3 ;  /* 0x0000002f09067290 */ /* 0x000fc4000a7e6434 */
[----:B------:R-:W-:Y:S02]  /*19b0*/  UIADD3 UR16, UR13, UR8, URZ ;  /* 0x000000080d107290 */ /* 0x000fe4000fffe03f */
[----:B------:R-:W-:Y:S02]  /*19c0*/  UIADD3.X UR12, UR10, UR6, UR12, UP2, UP1 ;  /* 0x000000060a0c7290 */ /* 0x000fe400097e240c */
[----:B------:R-:W-:Y:S02]  /*19d0*/  UIADD3 UR8, UR13, UR11, URZ ;  /* 0x0000000b0d087290 */ /* 0x000fe4000fffe03f */
[----:B------:R-:W-:Y:S02]  /*19e0*/  ULDC.64 UR6, c[0x0][0x1a8] ;  /* 0x00006a0000067ab9 */ /* 0x000fe40000000a00 */
[----:B------:R-:W-:-:S04]  /*19f0*/  UIMAD UR6, UR56, UR6, URZ ;  /* 0x00000006380672a4 */ /* 0x000fc8000f8e023f */
[----:B------:R-:W-:-:S03]  /*1a00*/  UIMAD UR10, UR36, UR7, UR6 ;  /* 0x00000007240a72a4 */ /* 0x000fc6000f8e0206 */
[----:B------:R-:W-:Y:S02]  /*1a10*/  ULDC.64 UR6, c[0x0][0x378] ;  /* 0x0000de0000067ab9 */ /* 0x000fe40000000a00 */
[----:B------:R-:W-:Y:S01]  /*1a20*/  UIMAD UR6, UR56, UR6, URZ ;  /* 0x00000006380672a4 */ /* 0x000fe2000f8e023f */
[----:B---3--:R-:W-:-:S03]  /*1a30*/  SHF.R.S32.HI R27, RZ, 0x1f, R26 ;  /* 0x0000001fff1b7819 */ /* 0x008fc6000001141a */
[----:B------:R-:W-:Y:S01]  /*1a40*/  UIMAD UR9, UR36, UR7, UR6 ;  /* 0x00000007240972a4 */ /* 0x000fe2000f8e0206 */
[----:B------:R-:W-:Y:S02]  /*1a50*/  LEA.HI R0, R27, R26, RZ, 0x3 ;  /* 0x0000001a1b007211 */ /* 0x000fe400078f18ff */
[----:B------:R-:W-:Y:S02]  /*1a60*/  ULDC.64 UR6, c[0x0][0x370] ;  /* 0x0000dc0000067ab9 */ /* 0x000fe40000000a00 */
[----:B------:R-:W-:Y:S01]  /*1a70*/  UIMAD UR6, UR23, UR6, URZ ;  /* 0x00000006170672a4 */ /* 0x000fe2000f8e023f */
[----:B------:R-:W-:-:S03]  /*1a80*/  SHF.R.S32.HI R0, RZ, 0x3, R0 ;  /* 0x00000003ff007819 */ /* 0x000fc60000011400 */
[----:B------:R-:W-:Y:S01]  /*1a90*/  UIMAD UR7, UR13, UR7, UR6 ;  /* 0x000000070d0772a4 */ /* 0x000fe2000f8e0206 */
[----:B------:R-:W-:Y:S01]  /*1aa0*/  SHF.R.S32.HI R23, RZ, 0x1f, R0 ;  /* 0x0000001fff177819 */ /* 0x000fe20000011400 */
[----:B------:R-:W-:Y:S01]  /*1ab0*/  UIADD3 UR6, -UR14, UR26, UR24 ;  /* 0x0000001a0e067290 */ /* 0x000fe2000fffe118 */
[----:B------:R-:W-:-:S03]  /*1ac0*/  IADD3 R4, P0, R0, UR13, RZ ;  /* 0x0000000d00047c10 */ /* 0x000fc6000ff1e0ff */
[----:B------:R-:W-:Y:S01]  /*1ad0*/  UIADD3 UR6, UR6, -UR15, URZ ;  /* 0x8000000f06067290 */ /* 0x000fe2000fffe03f */
[----:B------:R-:W-:-:S05]  /*1ae0*/  IADD3.X R5, R23, UR23, RZ, P0, !PT ;  /* 0x0000001717057c10 */ /* 0x000fca00087fe4ff */
[----:B------:R-:W-:Y:S02]  /*1af0*/  IMAD R5, R5, c[0x0][0x190], RZ ;  /* 0x0000640005057a24 */ /* 0x000fe400078e02ff */
[----:B--2---:R-:W-:-:S05]  /*1b00*/  IMAD.MOV.U32 R14, RZ, RZ, R2 ;  /* 0x000000ffff0e7224 */ /* 0x004fca00078e0002 */
[----:B------:R-:W-:-:S05]  /*1b10*/  SHF.R.S32.HI R15, RZ, 0x1f, R14 ;  /* 0x0000001fff0f7819 */ /* 0x000fca000001140e */
[C---:B------:R-:W-:Y:S01]  /*1b20*/  IMAD.WIDE.U32 R2, R4.reuse, c[0x0][0x190], R14 ;  /* 0x0000640004027a25 */ /* 0x040fe200078e000e */
[----:B------:R1:W-:Y:S03]  /*1b30*/  STL [R1+0x34], R15 ;  /* 0x0000340f01007387 */ /* 0x0003e60000100800 */
[----:B------:R-:W-:Y:S01]  /*1b40*/  IMAD R4, R4, c[0x0][0x194], R5 ;  /* 0x0000650004047a24 */ /* 0x000fe200078e0205 */
[----:B------:R-:W-:Y:S01]  /*1b50*/  IADD3 R6, P0, R2, UR37, RZ ;  /* 0x0000002502067c10 */ /* 0x000fe2000ff1e0ff */
[----:B------:R-:W-:-:S03]  /*1b60*/  IMAD.U32 R5, RZ, RZ, UR36 ;  /* 0x00000024ff057e24 */ /* 0x000fc6000f8e00ff */
[----:B------:R-:W-:Y:S01]  /*1b70*/  IADD3.X R7, R3, UR30, R4, P0, !PT ;  /* 0x0000001e03077c10 */ /* 0x000fe200087fe404 */
[----:B------:R-:W-:Y:S01]  /*1b80*/  IMAD.U32 R4, RZ, RZ, UR13 ;  /* 0x0000000dff047e24 */ /* 0x000fe2000f8e00ff */
[----:B------:R-:W-:Y:S01]  /*1b90*/  IADD3 R2, P0, R14, UR21, RZ ;  /* 0x000000150e027c10 */ /* 0x000fe2000ff1e0ff */
[----:B------:R-:W-:-:S03]  /*1ba0*/  USHF.R.S32.HI UR13, URZ, 0x1f, UR6 ;  /* 0x0000001f3f0d7899 */ /* 0x000fc60008011406 */
[----:B------:R-:W-:Y:S01]  /*1bb0*/  IADD3.X R3, R15, UR22, RZ, P0, !PT ;  /* 0x000000160f037c10 */ /* 0x000fe200087fe4ff */
[----:B------:R-:W-:Y:S02]  /*1bc0*/  ULEA.HI UR13, UR13, UR6, URZ, 0x6 ;  /* 0x000000060d0d7291 */ /* 0x000fe4000f8f303f */
[----:B------:R-:W-:Y:S02]  /*1bd0*/  ULDC.64 UR22, c[0x0][0x200] ;  /* 0x0000800000167ab9 */ /* 0x000fe40000000a00 */
[----:B------:R-:W-:Y:S01]  /*1be0*/  IMAD.WIDE.U32 R2, R4, c[0x0][0x370], R2 ;  /* 0x0000dc0004027a25 */ /* 0x000fe200078e0002 */
[----:B------:R-:W-:Y:S01]  /*1bf0*/  LEA.HI R4, R27, R26, RZ, 0x5 ;  /* 0x0000001a1b047211 */ /* 0x000fe200078f28ff */
[----:B------:R-:W-:Y:S02]  /*1c00*/  USHF.R.S32.HI UR13, URZ, 0x6, UR13 ;  /* 0x000000063f0d7899 */ /* 0x000fe4000801140d */
[----:B------:R-:W-:Y:S01]  /*1c10*/  UIADD3 UR6, UR32, -0x1, URZ ;  /* 0xffffffff20067890 */ /* 0x000fe2000fffe03f */
[----:B------:R-:W-:Y:S01]  /*1c20*/  IADD3 R3, R3, UR7, RZ ;  /* 0x0000000703037c10 */ /* 0x000fe2000fffe0ff */
[----:B------:R-:W-:Y:S01]  /*1c30*/  UISETP.LT.AND UP1, UPT, URZ, UR13, UPT ;  /* 0x0000000d3f00728c */ /* 0x000fe2000bf21270 */
[----:B------:R-:W-:-:S02]  /*1c40*/  LOP3.LUT R9, R4, 0xffffffe0, RZ, 0xc0, !PT ;  /* 0xffffffe004097812 */ /* 0x000fc400078ec0ff */
[----:B------:R-:W-:Y:S01]  /*1c50*/  SHF.R.S32.HI R4, RZ, 0x5, R4 ;  /* 0x00000005ff047819 */ /* 0x000fe20000011404 */
[----:B------:R-:W-:Y:S01]  /*1c60*/  IMAD.WIDE.U32 R2, R5, c[0x0][0x378], R2 ;  /* 0x0000de0005027a25 */ /* 0x000fe200078e0002 */
[----:B------:R-:W-:-:S03]  /*1c70*/  USEL UR13, URZ, UR13, !UP1 ;  /* 0x0000000d3f0d7287 */ /* 0x000fc6000c800000 */
[----:B------:R-:W-:Y:S01]  /*1c80*/  IMAD.IADD R9, R26, 0x1, -R9 ;  /* 0x000000011a097824 */ /* 0x000fe200078e0a09 */
[----:B------:R-:W-:Y:S01]  /*1c90*/  IADD3 R3, R3, UR9, RZ ;  /* 0x0000000903037c10 */ /* 0x000fe2000fffe0ff */
[----:B------:R-:W-:Y:S02]  /*1ca0*/  UISETP.GT.AND UP1, UPT, UR32, UR13, UPT ;  /* 0x0000000d2000728c */ /* 0x000fe4000bf24270 */
[----:B------:R-:W-:Y:S01]  /*1cb0*/  IMAD R9, R4, UR45, R9 ;  /* 0x0000002d04097c24 */ /* 0x000fe2000f8e0209 */
[----:B------:R-:W-:Y:S01]  /*1cc0*/  UIMAD.WIDE UR8, UR8, UR60, UR22 ;  /* 0x0000003c080872a5 */ /* 0x000fe2000f8e0216 */
[----:B------:R-:W-:Y:S02]  /*1cd0*/  IMAD R4, R23, c[0x0][0x370], RZ ;  /* 0x0000dc0017047a24 */ /* 0x000fe400078e02ff */
[----:B------:R-:W-:Y:S02]  /*1ce0*/  ULDC.64 UR22, c[0x0][0x3c8] ;  /* 0x0000f20000167ab9 */ /* 0x000fe40000000a00 */
[----:B------:R-:W-:-:S02]  /*1cf0*/  IMAD R10, R0, c[0x0][0x374], R4 ;  /* 0x0000dd00000a7a24 */ /* 0x000fc400078e0204 */
[----:B------:R-:W-:-:S04]  /*1d00*/  IMAD.WIDE.U32 R4, R0, c[0x0][0x370], R2 ;  /* 0x0000dc0000047a25 */ /* 0x000fc800078e0002 */
[----:B------:R-:W-:Y:S01]  /*1d10*/  IMAD.WIDE.U32 R2, R11, c[0x0][0x1a8], R6 ;  /* 0x00006a000b027a25 */ /* 0x000fe200078e0006 */
[----:B------:R-:W-:-:S03]  /*1d20*/  LEA R220, P0, R4, c[0x0][0x330], 0x1 ;  /* 0x0000cc0004dc7a11 */ /* 0x000fc600078008ff */
[----:B------:R-:W-:Y:S01]  /*1d30*/  IMAD.IADD R6, R5, 0x1, R10 ;  /* 0x0000000105067824 */ /* 0x000fe200078e020a */
[----:B------:R-:W-:Y:S01]  /*1d40*/  IADD3 R5, P3, R9, UR17, RZ ;  /* 0x0000001109057c10 */ /* 0x000fe2000ff7e0ff */
[----:B------:R-:W-:Y:S01]  /*1d50*/  UIMAD.WIDE UR16, UR16, UR60, UR22 ;  /* 0x0000003c101072a5 */ /* 0x000fe2000f8e0216 */
[----:B------:R-:W-:Y:S01]  /*1d60*/  IADD3 R7, R3, UR10, RZ ;  /* 0x0000000a03077c10 */ /* 0x000fe2000fffe0ff */
[----:B------:R-:W-:Y:S01]  /*1d70*/  UMOV UR10, UR8 ;  /* 0x00000008000a7c82 */ /* 0x000fe20008000000 */
[----:B------:R-:W-:Y:S02]  /*1d80*/  LEA.HI.X R221, R4, c[0x0][0x334], R6, 0x1, P0 ;  /* 0x0000cd0004dd7a11 */ /* 0x000fe400000f0c06 */
[----:B------:R-:W-:Y:S02]  /*1d90*/  PLOP3.LUT P0, PT, PT, PT, UP1, 0x80, 0x0 ;  /* 0x000000000000781c */ /* 0x000fe40003f0f018 */
[----:B------:R-:W-:Y:S01]  /*1da0*/  LEA R227, P2, R5, c[0x0][0x350], 0x2 ;  /* 0x0000d40005e37a11 */ /* 0x000fe200078410ff */
[----:B------:R-:W-:Y:S01]  /*1db0*/  UMOV UR11, UR17 ;  /* 0x00000011000b7c82 */ /* 0x000fe20008000000 */
[----:B------:R-:W-:-:S02]  /*1dc0*/  LEA R218, P4, R2, c[0x0][0x160], 0x1 ;  /* 0x0000580002da7a11 */ /* 0x000fc400078808ff */
[----:B------:R-:W-:Y:S01]  /*1dd0*/  LEA.HI.X.SX32 R3, R9, UR12, 0x1, P3 ;  /* 0x0000000c09037c11 */ /* 0x000fe200098f0eff */
[----:B------:R-:W-:Y:S01]  /*1de0*/  UMOV UR12, UR16 ;  /* 0x00000010000c7c82 */ /* 0x000fe20008000000 */
[----:B------:R-:W-:Y:S02]  /*1df0*/  LEA.HI.X R219, R2, c[0x0][0x164], R7, 0x1, P4 ;  /* 0x0000590002db7a11 */ /* 0x000fe400020f0c07 */
[----:B------:R-:W-:-:S03]  /*1e00*/  LEA.HI.X R226, R5, c[0x0][0x354], R3, 0x2, P2 ;  /* 0x0000d50005e27a11 */ /* 0x000fc600010f1403 */
[----:B------:R-:W-:Y:S05]  /*1e10*/  @P0 BRA `(.L_x_224) ;  /* 0x00000b9000000947 */ /* 0x000fea0003800000 */
[----:B-1----:R-:W-:Y:S02]  /*1e20*/  @UP0 UIADD3 UR8, UR19, UR25, URZ ;  /* 0x0000001913080290 */ /* 0x002fe4000fffe03f */
        /* <DEDUP_REMOVED lines=17> */
.L_x_225:
        /* <DEDUP_REMOVED lines=18> */
.L_x_226:
        /* <DEDUP_REMOVED lines=28> */
.L_x_228:
[----:B------:R-:W-:Y:S05]  /*2220*/  BSYNC B0 ;  /* 0x0000000000007941 */ /* 0x000fea0003800000 */
.L_x_227:
[----:B------:R-:W-:Y:S01]  /*2230*/  IADD3 R4, R0, 0x20, RZ ;  /* 0x0000002000047810 */ /* 0x000fe20007ffe0ff */
[----:B------:R-:W-:Y:S03]  /*2240*/  BSSY B0, `(.L_x_229) ;  /* 0x000000f000007945 */ /* 0x000fe60003800000 */
[----:B------:R-:W-:-:S13]  /*2250*/  ISETP.GE.AND P2, PT, R4, UR6, PT ;  /* 0x0000000604007c0c */ /* 0x000fda000bf46270 */
[----:B------:R-:W-:Y:S05]  /*2260*/  @P2 BRA `(.L_x_230) ;  /* 0x000000c000002947 */ /* 0x000fea0003800000 */
[----:B-1----:R-:W-:Y:S02]  /*2270*/  IADD3 R6, P0, R0, 0x20, RZ ;  /* 0x0000002000067810 */ /* 0x002fe40007f1e0ff */
[----:B------:R-:W-:-:S03]  /*2280*/  MOV R5, R8 ;  /* 0x0000000800057202 */ /* 0x000fc60000000f00 */
[----:B------:R-:W-:-:S04]  /*2290*/  IMAD.X R4, RZ, RZ, R23, P0 ;  /* 0x000000ffff047224 */ /* 0x000fc800000e0617 */
[----:B------:R-:W-:Y:S02]  /*22a0*/  IMAD R7, R4, c[0x0][0x3a0], RZ ;  /* 0x0000e80004077a24 */ /* 0x000fe400078e02ff */
[----:B------:R-:W-:Y:S02]  /*22b0*/  IMAD.MOV.U32 R4, RZ, RZ, R2 ;  /* 0x000000ffff047224 */ /* 0x000fe400078e0002 */
[C---:B------:R-:W-:Y:S02]  /*22c0*/  IMAD R7, R6.reuse, c[0x0][0x3a4], R7 ;  /* 0x0000e90006077a24 */ /* 0x040fe400078e0207 */
[----:B------:R-:W-:-:S05]  /*22d0*/  IMAD.WIDE.U32 R4, R6, c[0x0][0x3a0], R4 ;  /* 0x0000e80006047a25 */ /* 0x000fca00078e0004 */
[----:B------:R-:W-:Y:S02]  /*22e0*/  LEA R6, P0, R4, c[0x0][0x340], 0x1 ;  /* 0x0000d00004067a11 */ /* 0x000fe400078008ff */
[----:B------:R-:W-:-:S04]  /*22f0*/  IADD3 R7, R5, R7, RZ ;  /* 0x0000000705077210 */ /* 0x000fc80007ffe0ff */
[----:B------:R-:W-:-:S05]  /*2300*/  LEA.HI.X R7, R4, c[0x0][0x344], R7, 0x1, P0 ;  /* 0x0000d10004077a11 */ /* 0x000fca00000f0c07 */
[----:B------:R1:W-:Y:S04]  /*2310*/  STG.E.128 [R6.64], RZ ;  /* 0x000000ff06007986 */ /* 0x0003e8000c101d04 */
[----:B------:R1:W-:Y:S02]  /*2320*/  STG.E.128 [R6.64+0x80], RZ ;  /* 0x000080ff06007986 */ /* 0x0003e4000c101d04 */
.L_x_230:
[----:B------:R-:W-:Y:S05]  /*2330*/  BSYNC B0 ;  /* 0x0000000000007941 */ /* 0x000fea0003800000 */
.L_x_229:
        /* <DEDUP_REMOVED lines=16> */
.L_x_232:
[----:B------:R-:W-:Y:S05]  /*2440*/  BSYNC B0 ;  /* 0x0000000000007941 */ /* 0x000fea0003800000 */
.L_x_231:
[----:B------:R-:W-:Y:S01]  /*2450*/  IADD3 R4, R0, 0x60, RZ ;  /* 0x0000006000047810 */ /* 0x000fe20007ffe0ff */
[----:B------:R-:W-:Y:S03]  /*2460*/  BSSY B0, `(.L_x_233) ;  /* 0x000000f000007945 */ /* 0x000fe60003800000 */
[----:B------:R-:W-:-:S13]  /*2470*/  ISETP.GE.AND P0, PT, R4, UR6, PT ;  /* 0x0000000604007c0c */ /* 0x000fda000bf06270 */
[----:B------:R-:W-:Y:S05]  /*2480*/  @P0 BRA `(.L_x_234) ;  /* 0x000000c000000947 */ /* 0x000fea0003800000 */
[----:B------:R-:W-:Y:S01]  /*2490*/  IADD3 R3, P4, R0, 0x60, RZ ;  /* 0x0000006000037810 */ /* 0x000fe20007f9e0ff */
[----:B------:R-:W-:Y:S01]  /*24a0*/  IMAD.MOV.U32 R9, RZ, RZ, R8 ;  /* 0x000000ffff097224 */ /* 0x000fe200078e0008 */
[----:B------:R-:W-:-:S03]  /*24b0*/  MOV R8, R2 ;  /* 0x0000000200087202 */ /* 0x000fc60000000f00 */
[----:B------:R-:W-:Y:S02]  /*24c0*/  IMAD.X R4, RZ, RZ, R23, P4 ;  /* 0x000000ffff047224 */ /* 0x000fe400020e0617 */
[----:B------:R-:W-:-:S04]  /*24d0*/  IMAD.WIDE.U32 R8, R3, c[0x0][0x3a0], R8 ;  /* 0x0000e80003087a25 */ /* 0x000fc800078e0008 */
[----:B------:R-:W-:Y:S01]  /*24e0*/  IMAD R4, R4, c[0x0][0x3a0], RZ ;  /* 0x0000e80004047a24 */ /* 0x000fe200078e02ff */
[----:B------:R-:W-:-:S03]  /*24f0*/  LEA R2, P4, R8, c[0x0][0x340], 0x1 ;  /* 0x0000d00008027a11 */ /* 0x000fc600078808ff */
[----:B------:R-:W-:-:S05]  /*2500*/  IMAD R3, R3, c[0x0][0x3a4], R4 ;  /* 0x0000e90003037a24 */ /* 0x000fca00078e0204 */
[----:B------:R-:W-:-:S04]  /*2510*/  IADD3 R3, R9, R3, RZ ;  /* 0x0000000309037210 */ /* 0x000fc80007ffe0ff */
[----:B------:R-:W-:-:S05]  /*2520*/  LEA.HI.X R3, R8, c[0x0][0x344], R3, 0x1, P4 ;  /* 0x0000d10008037a11 */ /* 0x000fca00020f0c03 */
[----:B------:R2:W-:Y:S04]  /*2530*/  STG.E.128 [R2.64], RZ ;  /* 0x000000ff02007986 */ /* 0x0005e8000c101d04 */
[----:B------:R2:W-:Y:S02]  /*2540*/  STG.E.128 [R2.64+0x80], RZ ;  /* 0x000080ff02007986 */ /* 0x0005e4000c101d04 */
.L_x_234:
[----:B------:R-:W-:Y:S05]  /*2550*/  BSYNC B0 ;  /* 0x0000000000007941 */ /* 0x000fea0003800000 */
.L_x_233:
[----:B------:R-:W-:Y:S01]  /*2560*/  ULDC.64 UR6, c[0x0][0x3a8] ;  /* 0x0000ea0000067ab9 */ /* 0x000fe20000000a00 */
[----:B--2---:R-:W-:Y:S01]  /*2570*/  IMAD.WIDE.U32 R2, R10, c[0x0][0x3a8], R14 ;  /* 0x0000ea000a027a25 */ /* 0x004fe200078e000e */
        /* <DEDUP_REMOVED lines=14> */
[----:B-1----:R-:W-:Y:S01]  /*2660*/  IMAD R6, R23, c[0x0][0x3a8], RZ ;  /* 0x0000ea0017067a24 */ /* 0x002fe200078e02ff */
        /* <DEDUP_REMOVED lines=8> */
.L_x_236:
[----:B------:R-:W-:Y:S05]  /*26f0*/  BSYNC B0 ;  /* 0x0000000000007941 */ /* 0x000fea0003800000 */
.L_x_235:
[----:B------:R-:W-:Y:S01]  /*2700*/  BSSY B0, `(.L_x_237) ;  /* 0x000000e000007945 */ /* 0x000fe20003800000 */
        /* <DEDUP_REMOVED lines=13> */
.L_x_238:
[----:B------:R-:W-:Y:S05]  /*27e0*/  BSYNC B0 ;  /* 0x0000000000007941 */ /* 0x000fea0003800000 */
.L_x_237:
        /* <DEDUP_REMOVED lines=14> */
.L_x_240:
[----:B------:R-:W-:Y:S05]  /*28d0*/  BSYNC B0 ;  /* 0x0000000000007941 */ /* 0x000fea0003800000 */
.L_x_239:
        /* <DEDUP_REMOVED lines=10> */
[----:B------:R1:W-:Y:S04]  /*2980*/  STG.E.128 [R2.64], RZ ;  /* 0x000000ff02007986 */ /* 0x0003e8000c101d04 */
[----:B------:R1:W-:Y:S01]  /*2990*/  STG.E.128 [R2.64+0x80], RZ ;  /* 0x000080ff02007986 */ /* 0x0003e2000c101d04 */
[----:B------:R-:W-:Y:S05]  /*29a0*/  BRA `(.L_x_241) ;  /* 0x00006de000007947 */ /* 0x000fea0003800000 */
.L_x_224:
[----:B-1----:R-:W2:Y:S01]  /*29b0*/  LDL R16, [R1] ;  /* 0x0000000001107983 */ /* 0x002ea20000100800 */
[----:B------:R-:W-:Y:S01]  /*29c0*/  UIMAD UR7, UR6, -0x40, UR26 ;  /* 0xffffffc0060778a4 */ /* 0x000fe2000f8e021a */
[----:B------:R-:W-:Y:S01]  /*29d0*/  IADD3 R2, R0, 0x20, RZ ;  /* 0x0000002000027810 */ /* 0x000fe20007ffe0ff */
[----:B------:R-:W-:Y:S01]  /*29e0*/  IMAD.MOV.U32 R196, RZ, RZ, 0x40 ;  /* 0x00000040ffc47424 */ /* 0x000fe200078e00ff */
[----:B------:R-:W3:Y:S01]  /*29f0*/  LDL R28, [R1+0x38] ;  /* 0x00003800011c7983 */ /* 0x000ee20000100800 */
[----:B------:R-:W-:Y:S01]  /*2a00*/  ULDC.64 UR16, c[0x0][0x198] ;  /* 0x0000660000107ab9 */ /* 0x000fe20000000a00 */
[----:B------:R-:W-:Y:S01]  /*2a10*/  IMAD.U32 R12, RZ, RZ, UR24 ;  /* 0x00000018ff0c7e24 */ /* 0x000fe2000f8e00ff */
[----:B------:R-:W-:Y:S01]  /*2a20*/  ISETP.GE.AND P6, PT, R2, UR7, PT ;  /* 0x0000000702007c0c */ /* 0x000fe2000bfc6270 */
[----:B------:R-:W-:Y:S01]  /*2a30*/  IMAD.WIDE.U32 R4, R196, c[0x0][0x370], RZ ;  /* 0x0000dc00c4047a25 */ /* 0x000fe200078e00ff */
[----:B------:R-:W-:Y:S01]  /*2a40*/  UIMAD UR8, UR20, UR16, URZ ;  /* 0x00000010140872a4 */ /* 0x000fe2000f8e023f */
[----:B------:R-:W-:-:S02]  /*2a50*/  ISETP.GE.AND P1, PT, R0, UR7, PT ;  /* 0x0000000700007c0c */ /* 0x000fc4000bf26270 */
[C---:B------:R-:W-:Y:S01]  /*2a60*/  IMAD R9, R196.reuse, c[0x0][0x374], RZ ;  /* 0x0000dd00c4097a24 */ /* 0x040fe200078e02ff */
[----:B------:R-:W-:Y:S01]  /*2a70*/  UIMAD UR15, UR24, UR17, UR8 ;  /* 0x00000011180f72a4 */ /* 0x000fe2000f8e0208 */
[----:B------:R-:W-:Y:S01]  /*2a80*/  IMAD.WIDE.U32 R6, R196, c[0x0][0x190], RZ ;  /* 0x00006400c4067a25 */ /* 0x000fe200078e00ff */
[----:B------:R-:W-:Y:S02]  /*2a90*/  UIMAD UR8, UR18, -0x80, UR14 ;  /* 0xffffff80120878a4 */ /* 0x000fe4000f8e020e */
[----:B------:R-:W-:-:S03]  /*2aa0*/  ULDC.64 UR16, c[0x0][0x1a0] ;  /* 0x0000680000107ab9 */ /* 0x000fc60000000a00 */
[----:B------:R-:W-:Y:S02]  /*2ab0*/  @!P6 IADD3 R4, P0, R220, R4, RZ ;  /* 0x00000004dc04e210 */ /* 0x000fe40007f1e0ff */
[----:B------:R-:W-:Y:S02]  /*2ac0*/  ISETP.GE.AND P4, PT, R2, UR8, PT ;  /* 0x0000000802007c0c */ /* 0x000fe4000bf86270 */
[----:B------:R-:W-:Y:S01]  /*2ad0*/  @!P6 IADD3.X R5, R221, R5, R9, P0, !PT ;  /* 0x00000005dd05e210 */ /* 0x000fe200007fe409 */
[----:B------:R-:W-:Y:S01]  /*2ae0*/  IMAD R9, R196, c[0x0][0x194], RZ ;  /* 0x00006500c4097a24 */ /* 0x000fe200078e02ff */
[----:B------:R-:W-:Y:S02]  /*2af0*/  PLOP3.LUT P0, PT, PT, PT, UP6, 0x80, 0x0 ;  /* 0x000000000000781c */ /* 0x000fe40003f0f068 */
[----:B------:R-:W-:Y:S02]  /*2b00*/  IADD3 R2, R0, 0x40, RZ ;  /* 0x0000004000027810 */ /* 0x000fe40007ffe0ff */
[----:B------:R-:W-:Y:S01]  /*2b10*/  @!P6 IADD3 R20, P5, R218, R6, RZ ;  /* 0x00000006da14e210 */ /* 0x000fe20007fbe0ff */
[----:B------:R-:W-:Y:S01]  /*2b20*/  IMAD.U32 R6, RZ, RZ, UR15 ;  /* 0x0000000fff067e24 */ /* 0x000fe2000f8e00ff */
[----:B------:R-:W-:Y:S01]  /*2b30*/  ISETP.GE.AND P3, PT, R2, UR8, PT ;  /* 0x0000000802007c0c */ /* 0x000fe2000bf66270 */
[----:B------:R-:W-:Y:S01]  /*2b40*/  IMAD.WIDE.U32 R2, R12, c[0x0][0x198], R14 ;  /* 0x000066000c027a25 */ /* 0x000fe200078e000e */
[----:B------:R-:W-:Y:S01]  /*2b50*/  ULEA.HI UR15, UR6, UR6, URZ, 0x1 ;  /* 0x00000006060f7291 */ /* 0x000fe2000f8f083f */
[----:B------:R-:W-:-:S02]  /*2b60*/  @!P6 IADD3.X R21, R219, R7, R9, P5, !PT ;  /* 0x00000007db15e210 */ /* 0x000fc40002ffe409 */
[----:B------:R-:W-:Y:S01]  /*2b70*/  ISETP.GE.AND P5, PT, R0, UR8, PT ;  /* 0x0000000800007c0c */ /* 0x000fe2000bfa6270 */
[----:B------:R-:W-:Y:S01]  /*2b80*/  ULOP3.LUT UR15, UR15, 0xfffffffe, URZ, 0xc0, !UPT ;  /* 0xfffffffe0f0f7892 */ /* 0x000fe2000f8ec03f */
[----:B------:R-:W-:-:S03]  /*2b90*/  IADD3 R2, P2, R2, UR31, RZ ;  /* 0x0000001f02027c10 */ /* 0x000fc6000ff5e0ff */
[----:B------:R-:W-:Y:S01]  /*2ba0*/  UIADD3 UR15, UR6, -UR15, URZ ;  /* 0x8000000f060f7290 */ /* 0x000fe2000fffe03f */
[----:B------:R-:W-:Y:S01]  /*2bb0*/  IADD3.X R3, R3, UR33, R6, P2, !PT ;  /* 0x0000002103037c10 */ /* 0x000fe200097fe406 */
[----:B------:R-:W-:Y:S02]  /*2bc0*/  IMAD R6, R13, c[0x0][0x1b0], RZ ;  /* 0x00006c000d067a24 */ /* 0x000fe400078e02ff */
[----:B------:R-:W-:Y:S02]  /*2bd0*/  UISETP.NE.AND UP0, UPT, UR15, 0x1, UPT ;  /* 0x000000010f00788c */ /* 0x000fe4000bf05270 */
[----:B------:R-:W-:Y:S01]  /*2be0*/  IMAD R10, R8, c[0x0][0x1b4], R6 ;  /* 0x00006d00080a7a24 */ /* 0x000fe200078e0206 */
[----:B------:R-:W-:Y:S01]  /*2bf0*/  @P0 BAR.SYNC.DEFER_BLOCKING 0x0 ;  /* 0x0000000000000b1d */ /* 0x000fe20000010000 */
[----:B------:R-:W-:Y:S01]  /*2c00*/  @!P4 IADD3 R6, P0, R0, 0x20, RZ ;  /* 0x000000200006c810 */ /* 0x000fe20007f1e0ff */
[----:B------:R-:W-:Y:S01]  /*2c10*/  IMAD.WIDE.U32 R2, R8, c[0x0][0x1b0], R2 ;  /* 0x00006c0008027a25 */ /* 0x000fe200078e0002 */
[----:B------:R-:W-:-:S02]  /*2c20*/  PLOP3.LUT P2, PT, PT, PT, UP0, 0x80, 0x0 ;  /* 0x000000000000781c */ /* 0x000fc40003f4f008 */
[----:B------:R-:W-:Y:S01]  /*2c30*/  @!P4 IADD3.X R7, RZ, R23, RZ, P0, !PT ;  /* 0x00000017ff07c210 */ /* 0x000fe200007fe4ff */
[----:B------:R-:W-:Y:S01]  /*2c40*/  IMAD.IADD R3, R3, 0x1, R10 ;  /* 0x0000000103037824 */ /* 0x000fe200078e020a */
[----:B------:R-:W-:-:S03]  /*2c50*/  IADD3 R10, R0, 0x60, RZ ;  /* 0x00000060000a7810 */ /* 0x000fc60007ffe0ff */
[----:B------:R-:W-:Y:S02]  /*2c60*/  @!P4 IMAD R11, R7, c[0x0][0x198], RZ ;  /* 0x00006600070bca24 */ /* 0x000fe400078e02ff */
[----:B------:R-:W-:Y:S02]  /*2c70*/  @!P5 IMAD R7, R23, c[0x0][0x198], RZ ;  /* 0x000066001707da24 */ /* 0x000fe400078e02ff */
[----:B------:R-:W-:Y:S01]  /*2c80*/  @!P4 IMAD R11, R6, c[0x0][0x19c], R11 ;  /* 0x00006700060bca24 */ /* 0x000fe200078e020b */
[----:B------:R-:W-:Y:S01]  /*2c90*/  MOV R242, 0x7f800000 ;  /* 0x7f80000000f27802 */ /* 0x000fe20000000f00 */
[----:B------:R-:W-:Y:S02]  /*2ca0*/  IMAD.MOV.U32 R243, RZ, RZ, 0x7f800000 ;  /* 0x7f800000fff37424 */ /* 0x000fe400078e00ff */
[----:B------:R-:W-:Y:S02]  /*2cb0*/  IMAD.MOV.U32 R240, RZ, RZ, 0x7f800000 ;  /* 0x7f800000fff07424 */ /* 0x000fe400078e00ff */
[----:B------:R-:W-:-:S02]  /*2cc0*/  IMAD.MOV.U32 R241, RZ, RZ, 0x7f800000 ;  /* 0x7f800000fff17424 */ /* 0x000fc400078e00ff */
[----:B------:R-:W-:Y:S02]  /*2cd0*/  IMAD.MOV.U32 R215, RZ, RZ, 0x20 ;  /* 0x00000020ffd77424 */ /* 0x000fe400078e00ff */
[----:B------:R-:W-:Y:S01]  /*2ce0*/  IMAD.SHL.U32 R207, R216, 0x2, RZ ;  /* 0x00000002d8cf7824 */ /* 0x000fe200078e00ff */
[----:B------:R-:W-:Y:S01]  /*2cf0*/  UIADD3 UR15, UR26, 0x80, UR24 ;  /* 0x000000801a0f7890 */ /* 0x000fe2000fffe018 */
        /* <DEDUP_REMOVED lines=21> */
[C---:B--2---:R-:W-:Y:S01]  /*2e50*/  IMAD.SHL.U32 R22, R16.reuse, 0x2, RZ ;  /* 0x0000000210167824 */ /* 0x044fe200078e00ff */
[----:B------:R-:W-:-:S04]  /*2e60*/  IADD3 R9, R16, 0x2000, RZ ;  /* 0x0000200010097810 */ /* 0x000fc80007ffe0ff */
[----:B------:R-:W-:Y:S01]  /*2e70*/  @P1 STS.128 [R22+0x8000], RZ ;  /* 0x008000ff16001388 */ /* 0x000fe20000000c00 */
[----:B------:R-:W-:-:S03]  /*2e80*/  SEL R9, R9, R16, !P2 ;  /* 0x0000001009097207 */ /* 0x000fc60005000000 */
[----:B------:R-:W-:Y:S02]  /*2e90*/  @P1 STS.128 [R22+0xa000], RZ ;  /* 0x00a000ff16001388 */ /* 0x000fe40000000c00 */
[----:B------:R-:W-:Y:S02]  /*2ea0*/  IMAD.SHL.U32 R217, R9, 0x2, RZ ;  /* 0x0000000209d97824 */ /* 0x000fe400078e00ff */
[----:B------:R-:W-:Y:S01]  /*2eb0*/  @!PT LDS RZ, [RZ] ;  /* 0x00000000fffff984 */ /* 0x000fe20000000800 */
[----:B------:R-:W-:Y:S01]  /*2ec0*/  @!PT LDS RZ, [RZ] ;  /* 0x00000000fffff984 */ /* 0x000fe20000000800 */
[----:B------:R-:W-:Y:S01]  /*2ed0*/  @!PT LDS RZ, [RZ] ;  /* 0x00000000fffff984 */ /* 0x000fe20000000800 */
[----:B------:R1:W-:Y:S01]  /*2ee0*/  @!P1 LDGSTS.E.BYPASS.LTC128B.128 [R22+0x8000], [R220.64] ;  /* 0x08000000dc169fae */ /* 0x0003e2000b901d44 */
[----:B------:R-:W-:Y:S02]  /*2ef0*/  @!P5 IMAD R9, R0, c[0x0][0x19c], R7 ;  /* 0x000067000009da24 */ /* 0x000fe400078e0207 */
[--C-:B------:R-:W-:Y:S01]  /*2f00*/  @!P5 IMAD.MOV.U32 R7, RZ, RZ, R3.reuse ;  /* 0x000000ffff07d224 */ /* 0x100fe200078e0003 */
[----:B------:R1:W-:Y:S04]  /*2f10*/  @!P1 LDGSTS.E.BYPASS.LTC128B.128 [R22+0xa000], [R220.64+0x80] ;  /* 0x0a000080dc169fae */ /* 0x0003e8000b901d44 */
[----:B------:R-:W-:Y:S04]  /*2f20*/  @P6 STS.128 [R22+0x9000], RZ ;  /* 0x009000ff16006388 */ /* 0x000fe80000000c00 */
[----:B------:R-:W-:Y:S04]  /*2f30*/  @P6 STS.128 [R22+0xb000], RZ ;  /* 0x00b000ff16006388 */ /* 0x000fe80000000c00 */
[----:B------:R-:W-:Y:S01]  /*2f40*/  @!PT LDS RZ, [RZ] ;  /* 0x00000000fffff984 */ /* 0x000fe20000000800 */
[----:B------:R-:W-:Y:S01]  /*2f50*/  @!PT LDS RZ, [RZ] ;  /* 0x00000000fffff984 */ /* 0x000fe20000000800 */
[----:B------:R-:W-:Y:S01]  /*2f60*/  @!PT LDS RZ, [RZ] ;  /* 0x00000000fffff984 */ /* 0x000fe20000000800 */
[----:B------:R2:W-:Y:S04]  /*2f70*/  @!P6 LDGSTS.E.BYPASS.LTC128B.128 [R22+0x9000], [R4.64] ;  /* 0x090000000416efae */ /* 0x0005e8000b901d44 */
[----:B------:R2:W-:Y:S04]  /*2f80*/  @!P6 LDGSTS.E.BYPASS.LTC128B.128 [R22+0xb000], [R4.64+0x80] ;  /* 0x0b0000800416efae */ /* 0x0005e8000b901d44 */
[----:B------:R-:W-:Y:S04]  /*2f90*/  @P1 STS [R217], RZ ;  /* 0x000000ffd9001388 */ /* 0x000fe80000000800 */
[----:B------:R-:W-:Y:S04]  /*2fa0*/  @P1 STS [R217+0x4], RZ ;  /* 0x000004ffd9001388 */ /* 0x000fe80000000800 */
[----:B------:R-:W-:Y:S04]  /*2fb0*/  @P1 STS [R217+0x8], RZ ;  /* 0x000008ffd9001388 */ /* 0x000fe80000000800 */
[----:B------:R-:W-:Y:S04]  /*2fc0*/  @P1 STS [R217+0xc], RZ ;  /* 0x00000cffd9001388 */ /* 0x000fe80000000800 */
[----:B------:R-:W-:Y:S04]  /*2fd0*/  @P1 STS [R217+0x2000], RZ ;  /* 0x002000ffd9001388 */ /* 0x000fe80000000800 */
[----:B------:R-:W-:Y:S01]  /*2fe0*/  @P1 STS [R217+0x2004], RZ ;  /* 0x002004ffd9001388 */ /* 0x000fe20000000800 */
[----:B--2---:R-:W-:-:S03]  /*2ff0*/  @!P4 IMAD.WIDE.U32 R4, R6, c[0x0][0x198], R2 ;  /* 0x000066000604ca25 */ /* 0x004fc600078e0002 */
[----:B------:R-:W-:Y:S01]  /*3000*/  @P1 STS [R217+0x2008], RZ ;  /* 0x002008ffd9001388 */ /* 0x000fe20000000800 */
[----:B------:R-:W-:-:S03]  /*3010*/  @!P5 IMAD.MOV.U32 R6, RZ, RZ, R2 ;  /* 0x000000ffff06d224 */ /* 0x000fc600078e0002 */
[----:B------:R-:W-:Y:S01]  /*3020*/  @P1 STS [R217+0x200c], RZ ;  /* 0x00200cffd9001388 */ /* 0x000fe20000000800 */
[----:B------:R-:W-:Y:S02]  /*3030*/  @!P4 IMAD.IADD R5, R5, 0x1, R11 ;  /* 0x000000010505c824 */ /* 0x000fe400078e020b */
[----:B------:R-:W-:Y:S01]  /*3040*/  @!P5 IMAD.WIDE.U32 R6, R0, c[0x0][0x198], R6 ;  /* 0x000066000006da25 */ /* 0x000fe200078e0006 */
[----:B------:R-:W-:Y:S01]  /*3050*/  @!PT LDS RZ, [RZ] ;  /* 0x00000000fffff984 */ /* 0x000fe20000000800 */
[----:B------:R-:W-:Y:S01]  /*3060*/  @!PT LDS RZ, [RZ] ;  /* 0x00000000fffff984 */ /* 0x000fe20000000800 */
[----:B------:R-:W-:Y:S01]  /*3070*/  @!PT LDS RZ, [RZ] ;  /* 0x00000000fffff984 */ /* 0x000fe20000000800 */
[----:B------:R1:W-:Y:S04]  /*3080*/  @!P1 LDGSTS.E.BYPASS.LTC128B.128 [R217], [R218.64] ;  /* 0x00000000dad99fae */ /* 0x0003e8000b901d44 */
[----:B------:R-:W-:Y:S01]  /*3090*/  @!P5 IADD3 R9, R7, R9, RZ ;  /* 0x000000090709d210 */ /* 0x000fe20007ffe0ff */
[----:B------:R1:W-:Y:S01]  /*30a0*/  @!P1 LDGSTS.E.BYPASS.LTC128B.128 [R217+0x2000], [R218.64+0x80] ;  /* 0x02000080dad99fae */ /* 0x0003e2000b901d44 */
[----:B------:R-:W-:-:S02]  /*30b0*/  @!P5 LEA R18, P0, R6, c[0x0][0x168], 0x1 ;  /* 0x00005a000612da11 */ /* 0x000fc400078008ff */
[----:B------:R-:W-:Y:S01]  /*30c0*/  ISETP.GE.AND P1, PT, R10, UR8, PT ;  /* 0x000000080a007c0c */ /* 0x000fe2000bf26270 */
[----:B------:R-:W-:Y:S01]  /*30d0*/  UIMAD UR8, UR20, UR16, URZ ;  /* 0x00000010140872a4 */ /* 0x000fe2000f8e023f */
[----:B------:R-:W-:Y:S02]  /*30e0*/  @!P5 LEA.HI.X R19, R6, c[0x0][0x16c], R9, 0x1, P0 ;  /* 0x00005b000613da11 */ /* 0x000fe400000f0c09 */
[----:B------:R-:W-:-:S04]  /*30f0*/  @!P4 LEA R16, P0, R4, c[0x0][0x168], 0x1 ;  /* 0x00005a000410ca11 */ /* 0x000fc800078008ff */
[----:B------:R-:W-:Y:S01]  /*3100*/  @!P4 LEA.HI.X R17, R4, c[0x0][0x16c], R5, 0x1, P0 ;  /* 0x00005b000411ca11 */ /* 0x000fe200000f0c05 */
[----:B------:R-:W-:Y:S01]  /*3110*/  UIMAD UR8, UR24, UR17, UR8 ;  /* 0x00000011180872a4 */ /* 0x000fe2000f8e0208 */
[----:B------:R-:W-:Y:S01]  /*3120*/  @!P3 IADD3 R9, P0, R0, 0x40, RZ ;  /* 0x000000400009b810 */ /* 0x000fe20007f1e0ff */
[----:B------:R-:W-:-:S04]  /*3130*/  IMAD.WIDE.U32 R4, R12, c[0x0][0x1a0], R14 ;  /* 0x000068000c047a25 */ /* 0x000fc800078e000e */
[--C-:B------:R-:W-:Y:S01]  /*3140*/  @!P3 IMAD.X R6, RZ, RZ, R23.reuse, P0 ;  /* 0x000000ffff06b224 */ /* 0x100fe200000e0617 */
[----:B------:R-:W-:Y:S01]  /*3150*/  @!P1 IADD3 R10, P0, R0, 0x60, RZ ;  /* 0x00000060000a9810 */ /* 0x000fe20007f1e0ff */
[----:B------:R-:W-:Y:S02]  /*3160*/  IMAD.U32 R7, RZ, RZ, UR8 ;  /* 0x00000008ff077e24 */ /* 0x000fe4000f8e00ff */
[----:B------:R-:W-:Y:S02]  /*3170*/  @!P3 IMAD R6, R6, c[0x0][0x198], RZ ;  /* 0x000066000606ba24 */ /* 0x000fe400078e02ff */
[----:B------:R-:W-:Y:S01]  /*3180*/  @!P1 IMAD.X R14, RZ, RZ, R23, P0 ;  /* 0x000000ffff0e9224 */ /* 0x000fe200000e0617 */
[----:B------:R-:W-:Y:S01]  /*3190*/  IADD3 R4, P0, R4, UR27, RZ ;  /* 0x0000001b04047c10 */ /* 0x000fe2000ff1e0ff */
[----:B------:R-:W-:Y:S02]  /*31a0*/  IMAD R11, R13, c[0x0][0x1b8], RZ ;  /* 0x00006e000d0b7a24 */ /* 0x000fe400078e02ff */
[----:B------:R-:W-:Y:S01]  /*31b0*/  @!P3 IMAD R13, R9, c[0x0][0x19c], R6 ;  /* 0x00006700090dba24 */ /* 0x000fe200078e0206 */
[----:B------:R-:W-:Y:S01]  /*31c0*/  IADD3.X R5, R5, UR29, R7, P0, !PT ;  /* 0x0000001d05057c10 */ /* 0x000fe200087fe407 */
[----:B------:R-:W-:Y:S01]  /*31d0*/  @!P3 IMAD.MOV.U32 R7, RZ, RZ, R3 ;  /* 0x000000ffff07b224 */ /* 0x000fe200078e0003 */
[----:B------:R-:W-:Y:S01]  /*31e0*/  @!P3 MOV R6, R2 ;  /* 0x000000020006b202 */ /* 0x000fe20000000f00 */
[----:B------:R-:W-:-:S02]  /*31f0*/  IMAD R12, R8, c[0x0][0x1bc], R11 ;  /* 0x00006f00080c7a24 */ /* 0x000fc400078e020b */
[----:B------:R-:W-:-:S04]  /*3200*/  IMAD.WIDE.U32 R4, R8, c[0x0][0x1b8], R4 ;  /* 0x00006e0008047a25 */ /* 0x000fc800078e0004 */
[----:B------:R-:W-:-:S04]  /*3210*/  @!P3 IMAD.WIDE.U32 R6, R9, c[0x0][0x198], R6 ;  /* 0x000066000906ba25 */ /* 0x000fc800078e0006 */
[----:B------:R-:W-:Y:S02]  /*3220*/  @!P1 IMAD.MOV.U32 R8, RZ, RZ, R2 ;  /* 0x000000ffff089224 */ /* 0x000fe400078e0002 */
[----:B------:R-:W-:Y:S02]  /*3230*/  @!P1 IMAD R2, R14, c[0x0][0x198], RZ ;  /* 0x000066000e029a24 */ /* 0x000fe400078e02ff */
[----:B------:R-:W-:Y:S01]  /*3240*/  @!P1 IMAD.MOV.U32 R9, RZ, RZ, R3 ;  /* 0x000000ffff099224 */ /* 0x000fe200078e0003 */
[----:B------:R-:W-:Y:S01]  /*3250*/  IADD3 R3, R5, R12, RZ ;  /* 0x0000000c05037210 */ /* 0x000fe20007ffe0ff */
[----:B------:R-:W-:Y:S01]  /*3260*/  @!P3 IMAD.IADD R7, R7, 0x1, R13 ;  /* 0x000000010707b824 */ /* 0x000fe200078e020d */
[----:B------:R-:W-:Y:S01]  /*3270*/  @!P3 LEA R14, P0, R6, c[0x0][0x168], 0x1 ;  /* 0x00005a00060eba11 */ /* 0x000fe200078008ff */
[----:B------:R-:W-:Y:S02]  /*3280*/  @!P1 IMAD R12, R10, c[0x0][0x19c], R2 ;  /* 0x000067000a0c9a24 */ /* 0x000fe400078e0202 */
[----:B------:R-:W-:-:S02]  /*3290*/  @!P5 IMAD.MOV.U32 R2, RZ, RZ, R4 ;  /* 0x000000ffff02d224 */ /* 0x000fc400078e0004 */
[----:B------:R-:W-:Y:S01]  /*32a0*/  @!P1 IMAD.WIDE.U32 R8, R10, c[0x0][0x198], R8 ;  /* 0x000066000a089a25 */ /* 0x000fe200078e0008 */
[----:B------:R-:W-:-:S03]  /*32b0*/  @!P3 LEA.HI.X R15, R6, c[0x0][0x16c], R7, 0x1, P0 ;  /* 0x00005b00060fba11 */ /* 0x000fc600000f0c07 */
[----:B------:R-:W-:Y:S02]  /*32c0*/  @!P5 IMAD R11, R23, c[0x0][0x1a0], RZ ;  /* 0x00006800170bda24 */ /* 0x000fe400078e02ff */
[----:B------:R-:W-:-:S04]  /*32d0*/  @!P5 IMAD.WIDE.U32 R6, R0, c[0x0][0x1a0], R2 ;  /* 0x000068000006da25 */ /* 0x000fc800078e0002 */
[----:B------:R-:W-:Y:S01]  /*32e0*/  @!P1 IMAD.IADD R2, R9, 0x1, R12 ;  /* 0x0000000109029824 */ /* 0x000fe200078e020c */
[----:B------:R-:W-:Y:S01]  /*32f0*/  @!P1 LEA R12, P0, R8, c[0x0][0x168], 0x1 ;  /* 0x00005a00080c9a11 */ /* 0x000fe200078008ff */
[----:B------:R-:W-:-:S03]  /*3300*/  @!P5 IMAD R5, R0, c[0x0][0x1a4], R11 ;  /* 0x000069000005da24 */ /* 0x000fc600078e020b */
[----:B------:R-:W-:Y:S01]  /*3310*/  @!P1 LEA.HI.X R13, R8, c[0x0][0x16c], R2, 0x1, P0 ;  /* 0x00005b00080d9a11 */ /* 0x000fe200000f0c02 */
[----:B------:R-:W-:Y:S01]  /*3320*/  @!P5 IMAD.IADD R5, R7, 0x1, R5 ;  /* 0x000000010705d824 */ /* 0x000fe200078e0205 */
[----:B------:R-:W-:-:S04]  /*3330*/  @!P5 LEA R8, P0, R6, c[0x0][0x170], 0x1 ;  /* 0x00005c000608da11 */ /* 0x000fc800078008ff */
[----:B------:R-:W-:Y:S02]  /*3340*/  @!P5 LEA.HI.X R9, R6, c[0x0][0x174], R5, 0x1, P0 ;  /* 0x00005d000609da11 */ /* 0x000fe400000f0c05 */
[C---:B------:R-:W-:Y:S01]  /*3350*/  @!P4 IADD3 R2, P0, R0.reuse, 0x20, RZ ;  /* 0x000000200002c810 */ /* 0x040fe20007f1e0ff */
[----:B------:R-:W-:Y:S04]  /*3360*/  @P6 STS [R217+0x1000], RZ ;  /* 0x001000ffd9006388 */ /* 0x000fe80000000800 */
[----:B------:R-:W-:Y:S01]  /*3370*/  @!P4 IMAD.X R5, RZ, RZ, R23, P0 ;  /* 0x000000ffff05c224 */ /* 0x000fe200000e0617 */
[----:B------:R-:W-:Y:S01]  /*3380*/  @!P3 IADD3 R11, P0, R0, 0x40, RZ ;  /* 0x00000040000bb810 */ /* 0x000fe20007f1e0ff */
[----:B------:R-:W-:Y:S04]  /*3390*/  @P6 STS [R217+0x1004], RZ ;  /* 0x001004ffd9006388 */ /* 0x000fe80000000800 */
[----:B------:R-:W-:Y:S04]  /*33a0*/  @P6 STS [R217+0x1008], RZ ;  /* 0x001008ffd9006388 */ /* 0x000fe80000000800 */
[----:B------:R-:W-:Y:S04]  /*33b0*/  @P6 STS [R217+0x100c], RZ ;  /* 0x00100cffd9006388 */ /* 0x000fe80000000800 */
[----:B------:R-:W-:Y:S04]  /*33c0*/  @P6 STS [R217+0x3000], RZ ;  /* 0x003000ffd9006388 */ /* 0x000fe80000000800 */
[----:B------:R-:W-:Y:S04]  /*33d0*/  @P6 STS [R217+0x3004], RZ ;  /* 0x003004ffd9006388 */ /* 0x000fe80000000800 */
[----:B------:R-:W-:Y:S04]  /*33e0*/  @P6 STS [R217+0x3008], RZ ;  /* 0x003008ffd9006388 */ /* 0x000fe80000000800 */
[----:B------:R-:W-:Y:S01]  /*33f0*/  @P6 STS [R217+0x300c], RZ ;  /* 0x00300cffd9006388 */ /* 0x000fe20000000800 */
[----:B------:R-:W-:-:S03]  /*3400*/  @!P3 IADD3.X R10, RZ, R23, RZ, P0, !PT ;  /* 0x00000017ff0ab210 */ /* 0x000fc600007fe4ff */
[----:B------:R-:W-:Y:S01]  /*3410*/  @!PT LDS RZ, [RZ] ;  /* 0x00000000fffff984 */ /* 0x000fe20000000800 */
[----:B------:R-:W-:Y:S01]  /*3420*/  @!PT LDS RZ, [RZ] ;  /* 0x00000000fffff984 */ /* 0x000fe20000000800 */
[----:B------:R-:W-:Y:S01]  /*3430*/  @!PT LDS RZ, [RZ] ;  /* 0x00000000fffff984 */ /* 0x000fe20000000800 */
[----:B------:R1:W-:Y:S01]  /*3440*/  @!P6 LDGSTS.E.BYPASS.LTC128B.128 [R217+0x1000], [R20.64] ;  /* 0x0100000014d9efae */ /* 0x0003e2000b901d44 */
[----:B------:R-:W-:-:S03]  /*3450*/  @!P4 IMAD R5, R5, c[0x0][0x1a0], RZ ;  /* 0x000068000505ca24 */ /* 0x000fc600078e02ff */
[----:B------:R1:W-:Y:S01]  /*3460*/  @!P6 LDGSTS.E.BYPASS.LTC128B.128 [R217+0x3000], [R20.64+0x80] ;  /* 0x0300008014d9efae */ /* 0x0003e2000b901d44 */
[----:B------:R-:W-:-:S03]  /*3470*/  @!P1 IADD3 R0, P0, R0, 0x60, RZ ;  /* 0x0000006000009810 */ /* 0x000fc60007f1e0ff */
[----:B------:R-:W-:Y:S04]  /*3480*/  @P5 STS.128 [R22+0xc000], RZ ;  /* 0x00c000ff16005388 */ /* 0x000fe80000000c00 */
[----:B------:R-:W-:Y:S01]  /*3490*/  @P5 STS.128 [R22+0x10000], RZ ;  /* 0x010000ff16005388 */ /* 0x000fe20000000c00 */
[----:B------:R-:W-:-:S03]  /*34a0*/  @!P4 IMAD.MOV.U32 R6, RZ, RZ, R4 ;  /* 0x000000ffff06c224 */ /* 0x000fc600078e0004 */
[----:B------:R-:W-:Y:S01]  /*34b0*/  @!PT LDS RZ, [RZ] ;  /* 0x00000000fffff984 */ /* 0x000fe20000000800 */
[----:B------:R-:W-:Y:S01]  /*34c0*/  @!PT LDS RZ, [RZ] ;  /* 0x00000000fffff984 */ /* 0x000fe20000000800 */
[----:B------:R-:W-:Y:S01]  /*34d0*/  @!PT LDS RZ, [RZ] ;  /* 0x00000000fffff984 */ /* 0x000fe20000000800 */
[----:B------:R1:W-:Y:S01]  /*34e0*/  @!P5 LDGSTS.E.BYPASS.LTC128B.128 [R22+0xc000], [R18.64] ;  /* 0x0c0000001216dfae */ /* 0x0003e2000b901d44 */
[----:B------:R-:W-:-:S03]  /*34f0*/  @!P4 IMAD.MOV.U32 R7, RZ, RZ, R3 ;  /* 0x000000ffff07c224 */ /* 0x000fc600078e0003 */
[----:B------:R1:W-:Y:S01]  /*3500*/  @!P5 LDGSTS.E.BYPASS.LTC128B.128 [R22+0x10000], [R18.64+0x80] ;  /* 0x100000801216dfae */ /* 0x0003e2000b901d44 */
[----:B------:R-:W-:-:S03]  /*3510*/  @!P4 IMAD R25, R2, c[0x0][0x1a4], R5 ;  /* 0x000069000219ca24 */ /* 0x000fc600078e0205 */
[----:B------:R-:W-:Y:S01]  /*3520*/  @P4 STS.128 [R22+0xd000], RZ ;  /* 0x00d000ff16004388 */ /* 0x000fe20000000c00 */
[----:B------:R-:W-:-:S03]  /*3530*/  @!P3 IMAD R10, R10, c[0x0][0x1a0], RZ ;  /* 0x000068000a0aba24 */ /* 0x000fc600078e02ff */
[----:B------:R-:W-:Y:S01]  /*3540*/  @P4 STS.128 [R22+0x11000], RZ ;  /* 0x011000ff16004388 */ /* 0x000fe20000000c00 */
[----:B------:R-:W-:-:S03]  /*3550*/  @!P3 IMAD.MOV.U32 R5, RZ, RZ, R3 ;  /* 0x000000ffff05b224 */ /* 0x000fc600078e0003 */
[----:B------:R-:W-:Y:S01]  /*3560*/  @!PT LDS RZ, [RZ] ;  /* 0x00000000fffff984 */ /* 0x000fe20000000800 */
[----:B------:R-:W-:Y:S01]  /*3570*/  @!PT LDS RZ, [RZ] ;  /* 0x00000000fffff984 */ /* 0x000fe20000000800 */
[----:B------:R-:W-:Y:S01]  /*3580*/  @!PT LDS RZ, [RZ] ;  /* 0x00000000fffff984 */ /* 0x000fe20000000800 */
[----:B------:R1:W-:Y:S01]  /*3590*/  @!P4 LDGSTS.E.BYPASS.LTC128B.128 [R22+0xd000], [R16.64] ;  /* 0x0d0000001016cfae */ /* 0x0003e2000b901d44 */
[----:B------:R-:W-:-:S03]  /*35a0*/  @!P1 IMAD.X R23, RZ, RZ, R23, P0 ;  /* 0x000000ffff179224 */ /* 0x000fc600000e0617 */
[----:B------:R1:W-:Y:S01]  /*35b0*/  @!P4 LDGSTS.E.BYPASS.LTC128B.128 [R22+0x11000], [R16.64+0x80] ;  /* 0x110000801016cfae */ /* 0x0003e2000b901d44 */
[----:B------:R-:W-:-:S03]  /*35c0*/  @!P4 IMAD.WIDE.U32 R6, R2, c[0x0][0x1a0], R6 ;  /* 0x000068000206ca25 */ /* 0x000fc600078e0006 */
[----:B------:R-:W-:Y:S01]  /*35d0*/  @P3 STS.128 [R22+0xe000], RZ ;  /* 0x00e000ff16003388 */ /* 0x000fe20000000c00 */
[----:B------:R-:W-:-:S03]  /*35e0*/  @!P1 MOV R2, R4 ;  /* 0x0000000400029202 */ /* 0x000fc60000000f00 */
[----:B------:R-:W-:Y:S01]  /*35f0*/  @P3 STS.128 [R22+0x12000], RZ ;  /* 0x012000ff16003388 */ /* 0x000fe20000000c00 */
[----:B------:R-:W-:-:S03]  /*3600*/  @!P3 IMAD R24, R11, c[0x0][0x1a4], R10 ;  /* 0x000069000b18ba24 */ /* 0x000fc600078e020a */
[----:B------:R-:W-:Y:S01]  /*3610*/  @!PT LDS RZ, [RZ] ;  /* 0x00000000fffff984 */ /* 0x000fe20000000800 */
[----:B------:R-:W-:Y:S01]  /*3620*/  @!PT LDS RZ, [RZ] ;  /* 0x00000000fffff984 */ /* 0x000fe20000000800 */
[----:B------:R-:W-:Y:S01]  /*3630*/  @!PT LDS RZ, [RZ] ;  /* 0x00000000fffff984 */ /* 0x000fe20000000800 */
[----:B------:R1:W-:Y:S01]  /*3640*/  @!P3 LDGSTS.E.BYPASS.LTC128B.128 [R22+0xe000], [R14.64] ;  /* 0x0e0000000e16bfae */ /* 0x0003e2000b901d44 */
[----:B------:R-:W-:-:S03]  /*3650*/  @!P3 IMAD.WIDE.U32 R4, R11, c[0x0][0x1a0], R4 ;  /* 0x000068000b04ba25 */ /* 0x000fc600078e0004 */
[----:B------:R1:W-:Y:S01]  /*3660*/  @!P3 LDGSTS.E.BYPASS.LTC128B.128 [R22+0x12000], [R14.64+0x80] ;  /* 0x120000800e16bfae */ /* 0x0003e2000b901d44 */
[----:B------:R-:W-:-:S03]  /*3670*/  @!P1 IMAD R23, R23, c[0x0][0x1a0], RZ ;  /* 0x0000680017179a24 */ /* 0x000fc600078e02ff */
[----:B------:R-:W-:Y:S04]  /*3680*/  @P1 STS.128 [R22+0xf000], RZ ;  /* 0x00f000ff16001388 */ /* 0x000fe80000000c00 */
[----:B------:R-:W-:Y:S01]  /*3690*/  @P1 STS.128 [R22+0x13000], RZ ;  /* 0x013000ff16001388 */ /* 0x000fe20000000c00 */
[----:B------:R-:W-:-:S03]  /*36a0*/  @!P4 IMAD.IADD R7, R7, 0x1, R25 ;  /* 0x000000010707c824 */ /* 0x000fc600078e0219 */
[----:B------:R-:W-:Y:S01]  /*36b0*/  @!PT LDS RZ, [RZ] ;  /* 0x00000000fffff984 */ /* 0x000fe20000000800 */
[----:B------:R-:W-:Y:S01]  /*36c0*/  @!PT LDS RZ, [RZ] ;  /* 0x00000000fffff984 */ /* 0x000fe20000000800 */
[----:B------:R-:W-:Y:S01]  /*36d0*/  @!PT LDS RZ, [RZ] ;  /* 0x00000000fffff984 */ /* 0x000fe20000000800 */
[----:B------:R1:W-:Y:S01]  /*36e0*/  @!P1 LDGSTS.E.BYPASS.LTC128B.128 [R22+0xf000], [R12.64] ;  /* 0x0f0000000c169fae */ /* 0x0003e2000b901d44 */
[----:B------:R-:W-:-:S03]  /*36f0*/  @!P4 LEA R10, P0, R6, c[0x0][0x170], 0x1 ;  /* 0x00005c00060aca11 */ /* 0x000fc600078008ff */
[----:B------:R1:W-:Y:S01]  /*3700*/  @!P1 LDGSTS.E.BYPASS.LTC128B.128 [R22+0x13000], [R12.64+0x80] ;  /* 0x130000800c169fae */ /* 0x0003e2000b901d44 */
[----:B------:R-:W-:-:S03]  /*3710*/  @!P3 IMAD.IADD R5, R5, 0x1, R24 ;  /* 0x000000010505b824 */ /* 0x000fc600078e0218 */
[----:B------:R-:W-:Y:S01]  /*3720*/  @P5 STS.128 [R22+0x14000], RZ ;  /* 0x014000ff16005388 */ /* 0x000fe20000000c00 */
[----:B------:R-:W-:-:S03]  /*3730*/  @!P1 IMAD R23, R0, c[0x0][0x1a4], R23 ;  /* 0x0000690000179a24 */ /* 0x000fc600078e0217 */
[----:B------:R-:W-:Y:S01]  /*3740*/  @P5 STS.128 [R22+0x18000], RZ ;  /* 0x018000ff16005388 */ /* 0x000fe20000000c00 */
[----:B------:R-:W-:-:S03]  /*3750*/  @!P1 IMAD.WIDE.U32 R2, R0, c[0x0][0x1a0], R2 ;  /* 0x0000680000029a25 */ /* 0x000fc600078e0002 */
[----:B------:R-:W-:Y:S01]  /*3760*/  @!PT LDS RZ, [RZ] ;  /* 0x00000000fffff984 */ /* 0x000fe20000000800 */
[----:B------:R-:W-:Y:S01]  /*3770*/  @!PT LDS RZ, [RZ] ;  /* 0x00000000fffff984 */ /* 0x000fe20000000800 */
[----:B------:R-:W-:Y:S01]  /*3780*/  @!PT LDS RZ, [RZ] ;  /* 0x00000000fffff984 */ /* 0x000fe20000000800 */
[----:B------:R2:W-:Y:S01]  /*3790*/  @!P5 LDGSTS.E.BYPASS.LTC128B.128 [R22+0x14000], [R8.64] ;  /* 0x140000000816dfae */ /* 0x0005e2000b901d44 */
[----:B---3--:R-:W-:-:S03]  /*37a0*/  IADD3 R0, R28, 0x20, RZ ;  /* 0x000000201c007810 */ /* 0x008fc60007ffe0ff */
[----:B------:R2:W-:Y:S01]  /*37b0*/  @!P5 LDGSTS.E.BYPASS.LTC128B.128 [R22+0x18000], [R8.64+0x80] ;  /* 0x180000800816dfae */ /* 0x0005e2000b901d44 */
[----:B------:R-:W-:Y:S01]  /*37c0*/  @!P4 LEA.HI.X R11, R6, c[0x0][0x174], R7, 0x1, P0 ;  /* 0x00005d00060bca11 */ /* 0x000fe200000f0c07 */
[----:B------:R-:W-:Y:S01]  /*37d0*/  @!P1 IMAD.IADD R3, R3, 0x1, R23 ;  /* 0x0000000103039824 */ /* 0x000fe200078e0217 */
[----:B------:R-:W-:Y:S02]  /*37e0*/  IADD3 R7, R28, 0x8, RZ ;  /* 0x000000081c077810 */ /* 0x000fe40007ffe0ff */
[C---:B------:R-:W-:Y:S02]  /*37f0*/  @!P1 LEA R6, P0, R2.reuse, c[0x0][0x170], 0x1 ;  /* 0x00005c0002069a11 */ /* 0x040fe400078008ff */
[----:B------:R-:W-:Y:S02]  /*3800*/  ISETP.GE.AND P6, PT, R7, UR7, PT ;  /* 0x0000000707007c0c */ /* 0x000fe4000bfc6270 */
[----:B------:R-:W-:Y:S01]  /*3810*/  @!P1 LEA.HI.X R7, R2, c[0x0][0x174], R3, 0x1, P0 ;  /* 0x00005d0002079a11 */ /* 0x000fe200000f0c03 */
[----:B------:R-:W-:Y:S01]  /*3820*/  @P4 STS.128 [R22+0x15000], RZ ;  /* 0x015000ff16004388 */ /* 0x000fe20000000c00 */
[----:B--2---:R-:W-:-:S04]  /*3830*/  @!P3 LEA R8, P5, R4, c[0x0][0x170], 0x1 ;  /* 0x00005c000408ba11 */ /* 0x004fc800078a08ff */
[----:B------:R-:W-:Y:S02]  /*3840*/  @!P3 LEA.HI.X R9, R4, c[0x0][0x174], R5, 0x1, P5 ;  /* 0x00005d000409ba11 */ /* 0x000fe400028f0c05 */
[----:B------:R-:W-:Y:S02]  /*3850*/  ISETP.GE.AND P5, PT, R0, UR7, PT ;  /* 0x0000000700007c0c */ /* 0x000fe4000bfa6270 */
[----:B------:R-:W-:-:S04]  /*3860*/  IADD3 R0, R28, 0x28, RZ ;  /* 0x000000281c007810 */ /* 0x000fc80007ffe0ff */
[----:B------:R-:W-:Y:S01]  /*3870*/  ISETP.GE.AND P0, PT, R0, UR7, PT ;  /* 0x0000000700007c0c */ /* 0x000fe2000bf06270 */
[----:B------:R-:W-:Y:S04]  /*3880*/  @P4 STS.128 [R22+0x19000], RZ ;  /* 0x019000ff16004388 */ /* 0x000fe80000000c00 */
[----:B------:R-:W-:Y:S01]  /*3890*/  @!PT LDS RZ, [RZ] ;  /* 0x00000000fffff984 */ /* 0x000fe20000000800 */
[----:B------:R-:W-:Y:S01]  /*38a0*/  @!PT LDS RZ, [RZ] ;  /* 0x00000000fffff984 */ /* 0x000fe20000000800 */
[----:B------:R-:W-:Y:S01]  /*38b0*/  @!PT LDS RZ, [RZ] ;  /* 0x00000000fffff984 */ /* 0x000fe20000000800 */
[----:B------:R1:W-:Y:S04]  /*38c0*/  @!P4 LDGSTS.E.BYPASS.LTC128B.128 [R22+0x15000], [R10.64] ;  /* 0x150000000a16cfae */ /* 0x0003e8000b901d44 */
[----:B------:R1:W-:Y:S04]  /*38d0*/  @!P4 LDGSTS.E.BYPASS.LTC128B.128 [R22+0x19000], [R10.64+0x80] ;  /* 0x190000800a16cfae */ /* 0x0003e8000b901d44 */
[----:B------:R-:W-:Y:S04]  /*38e0*/  @P3 STS.128 [R22+0x16000], RZ ;  /* 0x016000ff16003388 */ /* 0x000fe80000000c00 */
[----:B------:R-:W-:Y:S04]  /*38f0*/  @P3 STS.128 [R22+0x1a000], RZ ;  /* 0x01a000ff16003388 */ /* 0x000fe80000000c00 */
[----:B------:R-:W-:Y:S01]  /*3900*/  @!PT LDS RZ, [RZ] ;  /* 0x00000000fffff984 */ /* 0x000fe20000000800 */
[----:B------:R-:W-:Y:S01]  /*3910*/  @!PT LDS RZ, [RZ] ;  /* 0x00000000fffff984 */ /* 0x000fe20000000800 */
[----:B------:R-:W-:Y:S01]  /*3920*/  @!PT LDS RZ, [RZ] ;  /* 0x00000000fffff984 */ /* 0x000fe20000000800 */
[----:B------:R1:W-:Y:S04]  /*3930*/  @!P3 LDGSTS.E.BYPASS.LTC128B.128 [R22+0x16000], [R8.64] ;  /* 0x160000000816bfae */ /* 0x0003e8000b901d44 */
[----:B------:R1:W-:Y:S01]  /*3940*/  @!P3 LDGSTS.E.BYPASS.LTC128B.128 [R22+0x1a000], [R8.64+0x80] ;  /* 0x1a0000800816bfae */ /* 0x0003e2000b901d44 */
[----:B------:R-:W-:-:S03]  /*3950*/  SHF.R.S32.HI R3, RZ, 0x1f, R0 ;  /* 0x0000001fff037819 */ /* 0x000fc60000011400 */
[----:B------:R-:W-:Y:S04]  /*3960*/  @P1 STS.128 [R22+0x17000], RZ ;  /* 0x017000ff16001388 */ /* 0x000fe80000000c00 */
[----:B------:R-:W-:Y:S04]  /*3970*/  @P1 STS.128 [R22+0x1b000], RZ ;  /* 0x01b000ff16001388 */ /* 0x000fe80000000c00 */
[----:B------:R-:W-:Y:S01]  /*3980*/  @!PT LDS RZ, [RZ] ;  /* 0x00000000fffff984 */ /* 0x000fe20000000800 */
[----:B------:R-:W-:Y:S01]  /*3990*/  @!PT LDS RZ, [RZ] ;  /* 0x00000000fffff984 */ /* 0x000fe20000000800 */
[----:B------:R-:W-:Y:S01]  /*39a0*/  @!PT LDS RZ, [RZ] ;  /* 0x00000000fffff984 */ /* 0x000fe20000000800 */
[----:B------:R2:W-:Y:S01]  /*39b0*/  @!P1 LDGSTS.E.BYPASS.LTC128B.128 [R22+0x17000], [R6.64] ;  /* 0x1700000006169fae */ /* 0x0005e2000b901d44 */
[----:B------:R-:W-:-:S03]  /*39c0*/  IMAD.SHL.U32 R2, R28, 0x4, RZ ;  /* 0x000000041c027824 */ /* 0x000fc600078e00ff */
[----:B------:R2:W-:Y:S01]  /*39d0*/  @!P1 LDGSTS.E.BYPASS.LTC128B.128 [R22+0x1b000], [R6.64+0x80] ;  /* 0x1b00008006169fae */ /* 0x0005e2000b901d44 */
[----:B------:R-:W-:Y:S02]  /*39e0*/  @!P0 LEA R4, P1, R0, UR10, 0x2 ;  /* 0x0000000a00048c11 */ /* 0x000fe4000f8210ff */
[----:B------:R-:W-:Y:S01]  /*39f0*/  ISETP.GE.AND P4, PT, R28, UR7, PT ;  /* 0x000000071c007c0c */ /* 0x000fe2000bf86270 */
[----:B------:R-:W0:Y:S01]  /*3a00*/  LDGDEPBAR ;  /* 0x00000000000079af */ /* 0x000e220000000000 */
[----:B------:R-:W-:Y:S02]  /*3a10*/  @!P0 LEA.HI.X R5, R0, UR9, R3, 0x2, P1 ;  /* 0x0000000900058c11 */ /* 0x000fe400088f1403 */
[----:B------:R-:W-:Y:S02]  /*3a20*/  LEA.HI R0, R27, R26, RZ, 0x4 ;  /* 0x0000001a1b007211 */ /* 0x000fe400078f20ff */
[----:B------:R-:W-:Y:S01]  /*3a30*/  IADD3 R2, P3, R2, UR10, RZ ;  /* 0x0000000a02027c10 */ /* 0x000fe2000ff7e0ff */
[----:B------:R3:W5:Y:S01]  /*3a40*/  @!P0 LDG.E R241, [R4.64] ;  /* 0x0000000404f18981 */ /* 0x000762000c1e1900 */
[----:B------:R-:W-:-:S04]  /*3a50*/  LOP3.LUT R0, R0, 0xfffffff0, RZ, 0xc0, !PT ;  /* 0xfffffff000007812 */ /* 0x000fc800078ec0ff */
[----:B------:R-:W-:Y:S02]  /*3a60*/  IADD3 R0, -R0, R26, RZ ;  /* 0x0000001a00007210 */ /* 0x000fe40007ffe1ff */
[----:B--2---:R-:W-:-:S04]  /*3a70*/  SHF.R.S32.HI R7, RZ, 0x1f, R28 ;  /* 0x0000001fff077819 */ /* 0x004fc8000001141c */
[----:B------:R-:W-:-:S04]  /*3a80*/  SHF.L.U64.HI R6, R28, 0x2, R7 ;  /* 0x000000021c067819 */ /* 0x000fc80000010207 */
[----:B------:R-:W-:-:S05]  /*3a90*/  IADD3.X R3, R6, UR9, RZ, P3, !PT ;  /* 0x0000000906037c10 */ /* 0x000fca0009ffe4ff */
[----:B------:R2:W5:Y:S04]  /*3aa0*/  @!P4 LDG.E R242, [R2.64] ;  /* 0x0000000402f2c981 */ /* 0x000568000c1e1900 */
[----:B------:R2:W5:Y:S04]  /*3ab0*/  @!P6 LDG.E R243, [R2.64+0x20] ;  /* 0x0000200402f3e981 */ /* 0x000568000c1e1900 */
[----:B------:R2:W5:Y:S01]  /*3ac0*/  @!P5 LDG.E R240, [R2.64+0x80] ;  /* 0x0000800402f0d981 */ /* 0x000562000c1e1900 */
[----:B---3--:R-:W-:Y:S02]  /*3ad0*/  IADD3 R4, R28, 0x1, RZ ;  /* 0x000000011c047810 */ /* 0x008fe40007ffe0ff */
[----:B--2---:R-:W-:-:S04]  /*3ae0*/  SHF.R.S32.HI R2, RZ, 0x1f, R0 ;  /* 0x0000001fff027819 */ /* 0x004fc80000011400 */
[----:B------:R-:W-:Y:S01]  /*3af0*/  LEA.HI R2, R2, R0, RZ, 0x3 ;  /* 0x0000000002027211 */ /* 0x000fe200078f18ff */
[----:B------:R-:W-:-:S03]  /*3b00*/  IMAD.U32 R3, RZ, RZ, UR26 ;  /* 0x0000001aff037e24 */ /* 0x000fc6000f8e00ff */
[----:B------:R-:W-:-:S05]  /*3b10*/  LOP3.LUT R2, R2, 0xfffffff8, RZ, 0xc0, !PT ;  /* 0xfffffff802027812 */ /* 0x000fca00078ec0ff */
[----:B------:R-:W-:Y:S01]  /*3b20*/  IMAD.IADD R0, R0, 0x1, -R2 ;  /* 0x0000000100007824 */ /* 0x000fe200078e0a02 */
[----:B------:R-:W-:-:S04]  /*3b30*/  IADD3 R2, R4, UR14, -R3 ;  /* 0x0000000e04027c10 */ /* 0x000fc8000fffe803 */
[C---:B------:R-:W-:Y:S02]  /*3b40*/  LOP3.LUT P0, RZ, R0.reuse, 0x2, RZ, 0xc0, !PT ;  /* 0x0000000200ff7812 */ /* 0x040fe4000780c0ff */
[----:B------:R-:W-:Y:S02]  /*3b50*/  LOP3.LUT P1, RZ, R0, 0x4, RZ, 0xc0, !PT ;  /* 0x0000000400ff7812 */ /* 0x000fe4000782c0ff */
[----:B------:R-:W-:Y:S01]  /*3b60*/  IADD3 R0, R214, 0x2000, RZ ;  /* 0x00002000d6007810 */ /* 0x000fe20007ffe0ff */
[----:B------:R2:W-:Y:S03]  /*3b70*/  STL [R1+0xc], R2 ;  /* 0x00000c0201007387 */ /* 0x0005e60000100800 */
[----:B------:R-:W-:-:S05]  /*3b80*/  SEL R0, R0, R214, !P2 ;  /* 0x000000d600007207 */ /* 0x000fca0005000000 */
[----:B------:R-:W-:Y:S02]  /*3b90*/  IMAD.SHL.U32 R206, R0, 0x2, RZ ;  /* 0x0000000200ce7824 */ /* 0x000fe400078e00ff */
[----:B------:R-:W-:Y:S01]  /*3ba0*/  IMAD.MOV.U32 R0, RZ, RZ, c[0x0][0x22c] ;  /* 0x00008b00ff007624 */ /* 0x000fe200078e00ff */
[----:B------:R-:W-:-:S03]  /*3bb0*/  SHF.L.U32 R3, R28, 0x2, RZ ;  /* 0x000000021c037819 */ /* 0x000fc600000006ff */
[----:B------:R-:W-:Y:S01]  /*3bc0*/  IMAD R0, R0, c[0x0][0x1c0], RZ ;  /* 0x0000700000007a24 */ /* 0x000fe200078e02ff */
[----:B--2---:R-:W-:-:S04]  /*3bd0*/  IADD3 R2, R216, 0x2000, RZ ;  /* 0x00002000d8027810 */ /* 0x004fc80007ffe0ff */
[----:B------:R-:W-:-:S04]  /*3be0*/  SEL R2, R2, R216, !P2 ;  /* 0x000000d802027207 */ /* 0x000fc80005000000 */
[----:B------:R-:W-:Y:S02]  /*3bf0*/  SHF.L.U32 R209, R2, 0x1, RZ ;  /* 0x0000000102d17819 */ /* 0x000fe400000006ff */
[----:B------:R-:W-:-:S05]  /*3c00*/  SHF.L.U64.HI R2, R28, 0x2, R7 ;  /* 0x000000021c027819 */ /* 0x000fca0000010207 */
[----:B------:R2:W-:Y:S01]  /*3c10*/  STL [R1+0x8], R2 ;  /* 0x0000080201007387 */ /* 0x0005e20000100800 */
[----:B------:R-:W-:-:S03]  /*3c20*/  IMAD.SHL.U32 R228, R0, 0x8, RZ ;  /* 0x0000000800e47824 */ /* 0x000fc600078e00ff */
[----:B------:R3:W-:Y:S01]  /*3c30*/  STL [R1+0x4], R3 ;  /* 0x0000040301007387 */ /* 0x0007e20000100800 */
[----:B--2---:R-:W-:-:S05]  /*3c40*/  IMAD.SHL.U32 R2, R0, 0x10, RZ ;  /* 0x0000001000027824 */ /* 0x004fca00078e00ff */
[C---:B------:R-:W-:Y:S02]  /*3c50*/  IADD3 R4, R2.reuse, 0x20, RZ ;  /* 0x0000002002047810 */ /* 0x040fe40007ffe0ff */
[C---:B---3--:R-:W-:Y:S02]  /*3c60*/  IADD3 R3, R2.reuse, 0x40, RZ ;  /* 0x0000004002037810 */ /* 0x048fe40007ffe0ff */
[----:B------:R-:W-:Y:S02]  /*3c70*/  IADD3 R2, R2, 0x60, RZ ;  /* 0x0000006002027810 */ /* 0x000fe40007ffe0ff */
[C---:B------:R-:W-:Y:S01]  /*3c80*/  IADD3 R4, R228.reuse, R4, RZ ;  /* 0x00000004e4047210 */ /* 0x040fe20007ffe0ff */
[C---:B------:R-:W-:Y:S02]  /*3c90*/  IMAD.IADD R3, R228.reuse, 0x1, R3 ;  /* 0x00000001e4037824 */ /* 0x040fe400078e0203 */
[C---:B------:R-:W-:Y:S02]  /*3ca0*/  IMAD.IADD R2, R228.reuse, 0x1, R2 ;  /* 0x00000001e4027824 */ /* 0x040fe400078e0202 */
[C---:B------:R-:W-:Y:S01]  /*3cb0*/  IMAD.IADD R4, R228.reuse, 0x1, R4 ;  /* 0x00000001e4047824 */ /* 0x040fe200078e0204 */
[C---:B------:R-:W-:Y:S01]  /*3cc0*/  IADD3 R3, R228.reuse, R3, RZ ;  /* 0x00000003e4037210 */ /* 0x040fe20007ffe0ff */
[----:B------:R-:W-:-:S02]  /*3cd0*/  IMAD.IADD R2, R228, 0x1, R2 ;  /* 0x00000001e4027824 */ /* 0x000fc400078e0202 */
[C---:B------:R-:W-:Y:S02]  /*3ce0*/  IMAD.IADD R249, R228.reuse, 0x1, R4 ;  /* 0x00000001e4f97824 */ /* 0x040fe400078e0204 */
[C---:B------:R-:W-:Y:S01]  /*3cf0*/  IMAD.IADD R247, R228.reuse, 0x1, R3 ;  /* 0x00000001e4f77824 */ /* 0x040fe200078e0203 */
[C---:B------:R-:W-:Y:S01]  /*3d00*/  IADD3 R245, R228.reuse, R2, RZ ;  /* 0x00000002e4f57210 */ /* 0x040fe20007ffe0ff */
[C---:B------:R-:W-:Y:S01]  /*3d10*/  IMAD.IADD R248, R228.reuse, 0x1, R249 ;  /* 0x00000001e4f87824 */ /* 0x040fe200078e02f9 */
[----:B------:R-:W-:Y:S01]  /*3d20*/  SEL R215, R215, 0xffffffe0, !P0 ;  /* 0xffffffe0d7d77807 */ /* 0x000fe20004000000 */
[C---:B------:R-:W-:Y:S02]  /*3d30*/  IMAD.IADD R246, R228.reuse, 0x1, R247 ;  /* 0x00000001e4f67824 */ /* 0x040fe400078e02f7 */
[----:B------:R-:W-:Y:S01]  /*3d40*/  IMAD.IADD R244, R228, 0x1, R245 ;  /* 0x00000001e4f47824 */ /* 0x000fe200078e02f5 */
        /* <DEDUP_REMOVED lines=44> */
[----:B------:R-:W-:Y:S01]  /*4010*/  IMAD.IADD R208, R215, 0x1, R207 ;  /* 0x00000001d7d07824 */ /* 0x000fe200078e02cf */
[C---:B------:R-:W-:Y:S01]  /*4020*/  IADD3 R252, R228.reuse, R248, RZ ;  /* 0x000000f8e4fc7210 */ /* 0x040fe20007ffe0ff */
[----:B------:R-:W-:-:S02]  /*4030*/  IMAD.IADD R251, R228, 0x1, R246 ;  /* 0x00000001e4fb7824 */ /* 0x000fc400078e02f6 */
[----:B------:R-:W-:Y:S01]  /*4040*/  IMAD.IADD R250, R228, 0x1, R244 ;  /* 0x00000001e4fa7824 */ /* 0x000fe200078e02f4 */
[----:B-1----:R-:W-:Y:S02]  /*4050*/  UIADD3 UR15, UR15, -UR14, URZ ;  /* 0x8000000e0f0f7290 */ /* 0x002fe4000fffe03f */
.L_x_244:
        /* <DEDUP_REMOVED lines=12> */
[----:B------:R-:W-:Y:S06]  /*4120*/  UISETP.LT.AND UP0, UPT, UR8, UR14, UP0 ;  /* 0x0000000e0800728c */ /* 0x000fec0008701270 */
        /* <DEDUP_REMOVED lines=56> */
[----:B---3--:R-:W-:Y:S04]  /*44b0*/  @!P0 IMAD R0, R0, 0x80, R229 ;  /* 0x0000008000008824 */ /* 0x008fe800078e02e5 */
        /* <DEDUP_REMOVED lines=24> */
[-C--:B------:R-:W-:Y:S07]  /*4640*/  HMMA.16816.F32.BF16 R28, R184, R198.reuse, R28 ;  /* 0x000000c6b81c723c */ /* 0x080fee000004181c */
[----:B------:R-:W-:Y:S01]  /*4650*/  MOV R184, 0x40 ;  /* 0x0000004000b87802 */ /* 0x000fe20000000f00 */
[----:B------:R-:W-:Y:S01]  /*4660*/  HMMA.16816.F32.BF16 R32, R164, R198, R32 ;  /* 0x000000c6a420723c */ /* 0x000fe20000041820 */
[----:B------:R1:W4:Y:S03]  /*4670*/  LDSM.16.M88.4 R164, [R2+0x3000] ;  /* 0x0030000002a4783b */ /* 0x0003260000000200 */
[----:B------:R-:W-:Y:S04]  /*4680*/  SEL R196, R184, 0xffffffc0, !P1 ;  /* 0xffffffc0b8c47807 */ /* 0x000fe80004800000 */
[-C--:B--2---:R-:W-:Y:S05]  /*4690*/  HMMA.16816.F32.BF16 R4, R172, R180.reuse, R4 ;  /* 0x000000b4ac04723c */ /* 0x084fea0000041804 */
[----:B------:R-:W-:Y:S03]  /*46a0*/  IMAD.IADD R184, R196, 0x1, R207 ;  /* 0x00000001c4b87824 */ /* 0x000fe600078e02cf */
[C---:B---3--:R-:W-:Y:S07]  /*46b0*/  HMMA.16816.F32.BF16 R8, R188.reuse, R180, R8 ;  /* 0x000000b4bc08723c */ /* 0x048fee0000041808 */
[----:B------:R-:W-:Y:S01]  /*46c0*/  @!P0 IADD3 R181, R0, 0x1, RZ ;  /* 0x0000000100b58810 */ /* 0x000fe20007ffe0ff */
[-C--:B------:R-:W-:Y:S04]  /*46d0*/  HMMA.16816.F32.BF16 R12, R188, R182.reuse, R12 ;  /* 0x000000b6bc0c723c */ /* 0x080fe8000004180c */
[----:B-1----:R-:W-:Y:S04]  /*46e0*/  @!P0 IADD3 R2, R230, UR7, RZ ;  /* 0x00000007e6028c10 */ /* 0x002fe8000fffe0ff */
[C---:B------:R-:W-:Y:S04]  /*46f0*/  HMMA.16816.F32.BF16 R16, R172.reuse, R182, R16 ;  /* 0x000000b6ac10723c */ /* 0x040fe80000041810 */
        /* <DEDUP_REMOVED lines=147> */
[-C--:B------:R-:W-:Y:S02]  /*5030*/  @!P0 ISETP.GE.AND P2, PT, R4, R174.reuse, PT ;  /* 0x000000ae0400820c */ /* 0x080fe40003f46270 */
        /* <DEDUP_REMOVED lines=97> */
[----:B---3--:R-:W-:Y:S02]  /*5650*/  IADD3.X R179, R0, UR11, RZ, P0, !PT ;  /* 0x0000000b00b37c10 */ /* 0x008fe400087fe4ff */
[----:B------:R-:W-:Y:S03]  /*5660*/  PLOP3.LUT P0, PT, PT, PT, UP3, 0x80, 0x0 ;  /* 0x000000000000781c */ /* 0x000fe60003f0f038 */
[----:B------:R-:W2:Y:S04]  /*5670*/  LDG.E R177, [R178.64] ;  /* 0x00000004b2b17981 */ /* 0x000ea8000c1e1900 */
        /* <DEDUP_REMOVED lines=52> */
[----:B------:R-:W-:Y:S02]  /*59c0*/  FADD.FTZ R5, -R177, R5 ;  /* 0x00000005b1057221 */ /* 0x000fe40000010100 */
        /* <DEDUP_REMOVED lines=66> */
[----:B------:R-:W-:Y:S01]  /*5df0*/  MOV R186, R227 ;  /* 0x000000e300ba7202 */ /* 0x000fe20000000f00 */
[----:B------:R-:W-:Y:S01]  /*5e00*/  IMAD.MOV.U32 R187, RZ, RZ, R226 ;  /* 0x000000ffffbb7224 */ /* 0x000fe200078e00e2 */
        /* <DEDUP_REMOVED lines=23> */
.L_x_242:
[----:B------:R-:W-:Y:S01]  /*5f80*/  F2FP.BF16.PACK_AB R12, R178, R179 ;  /* 0x000000b3b20c723e */ /* 0x000fe200000010ff */
[----:B------:R2:W5:Y:S01]  /*5f90*/  LDL R185, [R1] ;  /* 0x0000000001b97983 */ /* 0x0005620000100800 */
        /* <DEDUP_REMOVED lines=34> */
[----:B---3--:R-:W-:Y:S04]  /*61c0*/  IADD3 R16, R0, 0x8000, RZ ;  /* 0x0000800000107810 */ /* 0x008fe80007ffe0ff */
[----:B------:R-:W-:Y:S01]  /*61d0*/  @P1 IADD3 R2, R16, -0x40, RZ ;  /* 0xffffffc010021810 */ /* 0x000fe20007ffe0ff */
[----:B------:R-:W-:Y:S05]  /*61e0*/  LDSM.16.MT88.4 R4, [R205+0x20000] ;  /* 0x02000000cd04783b */ /* 0x000fea0000004200 */
[----:B------:R-:W1:Y:S05]  /*61f0*/  LDSM.16.MT88.4 R8, [R0+0x8000] ;  /* 0x008000000008783b */ /* 0x000e6a0000004200 */
[----:B------:R-:W3:Y:S05]  /*6200*/  LDSM.16.MT88.4 R12, [R205+0x22000] ;  /* 0x02200000cd0c783b */ /* 0x000eea0000004200 */
[----:B------:R-:W4:Y:S05]  /*6210*/  LDSM.16.MT88.4 R16, [R2] ;  /* 0x000000000210783b */ /* 0x000f2a0000004200 */
[----:B------:R-:W2:Y:S05]  /*6220*/  LDSM.16.MT88.4 R20, [R0+0xa000] ;  /* 0x00a000000014783b */ /* 0x000eaa0000004200 */
[----:B------:R-:W2:Y:S05]  /*6230*/  LDSM.16.MT88.4 R24, [R2+0x2000] ;  /* 0x002000000218783b */ /* 0x000eaa0000004200 */
[----:B------:R-:W-:Y:S05]  /*6240*/  LDSM.16.MT88.4 R28, [R0+0x8800] ;  /* 0x00880000001c783b */ /* 0x000fea0000004200 */
[----:B------:R-:W-:Y:S05]  /*6250*/  LDSM.16.MT88.4 R32, [R205+0x22800] ;  /* 0x02280000cd20783b */ /* 0x000fea0000004200 */
[----:B------:R-:W-:Y:S01]  /*6260*/  LDSM.16.MT88.4 R164, [R2+0x800] ;  /* 0x0008000002a4783b */ /* 0x000fe20000004200 */
[-C--:B-1----:R-:W-:Y:S04]  /*6270*/  HMMA.16816.F32.BF16 R36, R4, R8.reuse, R36 ;  /* 0x000000080424723c */ /* 0x082fe80000041824 */
[----:B------:R-:W-:Y:S05]  /*6280*/  LDSM.16.MT88.4 R168, [R0+0xa800] ;  /* 0x00a8000000a8783b */ /* 0x000fea0000004200 */
[----:B------:R-:W-:Y:S01]  /*6290*/  LDSM.16.MT88.4 R172, [R2+0x2800] ;  /* 0x0028000002ac783b */ /* 0x000fe20000004200 */
[C---:B---3--:R-:W-:Y:S08]  /*62a0*/  HMMA.16816.F32.BF16 R40, R12.reuse, R8, R40 ;  /* 0x000000080c28723c */ /* 0x048ff00000041828 */
[-C--:B------:R-:W-:Y:S08]  /*62b0*/  HMMA.16816.F32.BF16 R44, R12, R10.reuse, R44 ;  /* 0x0000000a0c2c723c */ /* 0x080ff0000004182c */
[C---:B------:R-:W-:Y:S01]  /*62c0*/  HMMA.16816.F32.BF16 R48, R4.reuse, R10, R48 ;  /* 0x0000000a0430723c */ /* 0x040fe20000041830 */
[----:B------:R-:W1:Y:S07]  /*62d0*/  LDSM.16.MT88.4 R8, [R205+0x20800] ;  /* 0x02080000cd08783b */ /* 0x000e6e0000004200 */
[-C--:B----4-:R-:W-:Y:S08]  /*62e0*/  HMMA.16816.F32.BF16 R52, R4, R16.reuse, R52 ;  /* 0x000000100434723c */ /* 0x090ff00000041834 */
[C---:B------:R-:W-:Y:S08]  /*62f0*/  HMMA.16816.F32.BF16 R56, R12.reuse, R16, R56 ;  /* 0x000000100c38723c */ /* 0x040ff00000041838 */
[-C--:B------:R-:W-:Y:S08]  /*6300*/  HMMA.16816.F32.BF16 R60, R12, R18.reuse, R60 ;  /* 0x000000120c3c723c */ /* 0x080ff0000004183c */
[C---:B------:R-:W-:Y:S01]  /*6310*/  HMMA.16816.F32.BF16 R64, R4.reuse, R18, R64 ;  /* 0x000000120440723c */ /* 0x040fe20000041840 */
[----:B------:R-:W-:Y:S07]  /*6320*/  LDSM.16.MT88.4 R16, [R205+0x23000] ;  /* 0x02300000cd10783b */ /* 0x000fee0000004200 */
[-C--:B--2---:R-:W-:Y:S08]  /*6330*/  HMMA.16816.F32.BF16 R68, R4, R20.reuse, R68 ;  /* 0x000000140444723c */ /* 0x084ff00000041844 */
        /* <DEDUP_REMOVED lines=68> */
[----:B------:R-:W-:Y:S02]  /*6780*/  IMAD.MOV.U32 R5, RZ, RZ, c[0x0][0x370] ;  /* 0x0000dc00ff057624 */ /* 0x000fe400078e00ff */
[----:B------:R-:W-:Y:S02]  /*6790*/  IMAD.MOV.U32 R6, RZ, RZ, c[0x0][0x374] ;  /* 0x0000dd00ff067624 */ /* 0x000fe400078e00ff */
[----:B------:R-:W-:Y:S05]  /*67a0*/  IMAD.U32 R0, R5, -0x40, RZ ;  /* 0xffffffc005007824 */ /* 0x000fea00078e00ff */
[C---:B------:R-:W-:Y:S04]  /*67b0*/  LEA R2, P2, R0.reuse, R220, 0x1 ;  /* 0x000000dc00027211 */ /* 0x040fe800078408ff */
[----:B------:R-:W-:Y:S02]  /*67c0*/  LEA.HI.X.SX32 R0, R0, R221, 0x1, P2 ;  /* 0x000000dd00007211 */ /* 0x000fe400010f0eff */
[----:B------:R-:W-:Y:S03]  /*67d0*/  MOV R220, R2 ;  /* 0x0000000200dc7202 */ /* 0x000fe60000000f00 */
[----:B------:R-:W-:Y:S01]  /*67e0*/  IMAD.MOV.U32 R221, RZ, RZ, R0 ;  /* 0x000000ffffdd7224 */ /* 0x000fe200078e0000 */
[----:B-----5:R-:W-:Y:S02]  /*67f0*/  SHF.L.U32 R0, R185, 0x1, RZ ;  /* 0x00000001b9007819 */ /* 0x020fe400000006ff */
        /* <DEDUP_REMOVED lines=10> */
.L_x_243:
        /* <DEDUP_REMOVED lines=11> */
[----:B------:R-:W-:Y:S02]  /*6950*/  IMAD.SHL.U32 R191, R191, 0x20, RZ ;  /* 0x00000020bfbf7824 */ /* 0x000fe400078e00ff */
[----:B------:R-:W-:Y:S02]  /*6960*/  IMAD R190, R190, 0x28, RZ ;  /* 0x00000028bebe7824 */ /* 0x000fe400078e02ff */
[----:B------:R-:W3:Y:S01]  /*6970*/  LDSM.16.MT88.4 R164, [R204+0x4000] ;  /* 0x00400000cca4783b */ /* 0x000ee20000004200 */
[----:B------:R-:W-:Y:S02]  /*6980*/  IMAD.MOV.U32 R189, RZ, RZ, c[0x0][0x22c] ;  /* 0x00008b00ffbd7624 */ /* 0x000fe400078e00ff */
[----:B-1----:R-:W-:Y:S02]  /*6990*/  IMAD.MOV.U32 R0, RZ, RZ, c[0x0][0x22c] ;  /* 0x00008b00ff007624 */ /* 0x002fe400078e00ff */
[----:B------:R-:W4:Y:S01]  /*69a0*/  LDL R188, [R1+0x18] ;  /* 0x0000180001bc7983 */ /* 0x000f220000100800 */
[----:B------:R-:W-:Y:S02]  /*69b0*/  IMAD R189, R189, c[0x0][0x1c0], RZ ;  /* 0x00007000bdbd7a24 */ /* 0x000fe400078e02ff */
[----:B------:R-:W-:Y:S02]  /*69c0*/  IMAD R0, R0, c[0x0][0x1c0], RZ ;  /* 0x0000700000007a24 */ /* 0x000fe400078e02ff */
[----:B------:R-:W-:Y:S01]  /*69d0*/  LDSM.16.M88.4 R168, [R208+0x1c000] ;  /* 0x01c00000d0a8783b */ /* 0x000fe20000000200 */
[----:B------:R-:W-:Y:S02]  /*69e0*/  IMAD R189, R189, 0x38, RZ ;  /* 0x00000038bdbd7824 */ /* 0x000fe400078e02ff */
[----:B------:R-:W-:Y:S02]  /*69f0*/  IMAD.U32 R0, R0, -0x40, RZ ;  /* 0xffffffc000007824 */ /* 0x000fe400078e00ff */
[----:B------:R-:W4:Y:S03]  /*6a00*/  LDL R2, [R1+0x1c] ;  /* 0x00001c0001027983 */ /* 0x000f260000100800 */
[C---:B------:R-:W-:Y:S02]  /*6a10*/  LEA R227, P2, R0.reuse, R186, 0x2 ;  /* 0x000000ba00e37211 */ /* 0x040fe400078410ff */
[----:B------:R-:W1:Y:S02]  /*6a20*/  LDSM.16.MT88.4 R172, [R204+0x800] ;  /* 0x00080000ccac783b */ /* 0x000e640000004200 */
[----:B------:R-:W-:Y:S01]  /*6a30*/  LEA.HI.X.SX32 R226, R0, R187, 0x2, P2 ;  /* 0x000000bb00e27211 */ /* 0x000fe200010f16ff */
[----:B------:R-:W-:Y:S02]  /*6a40*/  IMAD.MOV.U32 R0, RZ, RZ, c[0x0][0x22c] ;  /* 0x00008b00ff007624 */ /* 0x000fe400078e00ff */
[----:B------:R-:W1:Y:S02]  /*6a50*/  LDSM.16.M88.4 R176, [R208+0x1d000] ;  /* 0x01d00000d0b0783b */ /* 0x000e640000000200 */
[----:B------:R-:W-:Y:S01]  /*6a60*/  IMAD R0, R0, c[0x0][0x1c0], RZ ;  /* 0x0000700000007a24 */ /* 0x000fe200078e02ff */
[-C--:B--2---:R-:W-:Y:S02]  /*6a70*/  HMMA.16816.F32.BF16 R4, R32, R16.reuse, RZ ;  /* 0x000000102004723c */ /* 0x084fe400000418ff */
[----:B------:R-:W2:Y:S01]  /*6a80*/  LDSM.16.MT88.4 R180, [R204+0x4800] ;  /* 0x00480000ccb4783b */ /* 0x000ea20000004200 */
[----:B------:R-:W-:Y:S05]  /*6a90*/  IMAD R0, R0, 0x18, RZ ;  /* 0x0000001800007824 */ /* 0x000fea00078e02ff */
        /* <DEDUP_REMOVED lines=80> */
[----:B------:R-:W-:Y:S01]  /*6fa0*/  IMAD.MOV.U32 R188, RZ, RZ, c[0x0][0x22c] ;  /* 0x00008b00ffbc7624 */ /* 0x000fe200078e00ff */
[-C--:B-1----:R-:W-:Y:S01]  /*6fb0*/  HMMA.16816.F32.BF16 R4, R172, R176.reuse, R4 ;  /* 0x000000b0ac04723c */ /* 0x082fe20000041804 */
[----:B------:R-:W-:Y:S04]  /*6fc0*/  @UP3 UIADD3 UR10, UP1, UR10, -0x100, URZ ;  /* 0xffffff000a0a3890 */ /* 0x000fe8000ff3e03f */
[----:B------:R-:W-:Y:S01]  /*6fd0*/  @P0 IADD3.X R169, R2, UR9, RZ, P3, !PT ;  /* 0x0000000902a90c10 */ /* 0x000fe20009ffe4ff */
[----:B------:R-:W-:Y:S01]  /*6fe0*/  IMAD.MOV.U32 R2, RZ, RZ, R227 ;  /* 0x000000ffff027224 */ /* 0x000fe200078e00e3 */
[----:B------:R-:W-:Y:S01]  /*6ff0*/  @UP3 UIADD3.X UR9, UR9, -0x1, URZ, UP1, !UPT ;  /* 0xffffffff09093890 */ /* 0x000fe20008ffe43f */
[----:B--2---:R-:W-:Y:S02]  /*7000*/  IMAD.MOV.U32 R3, RZ, RZ, R226 ;  /* 0x000000ffff037224 */ /* 0x004fe400078e00e2 */
[----:B------:R1:W5:Y:S02]  /*7010*/  @P0 LDG.E R242, [R168.64] ;  /* 0x00000004a8f20981 */ /* 0x000364000c1e1900 */
[----:B------:R-:W-:Y:S03]  /*7020*/  IMAD R188, R188, c[0x0][0x1c0], RZ ;  /* 0x00007000bcbc7a24 */ /* 0x000fe600078e02ff */
[----:B------:R1:W5:Y:S01]  /*7030*/  @P0 LDG.E R243, [R168.64+0x20] ;  /* 0x00002004a8f30981 */ /* 0x000362000c1e1900 */
[----:B------:R-:W-:Y:S04]  /*7040*/  IMAD.SHL.U32 R188, R188, 0x10, RZ ;  /* 0x00000010bcbc7824 */ /* 0x000fe800078e00ff */
[----:B------:R1:W5:Y:S01]  /*7050*/  @P0 LDG.E R240, [R168.64+0x80] ;  /* 0x00008004a8f00981 */ /* 0x000362000c1e1900 */
[C---:B---3--:R-:W-:Y:S04]  /*7060*/  HMMA.16816.F32.BF16 R8, R180.reuse, R176, R8 ;  /* 0x000000b0b408723c */ /* 0x048fe80000041808 */
[----:B------:R1:W5:Y:S05]  /*7070*/  @P0 LDG.E R241, [R168.64+0xa0] ;  /* 0x0000a004a8f10981 */ /* 0x00036a000c1e1900 */
[----:B------:R2:W-:Y:S03]  /*7080*/  RED.E.ADD.F32.FTZ.RN.STRONG.GPU [R2.64], R4 ;  /* 0x000000040200798e */ /* 0x0005e6000c10e784 */
[CC--:B------:R-:W-:Y:S01]  /*7090*/  LEA R176, P0, R188.reuse, R2.reuse, 0x2 ;  /* 0x00000002bcb07211 */ /* 0x0c0fe200078010ff */
[-C--:B------:R-:W-:Y:S03]  /*70a0*/  HMMA.16816.F32.BF16 R12, R180, R178.reuse, R12 ;  /* 0x000000b2b40c723c */ /* 0x080fe6000004180c */
[-C--:B------:R-:W-:Y:S05]  /*70b0*/  LEA.HI.X.SX32 R177, R188, R3.reuse, 0x2, P0 ;  /* 0x00000003bcb17211 */ /* 0x080fea00000f16ff */
[C---:B------:R-:W-:Y:S08]  /*70c0*/  HMMA.16816.F32.BF16 R16, R172.reuse, R178, R16 ;  /* 0x000000b2ac10723c */ /* 0x040ff00000041810 */
[-C--:B------:R-:W-:Y:S04]  /*70d0*/  HMMA.16816.F32.BF16 R20, R172, R164.reuse, R20 ;  /* 0x000000a4ac14723c */ /* 0x080fe80000041814 */
[CC--:B-1----:R-:W-:Y:S04]  /*70e0*/  LEA R168, P0, R191.reuse, R2.reuse, 0x2 ;  /* 0x00000002bfa87211 */ /* 0x0c2fe800078010ff */
[C---:B------:R-:W-:Y:S04]  /*70f0*/  HMMA.16816.F32.BF16 R24, R180.reuse, R164, R24 ;  /* 0x000000a4b418723c */ /* 0x040fe80000041818 */
[-C--:B------:R-:W-:Y:S03]  /*7100*/  LEA.HI.X.SX32 R169, R191, R3.reuse, 0x2, P0 ;  /* 0x00000003bfa97211 */ /* 0x080fe600000f16ff */
[CC--:B------:R-:W-:Y:S01]  /*7110*/  LEA R164, P2, R228.reuse, R2.reuse, 0x2 ;  /* 0x00000002e4a47211 */ /* 0x0c0fe200078410ff */
[-C--:B------:R-:W-:Y:S04]  /*7120*/  HMMA.16816.F32.BF16 R28, R180, R166.reuse, R28 ;  /* 0x000000a6b41c723c */ /* 0x080fe8000004181c */
[-C--:B------:R-:W-:Y:S02]  /*7130*/  LEA.HI.X.SX32 R165, R228, R3.reuse, 0x2, P2 ;  /* 0x00000003e4a57211 */ /* 0x080fe400010f16ff */
[CC--:B------:R-:W-:Y:S02]  /*7140*/  LEA R170, P2, R0.reuse, R2.reuse, 0x2 ;  /* 0x0000000200aa7211 */ /* 0x0c0fe400078410ff */
[----:B------:R-:W-:Y:S01]  /*7150*/  HMMA.16816.F32.BF16 R32, R172, R166, R32 ;  /* 0x000000a6ac20723c */ /* 0x000fe20000041820 */
[----:B------:R1:W-:Y:S03]  /*7160*/  RED.E.ADD.F32.FTZ.RN.STRONG.GPU [R164.64], R5 ;  /* 0x00000005a400798e */ /* 0x0003e6000c10e784 */
[-C--:B------:R-:W-:Y:S01]  /*7170*/  LEA.HI.X.SX32 R171, R0, R3.reuse, 0x2, P2 ;  /* 0x0000000300ab7211 */ /* 0x080fe200010f16ff */
[----:B------:R-:W-:Y:S01]  /*7180*/  IMAD.MOV.U32 R0, RZ, RZ, c[0x0][0x22c] ;  /* 0x00008b00ff007624 */ /* 0x000fe200078e00ff */
[----:B------:R3:W-:Y:S01]  /*7190*/  RED.E.ADD.F32.FTZ.RN.STRONG.GPU [R176.64], R6 ;  /* 0x00000006b000798e */ /* 0x0007e2000c10e784 */
[-C--:B------:R-:W-:Y:S02]  /*71a0*/  LEA R166, P3, R190, R2.reuse, 0x2 ;  /* 0x00000002bea67211 */ /* 0x080fe400078610ff */
[----:B------:R-:W-:Y:S02]  /*71b0*/  IMAD R0, R0, c[0x0][0x1c0], RZ ;  /* 0x0000700000007a24 */ /* 0x000fe400078e02ff */
[----:B------:R4:W-:Y:S01]  /*71c0*/  RED.E.ADD.F32.FTZ.RN.STRONG.GPU [R170.64], R7 ;  /* 0x00000007aa00798e */ /* 0x0009e2000c10e784 */
[-C--:B------:R-:W-:Y:S01]  /*71d0*/  LEA.HI.X.SX32 R167, R190, R3.reuse, 0x2, P3 ;  /* 0x00000003bea77211 */ /* 0x080fe200018f16ff */
[----:B------:R-:W-:Y:S03]  /*71e0*/  IMAD R0, R0, 0x30, RZ ;  /* 0x0000003000007824 */ /* 0x000fe600078e02ff */
[----:B------:R4:W-:Y:S02]  /*71f0*/  RED.E.ADD.F32.FTZ.RN.STRONG.GPU [R168.64], R8 ;  /* 0x00000008a800798e */ /* 0x0009e4000c10e784 */
[CC--:B--2---:R-:W-:Y:S03]  /*7200*/  LEA R4, P2, R0.reuse, R2.reuse, 0x2 ;  /* 0x0000000200047211 */ /* 0x0c4fe600078410ff */
[----:B------:R2:W-:Y:S05]  /*7210*/  RED.E.ADD.F32.FTZ.RN.STRONG.GPU [R166.64], R9 ;  /* 0x00000009a600798e */ /* 0x0005ea000c10e784 */
[----:B------:R-:W-:Y:S01]  /*7220*/  LDSM.16.MT88.4 R168, [R206+0x2800] ;  /* 0x00280000cea8783b */ /* 0x000fe20000004200 */
[-C--:B-1----:R-:W-:Y:S01]  /*7230*/  LEA.HI.X.SX32 R5, R0, R3.reuse, 0x2, P2 ;  /* 0x0000000300057211 */ /* 0x082fe200010f16ff */
[----:B------:R-:W-:Y:S04]  /*7240*/  IMAD.MOV.U32 R0, RZ, RZ, c[0x0][0x22c] ;  /* 0x00008b00ff007624 */ /* 0x000fe800078e00ff */
[----:B------:R1:W-:Y:S01]  /*7250*/  RED.E.ADD.F32.FTZ.RN.STRONG.GPU [R4.64], R10 ;  /* 0x0000000a0400798e */ /* 0x0003e2000c10e784 */
[CC--:B---3--:R-:W-:Y:S01]  /*7260*/  LEA R6, P0, R189.reuse, R2.reuse, 0x2 ;  /* 0x00000002bd067211 */ /* 0x0c8fe200078010ff */
[----:B------:R-:W-:Y:S03]  /*7270*/  IMAD R0, R0, c[0x0][0x1c0], RZ ;  /* 0x0000700000007a24 */ /* 0x000fe600078e02ff */
[-C--:B----4-:R-:W-:Y:S01]  /*7280*/  LEA.HI.X.SX32 R7, R189, R3.reuse, 0x2, P0 ;  /* 0x00000003bd077211 */ /* 0x090fe200000f16ff */
[----:B------:R-:W-:Y:S04]  /*7290*/  IMAD.SHL.U32 R0, R0, 0x10, RZ ;  /* 0x0000001000007824 */ /* 0x000fe800078e00ff */
[----:B------:R3:W-:Y:S01]  /*72a0*/  RED.E.ADD.F32.FTZ.RN.STRONG.GPU [R6.64], R11 ;  /* 0x0000000b0600798e */ /* 0x0007e2000c10e784 */
[C---:B------:R-:W-:Y:S02]  /*72b0*/  IADD3 R179, R0.reuse, 0x20, RZ ;  /* 0x0000002000b37810 */ /* 0x040fe40007ffe0ff */
[C---:B------:R-:W-:Y:S02]  /*72c0*/  IADD3 R178, R0.reuse, 0x20, RZ ;  /* 0x0000002000b27810 */ /* 0x040fe40007ffe0ff */
[----:B------:R4:W-:Y:S01]  /*72d0*/  RED.E.ADD.F32.FTZ.RN.STRONG.GPU [R2.64+0x80], R16 ;  /* 0x000080100200798e */ /* 0x0009e2000c10e784 */
[----:B------:R-:W-:Y:S02]  /*72e0*/  IADD3 R0, R0, 0x20, RZ ;  /* 0x0000002000007810 */ /* 0x000fe40007ffe0ff */
[C---:B------:R-:W-:Y:S01]  /*72f0*/  IMAD.IADD R178, R228.reuse, 0x1, R178 ;  /* 0x00000001e4b27824 */ /* 0x040fe200078e02b2 */
[CC--:B------:R-:W-:Y:S01]  /*7300*/  LEA R8, P3, R249.reuse, R2.reuse, 0x2 ;  /* 0x00000002f9087211 */ /* 0x0c0fe200078610ff */
[----:B------:R4:W-:Y:S01]  /*7310*/  RED.E.ADD.F32.FTZ.RN.STRONG.GPU [R164.64+0x80], R17 ;  /* 0x00008011a400798e */ /* 0x0009e2000c10e784 */
[C---:B------:R-:W-:Y:S02]  /*7320*/  IMAD.IADD R0, R228.reuse, 0x1, R0 ;  /* 0x00000001e4007824 */ /* 0x040fe400078e0200 */
[-C--:B--2---:R-:W-:Y:S02]  /*7330*/  LEA.HI.X.SX32 R9, R249, R3.reuse, 0x2, P3 ;  /* 0x00000003f9097211 */ /* 0x084fe400018f16ff */
[----:B------:R-:W-:Y:S01]  /*7340*/  IMAD.IADD R0, R228, 0x1, R0 ;  /* 0x00000001e4007824 */ /* 0x000fe200078e0200 */
[CC--:B-1----:R-:W-:Y:S04]  /*7350*/  LEA R4, P0, R179.reuse, R2.reuse, 0x2 ;  /* 0x00000002b3047211 */ /* 0x0c2fe800078010ff */
[-C--:B------:R-:W-:Y:S02]  /*7360*/  LEA.HI.X.SX32 R5, R179, R3.reuse, 0x2, P0 ;  /* 0x00000003b3057211 */ /* 0x080fe400000f16ff */
[-C--:B------:R-:W-:Y:S03]  /*7370*/  LEA R10, P0, R0, R2.reuse, 0x2 ;  /* 0x00000002000a7211 */ /* 0x080fe600078010ff */
[----:B------:R1:W-:Y:S01]  /*7380*/  RED.E.ADD.F32.FTZ.RN.STRONG.GPU [R4.64], R18 ;  /* 0x000000120400798e */ /* 0x0003e2000c10e784 */
[-C--:B---3--:R-:W-:Y:S02]  /*7390*/  LEA R6, P2, R178, R2.reuse, 0x2 ;  /* 0x00000002b2067211 */ /* 0x088fe400078410ff */
[-C--:B------:R-:W-:Y:S01]  /*73a0*/  LEA.HI.X.SX32 R11, R0, R3.reuse, 0x2, P0 ;  /* 0x00000003000b7211 */ /* 0x080fe200000f16ff */
[----:B------:R-:W-:Y:S01]  /*73b0*/  IMAD.MOV.U32 R0, RZ, RZ, c[0x0][0x22c] ;  /* 0x00008b00ff007624 */ /* 0x000fe200078e00ff */
[-C--:B------:R-:W-:Y:S02]  /*73c0*/  LEA.HI.X.SX32 R7, R178, R3.reuse, 0x2, P2 ;  /* 0x00000003b2077211 */ /* 0x080fe400010f16ff */
[----:B----4-:R-:W-:Y:S01]  /*73d0*/  IADD3 R16, R188, 0x60, RZ ;  /* 0x00000060bc107810 */ /* 0x010fe20007ffe0ff */
[----:B------:R-:W-:Y:S02]  /*73e0*/  IMAD R0, R0, c[0x0][0x1c0], RZ ;  /* 0x0000700000007a24 */ /* 0x000fe400078e02ff */
[----:B------:R2:W-:Y:S01]  /*73f0*/  RED.E.ADD.F32.FTZ.RN.STRONG.GPU [R6.64], R19 ;  /* 0x000000130600798e */ /* 0x0005e2000c10e784 */
[----:B------:R-:W-:Y:S01]  /*7400*/  IADD3 R17, R188, 0x60, RZ ;  /* 0x00000060bc117810 */ /* 0x000fe20007ffe0ff */
[----:B------:R-:W-:Y:S02]  /*7410*/  IMAD.SHL.U32 R0, R0, 0x10, RZ ;  /* 0x0000001000007824 */ /* 0x000fe400078e00ff */
[----:B------:R-:W-:Y:S01]  /*7420*/  IMAD.IADD R16, R228, 0x1, R16 ;  /* 0x00000001e4107824 */ /* 0x000fe200078e0210 */
[----:B------:R3:W-:Y:S02]  /*7430*/  RED.E.ADD.F32.FTZ.RN.STRONG.GPU [R10.64], R12 ;  /* 0x0000000c0a00798e */ /* 0x0007e4000c10e784 */
[C---:B------:R-:W-:Y:S02]  /*7440*/  IADD3 R173, R0.reuse, 0x40, RZ ;  /* 0x0000004000ad7810 */ /* 0x040fe40007ffe0ff */
[C---:B------:R-:W-:Y:S01]  /*7450*/  IADD3 R172, R0.reuse, 0x40, RZ ;  /* 0x0000004000ac7810 */ /* 0x040fe20007ffe0ff */
[----:B------:R4:W-:Y:S01]  /*7460*/  RED.E.ADD.F32.FTZ.RN.STRONG.GPU [R8.64], R13 ;  /* 0x0000000d0800798e */ /* 0x0009e2000c10e784 */
[----:B------:R-:W-:Y:S03]  /*7470*/  IADD3 R0, R0, 0x40, RZ ;  /* 0x0000004000007810 */ /* 0x000fe60007ffe0ff */
[C---:B------:R-:W-:Y:S02]  /*7480*/  IMAD.IADD R172, R228.reuse, 0x1, R172 ;  /* 0x00000001e4ac7824 */ /* 0x040fe400078e02ac */
[----:B------:R-:W-:Y:S01]  /*7490*/  IMAD.IADD R0, R228, 0x1, R0 ;  /* 0x00000001e4007824 */ /* 0x000fe200078e0200 */
[-C--:B-1----:R-:W-:Y:S03]  /*74a0*/  LEA R4, P2, R248, R2.reuse, 0x2 ;  /* 0x00000002f8047211 */ /* 0x082fe600078410ff */
[----:B------:R-:W-:Y:S01]  /*74b0*/  IMAD.IADD R0, R228, 0x1, R0 ;  /* 0x00000001e4007824 */ /* 0x000fe200078e0200 */
[-C--:B------:R-:W-:Y:S05]  /*74c0*/  LEA.HI.X.SX32 R5, R248, R3.reuse, 0x2, P2 ;  /* 0x00000003f8057211 */ /* 0x080fea00010f16ff */
[----:B------:R1:W-:Y:S01]  /*74d0*/  RED.E.ADD.F32.FTZ.RN.STRONG.GPU [R4.64], R14 ;  /* 0x0000000e0400798e */ /* 0x0003e2000c10e784 */
[CC--:B--2---:R-:W-:Y:S04]  /*74e0*/  LEA R6, P0, R252.reuse, R2.reuse, 0x2 ;  /* 0x00000002fc067211 */ /* 0x0c4fe800078010ff */
[-C--:B------:R-:W-:Y:S02]  /*74f0*/  LEA.HI.X.SX32 R7, R252, R3.reuse, 0x2, P0 ;  /* 0x00000003fc077211 */ /* 0x080fe400000f16ff */
[CC--:B---3--:R-:W-:Y:S03]  /*7500*/  LEA R12, P2, R172.reuse, R2.reuse, 0x2 ;  /* 0x00000002ac0c7211 */ /* 0x0c8fe600078410ff */
[----:B------:R2:W-:Y:S01]  /*7510*/  RED.E.ADD.F32.FTZ.RN.STRONG.GPU [R6.64], R15 ;  /* 0x0000000f0600798e */ /* 0x0005e2000c10e784 */
[-C--:B----4-:R-:W-:Y:S02]  /*7520*/  LEA.HI.X.SX32 R13, R172, R3.reuse, 0x2, P2 ;  /* 0x00000003ac0d7211 */ /* 0x090fe400010f16ff */
[CC--:B------:R-:W-:Y:S02]  /*7530*/  LEA R8, P3, R247.reuse, R2.reuse, 0x2 ;  /* 0x00000002f7087211 */ /* 0x0c0fe400078610ff */
[----:B------:R-:W-:Y:S02]  /*7540*/  RED.E.ADD.F32.FTZ.RN.STRONG.GPU [R2.64+0x100], R20 ;  /* 0x000100140200798e */ /* 0x000fe4000c10e784 */
[-C--:B------:R-:W-:Y:S03]  /*7550*/  LEA.HI.X.SX32 R9, R247, R3.reuse, 0x2, P3 ;  /* 0x00000003f7097211 */ /* 0x080fe600018f16ff */
[----:B------:R-:W-:Y:S01]  /*7560*/  RED.E.ADD.F32.FTZ.RN.STRONG.GPU [R164.64+0x100], R21 ;  /* 0x00010015a400798e */ /* 0x000fe2000c10e784 */
[-C--:B-1----:R-:W-:Y:S02]  /*7570*/  LEA R4, P0, R173, R2.reuse, 0x2 ;  /* 0x00000002ad047211 */ /* 0x082fe400078010ff */
[-C--:B------:R-:W-:Y:S02]  /*7580*/  LEA R14, P6, R17, R2.reuse, 0x2 ;  /* 0x00000002110e7211 */ /* 0x080fe400078c10ff */
[-C--:B------:R-:W-:Y:S02]  /*7590*/  LEA.HI.X.SX32 R5, R173, R3.reuse, 0x2, P0 ;  /* 0x00000003ad057211 */ /* 0x080fe400000f16ff */
[CC--:B------:R-:W-:Y:S03]  /*75a0*/  LEA R10, P0, R0.reuse, R2.reuse, 0x2 ;  /* 0x00000002000a7211 */ /* 0x0c0fe600078010ff */
[----:B------:R1:W-:Y:S01]  /*75b0*/  RED.E.ADD.F32.FTZ.RN.STRONG.GPU [R4.64], R22 ;  /* 0x000000160400798e */ /* 0x0003e2000c10e784 */
[-C--:B------:R-:W-:Y:S02]  /*75c0*/  LEA.HI.X.SX32 R11, R0, R3.reuse, 0x2, P0 ;  /* 0x00000003000b7211 */ /* 0x080fe400000f16ff */
[-C--:B--2---:R-:W-:Y:S02]  /*75d0*/  LEA R6, P2, R246, R2.reuse, 0x2 ;  /* 0x00000002f6067211 */ /* 0x084fe400078410ff */
[----:B------:R2:W-:Y:S01]  /*75e0*/  RED.E.ADD.F32.FTZ.RN.STRONG.GPU [R12.64], R23 ;  /* 0x000000170c00798e */ /* 0x0005e2000c10e784 */
[----:B------:R-:W-:Y:S02]  /*75f0*/  IADD3 R0, R188, 0x60, RZ ;  /* 0x00000060bc007810 */ /* 0x000fe40007ffe0ff */
[-C--:B------:R-:W-:Y:S02]  /*7600*/  LEA.HI.X.SX32 R7, R246, R3.reuse, 0x2, P2 ;  /* 0x00000003f6077211 */ /* 0x080fe400010f16ff */
[----:B------:R3:W-:Y:S01]  /*7610*/  RED.E.ADD.F32.FTZ.RN.STRONG.GPU [R10.64], R24 ;  /* 0x000000180a00798e */ /* 0x0007e2000c10e784 */
[C---:B------:R-:W-:Y:S01]  /*7620*/  IMAD.IADD R0, R228.reuse, 0x1, R0 ;  /* 0x00000001e4007824 */ /* 0x040fe200078e0200 */
[-C--:B------:R-:W-:Y:S03]  /*7630*/  LEA.HI.X.SX32 R15, R17, R3.reuse, 0x2, P6 ;  /* 0x00000003110f7211 */ /* 0x080fe600030f16ff */
[----:B------:R4:W-:Y:S01]  /*7640*/  RED.E.ADD.F32.FTZ.RN.STRONG.GPU [R8.64], R25 ;  /* 0x000000190800798e */ /* 0x0009e2000c10e784 */
[----:B------:R-:W-:Y:S04]  /*7650*/  IMAD.IADD R0, R228, 0x1, R0 ;  /* 0x00000001e4007824 */ /* 0x000fe800078e0200 */
[----:B------:R4:W-:Y:S05]  /*7660*/  RED.E.ADD.F32.FTZ.RN.STRONG.GPU [R6.64], R26 ;  /* 0x0000001a0600798e */ /* 0x0009ea000c10e784 */
[----:B------:R-:W-:Y:S01]  /*7670*/  LDSM.16.MT88.4 R20, [R206+0x2000] ;  /* 0x00200000ce14783b */ /* 0x000fe20000004200 */
[CC--:B-1----:R-:W-:Y:S04]  /*7680*/  LEA R4, P0, R251.reuse, R2.reuse, 0x2 ;  /* 0x00000002fb047211 */ /* 0x0c2fe800078010ff */
[-C--:B------:R-:W-:Y:S02]  /*7690*/  LEA.HI.X.SX32 R5, R251, R3.reuse, 0x2, P0 ;  /* 0x00000003fb057211 */ /* 0x080fe400000f16ff */
[CC--:B--2---:R-:W-:Y:S03]  /*76a0*/  LEA R12, P5, R16.reuse, R2.reuse, 0x2 ;  /* 0x00000002100c7211 */ /* 0x0c4fe600078a10ff */
[----:B------:R1:W-:Y:S01]  /*76b0*/  RED.E.ADD.F32.FTZ.RN.STRONG.GPU [R4.64], R27 ;  /* 0x0000001b0400798e */ /* 0x0003e2000c10e784 */
[-C--:B------:R-:W-:Y:S02]  /*76c0*/  LEA.HI.X.SX32 R13, R16, R3.reuse, 0x2, P5 ;  /* 0x00000003100d7211 */ /* 0x080fe400028f16ff */
[CC--:B---3--:R-:W-:Y:S02]  /*76d0*/  LEA R10, P4, R0.reuse, R2.reuse, 0x2 ;  /* 0x00000002000a7211 */ /* 0x0c8fe400078810ff */
[----:B------:R-:W-:Y:S01]  /*76e0*/  RED.E.ADD.F32.FTZ.RN.STRONG.GPU [R2.64+0x180], R32 ;  /* 0x000180200200798e */ /* 0x000fe2000c10e784 */
[CC--:B----4-:R-:W-:Y:S02]  /*76f0*/  LEA R8, P3, R245.reuse, R2.reuse, 0x2 ;  /* 0x00000002f5087211 */ /* 0x0d0fe400078610ff */
[-C--:B------:R-:W-:Y:S01]  /*7700*/  LEA.HI.X.SX32 R11, R0, R3.reuse, 0x2, P4 ;  /* 0x00000003000b7211 */ /* 0x080fe200020f16ff */
[----:B------:R-:W-:Y:S01]  /*7710*/  IMAD.IADD R0, R196, 0x1, R206 ;  /* 0x00000001c4007824 */ /* 0x000fe200078e02ce */
[----:B------:R-:W-:Y:S01]  /*7720*/  RED.E.ADD.F32.FTZ.RN.STRONG.GPU [R164.64+0x180], R33 ;  /* 0x00018021a400798e */ /* 0x000fe2000c10e784 */
[-C--:B------:R-:W-:Y:S02]  /*7730*/  LEA.HI.X.SX32 R9, R245, R3.reuse, 0x2, P3 ;  /* 0x00000003f5097211 */ /* 0x080fe400018f16ff */
[CC--:B------:R-:W-:Y:S02]  /*7740*/  LEA R6, P2, R244.reuse, R2.reuse, 0x2 ;  /* 0x00000002f4067211 */ /* 0x0c0fe400078410ff */
[----:B------:R-:W-:Y:S02]  /*7750*/  RED.E.ADD.F32.FTZ.RN.STRONG.GPU [R14.64], R34 ;  /* 0x000000220e00798e */ /* 0x000fe4000c10e784 */
[-C--:B------:R-:W-:Y:S02]  /*7760*/  LEA.HI.X.SX32 R7, R244, R3.reuse, 0x2, P2 ;  /* 0x00000003f4077211 */ /* 0x080fe400010f16ff */
[----:B------:R-:W-:Y:S01]  /*7770*/  PLOP3.LUT P2, PT, PT, PT, UP0, 0x80, 0x0 ;  /* 0x000000000000781c */ /* 0x000fe20003f4f008 */
[----:B------:R-:W-:Y:S01]  /*7780*/  RED.E.ADD.F32.FTZ.RN.STRONG.GPU [R12.64], R35 ;  /* 0x000000230c00798e */ /* 0x000fe2000c10e784 */
[----:B------:R-:W-:Y:S04]  /*7790*/  @UP3 UIADD3 UR12, UP0, UR12, -0x100, URZ ;  /* 0xffffff000c0c3890 */ /* 0x000fe8000ff1e03f */
[----:B------:R-:W-:Y:S01]  /*77a0*/  RED.E.ADD.F32.FTZ.RN.STRONG.GPU [R10.64], R28 ;  /* 0x0000001c0a00798e */ /* 0x000fe2000c10e784 */
[----:B------:R-:W-:Y:S01]  /*77b0*/  @UP3 UIADD3.X UR11, UR11, -0x1, URZ, UP0, !UPT ;  /* 0xffffffff0b0b3890 */ /* 0x000fe200087fe43f */
[C---:B-1----:R-:W-:Y:S03]  /*77c0*/  LEA R4, P0, R250.reuse, R2, 0x2 ;  /* 0x00000002fa047211 */ /* 0x042fe600078010ff */
[----:B------:R-:W-:Y:S01]  /*77d0*/  RED.E.ADD.F32.FTZ.RN.STRONG.GPU [R8.64], R29 ;  /* 0x0000001d0800798e */ /* 0x000fe2000c10e784 */
[----:B------:R-:W-:Y:S02]  /*77e0*/  LEA.HI.X.SX32 R5, R250, R3, 0x2, P0 ;  /* 0x00000003fa057211 */ /* 0x000fe400000f16ff */
[----:B------:R-:W-:Y:S02]  /*77f0*/  PLOP3.LUT P0, PT, PT, PT, UP2, 0x80, 0x0 ;  /* 0x000000000000781c */ /* 0x000fe40003f0f028 */
[----:B------:R-:W-:Y:S05]  /*7800*/  RED.E.ADD.F32.FTZ.RN.STRONG.GPU [R6.64], R30 ;  /* 0x0000001e0600798e */ /* 0x000fea000c10e784 */
[----:B------:R-:W-:Y:S05]  /*7810*/  LDSM.16.MT88.4 R8, [R206] ;  /* 0x00000000ce08783b */ /* 0x000fea0000004200 */
[----:B------:R-:W-:Y:S05]  /*7820*/  RED.E.ADD.F32.FTZ.RN.STRONG.GPU [R4.64], R31 ;  /* 0x0000001f0400798e */ /* 0x000fea000c10e784 */
[----:B------:R-:W1:Y:S05]  /*7830*/  LDSM.16.MT88.4 R4, [R205+0x1c000] ;  /* 0x01c00000cd04783b */ /* 0x000e6a0000004200 */
[----:B------:R-:W2:Y:S05]  /*7840*/  LDSM.16.MT88.4 R12, [R205+0x1e000] ;  /* 0x01e00000cd0c783b */ /* 0x000eaa0000004200 */
[----:B------:R-:W3:Y:S05]  /*7850*/  LDSM.16.MT88.4 R16, [R0] ;  /* 0x000000000010783b */ /* 0x000eea0000004200 */
[----:B------:R-:W4:Y:S05]  /*7860*/  LDSM.16.MT88.4 R24, [R0+0x2000] ;  /* 0x002000000018783b */ /* 0x000f2a0000004200 */
[----:B------:R-:W-:Y:S05]  /*7870*/  LDSM.16.MT88.4 R28, [R206+0x800] ;  /* 0x00080000ce1c783b */ /* 0x000fea0000004200 */
[----:B------:R-:W-:Y:S05]  /*7880*/  LDSM.16.MT88.4 R32, [R205+0x1e800] ;  /* 0x01e80000cd20783b */ /* 0x000fea0000004200 */
[----:B------:R-:W-:Y:S05]  /*7890*/  LDSM.16.MT88.4 R164, [R0+0x800] ;  /* 0x0008000000a4783b */ /* 0x000fea0000004200 */
[----:B------:R-:W-:Y:S01]  /*78a0*/  LDSM.16.MT88.4 R172, [R0+0x2800] ;  /* 0x0028000000ac783b */ /* 0x000fe20000004200 */
[-C--:B-1----:R-:W-:Y:S08]  /*78b0*/  HMMA.16816.F32.BF16 R100, R4, R8.reuse, R100 ;  /* 0x000000080464723c */ /* 0x082ff00000041864 */
        /* <DEDUP_REMOVED lines=14> */
[-C--:B----4-:R-:W-:Y:S08]  /*79a0*/  HMMA.16816.F32.BF16 R148, R4, R24.reuse, R148 ;  /* 0x000000180494723c */ /* 0x090ff00000041894 */
        /* <DEDUP_REMOVED lines=284> */
.L_x_245:
        /* <DEDUP_REMOVED lines=18> */
.L_x_246:
[----:B-1----:R-:W2:Y:S01]  /*8c90*/  LDL.64 R2, [R1+0x30] ;  /* 0x0000300001027983 */ /* 0x002ea20000100a00 */
[----:B-----5:R-:W-:Y:S01]  /*8ca0*/  IMAD.SHL.U32 R4, R185, 0x2, RZ ;  /* 0x00000002b9047824 */ /* 0x020fe200078e00ff */
[----:B------:R-:W-:Y:S01]  /*8cb0*/  USHF.L.U32 UR6, UR18, 0x7, URZ ;  /* 0x0000000712067899 */ /* 0x000fe2000800063f */
[----:B------:R-:W-:Y:S01]  /*8cc0*/  BSSY B0, `(.L_x_247) ;  /* 0x0000035000007945 */ /* 0x000fe20003800000 */
[----:B------:R-:W-:Y:S02]  /*8cd0*/  BAR.SYNC.DEFER_BLOCKING 0x0 ;  /* 0x0000000000007b1d */ /* 0x000fe40000010000 */
[----:B------:R-:W-:Y:S02]  /*8ce0*/  USHF.R.S32.HI UR10, URZ, 0x1f, UR6 ;  /* 0x0000001f3f0a7899 */ /* 0x000fe40008011406 */
[----:B------:R-:W-:-:S02]  /*8cf0*/  IMAD.U32 R11, RZ, RZ, UR6 ;  /* 0x00000006ff0b7e24 */ /* 0x000fc4000f8e00ff */
[----:B------:R-:W1:Y:S01]  /*8d00*/  S2R R6, SR_TID.X ;  /* 0x0000000000067919 */ /* 0x000e620000002100 */
[----:B------:R-:W-:Y:S02]  /*8d10*/  ULDC.64 UR8, c[0x0][0x3a0] ;  /* 0x0000e80000087ab9 */ /* 0x000fe40000000a00 */
[----:B------:R-:W-:-:S04]  /*8d20*/  UIMAD UR7, UR10, UR8, URZ ;  /* 0x000000080a0772a4 */ /* 0x000fc8000f8e023f */
[----:B------:R-:W-:-:S03]  /*8d30*/  UIMAD UR7, UR6, UR9, UR7 ;  /* 0x00000009060772a4 */ /* 0x000fc6000f8e0207 */
[----:B------:R-:W-:Y:S02]  /*8d40*/  ULDC.64 UR8, c[0x0][0x3b8] ;  /* 0x0000ee0000087ab9 */ /* 0x000fe40000000a00 */
[----:B------:R-:W-:Y:S01]  /*8d50*/  UIMAD UR8, UR57, UR8, URZ ;  /* 0x00000008390872a4 */ /* 0x000fe2000f8e023f */
[----:B------:R-:W-:Y:S01]  /*8d60*/  IMAD.U32 R5, RZ, RZ, UR7 ;  /* 0x00000007ff057e24 */ /* 0x000fe2000f8e00ff */
[----:B------:R-:W-:Y:S02]  /*8d70*/  UIMAD UR7, UR18, -0x80, UR14 ;  /* 0xffffff80120778a4 */ /* 0x000fe4000f8e020e */
[----:B------:R-:W-:Y:S01]  /*8d80*/  UIMAD UR8, UR36, UR9, UR8 ;  /* 0x00000009240872a4 */ /* 0x000fe2000f8e0208 */
[----:B------:R3:W4:Y:S04]  /*8d90*/  LDS.128 R24, [R4+0xd000] ;  /* 0x00d0000004187984 */ /* 0x0007280000000c00 */
[----:B------:R3:W2:Y:S01]  /*8da0*/  LDS.128 R32, [R4+0xe000] ;  /* 0x00e0000004207984 */ /* 0x0006a20000000c00 */
[----:B-1----:R-:W-:-:S03]  /*8db0*/  SHF.R.S32.HI R0, RZ, 0x1f, R6 ;  /* 0x0000001fff007819 */ /* 0x002fc60000011406 */
[----:B------:R3:W1:Y:S01]  /*8dc0*/  LDS.128 R40, [R4+0xf000] ;  /* 0x00f0000004287984 */ /* 0x0006620000000c00 */
[----:B------:R-:W-:-:S03]  /*8dd0*/  LEA.HI R0, R0, R6, RZ, 0x3 ;  /* 0x0000000600007211 */ /* 0x000fc600078f18ff */
[----:B------:R3:W1:Y:S01]  /*8de0*/  LDS.128 R20, [R4+0x11000] ;  /* 0x0110000004147984 */ /* 0x0006620000000c00 */
[----:B------:R-:W-:-:S03]  /*8df0*/  SHF.R.S32.HI R0, RZ, 0x3, R0 ;  /* 0x00000003ff007819 */ /* 0x000fc60000011400 */
[----:B------:R3:W1:Y:S01]  /*8e00*/  LDS.128 R28, [R4+0x12000] ;  /* 0x01200000041c7984 */ /* 0x0006620000000c00 */
[----:B------:R-:W-:-:S03]  /*8e10*/  ISETP.GE.AND P4, PT, R0, UR7, PT ;  /* 0x0000000700007c0c */ /* 0x000fc6000bf86270 */
        /* <DEDUP_REMOVED lines=10> */
[--C-:B--2---:R-:W-:Y:S01]  /*8ec0*/  SHF.R.S32.HI R9, RZ, 0x1f, R2.reuse ;  /* 0x0000001fff097819 */ /* 0x104fe20000011402 */
[----:B------:R-:W-:-:S04]  /*8ed0*/  IMAD.MOV.U32 R8, RZ, RZ, R2 ;  /* 0x000000ffff087224 */ /* 0x000fc800078e0002 */
[----:B------:R-:W-:-:S05]  /*8ee0*/  IMAD.WIDE.U32 R2, R11, c[0x0][0x3a0], R8 ;  /* 0x0000e8000b027a25 */ /* 0x000fca00078e0008 */
[----:B------:R-:W-:-:S04]  /*8ef0*/  IADD3 R2, P0, R2, UR13, RZ ;  /* 0x0000000d02027c10 */ /* 0x000fc8000ff1e0ff */
[----:B------:R-:W-:Y:S01]  /*8f00*/  IADD3.X R3, R3, UR15, R5, P0, !PT ;  /* 0x0000000f03037c10 */ /* 0x000fe200087fe405 */
[----:B------:R-:W-:-:S04]  /*8f10*/  IMAD.U32 R5, RZ, RZ, UR36 ;  /* 0x00000024ff057e24 */ /* 0x000fc8000f8e00ff */
[----:B------:R-:W-:-:S05]  /*8f20*/  IMAD.WIDE.U32 R2, R5, c[0x0][0x3b8], R2 ;  /* 0x0000ee0005027a25 */ /* 0x000fca00078e0002 */
[----:B------:R-:W-:Y:S01]  /*8f30*/  IADD3 R10, R3, UR8, RZ ;  /* 0x00000008030a7c10 */ /* 0x000fe2000fffe0ff */
[----:B------:R-:W-:Y:S05]  /*8f40*/  @P4 BRA `(.L_x_248) ;  /* 0x000000c000004947 */ /* 0x000fea0003800000 */
[----:B-1-34-:R-:W1:Y:S01]  /*8f50*/  LDS.128 R16, [R4+0xc000] ;  /* 0x00c0000004107984 */ /* 0x01ae620000000c00 */
[----:B------:R-:W-:Y:S01]  /*8f60*/  MOV R5, R10 ;  /* 0x0000000a00057202 */ /* 0x000fe20000000f00 */
[----:B------:R-:W-:Y:S02]  /*8f70*/  IMAD R6, R76, c[0x0][0x3a0], RZ ;  /* 0x0000e8004c067a24 */ /* 0x000fe400078e02ff */
[----:B------:R2:W3:Y:S02]  /*8f80*/  LDS.128 R12, [R4+0x10000] ;  /* 0x01000000040c7984 */ /* 0x0004e40000000c00 */
[----:B------:R-:W-:Y:S01]  /*8f90*/  IMAD R6, R0, c[0x0][0x3a4], R6 ;  /* 0x0000e90000067a24 */ /* 0x000fe200078e0206 */
[----:B--2---:R-:W-:-:S05]  /*8fa0*/  MOV R4, R2 ;  /* 0x0000000200047202 */ /* 0x004fca0000000f00 */
[----:B------:R-:W-:-:S05]  /*8fb0*/  IMAD.WIDE.U32 R4, R0, c[0x0][0x3a0], R4 ;  /* 0x0000e80000047a25 */ /* 0x000fca00078e0004 */
[----:B------:R-:W-:Y:S02]  /*8fc0*/  IADD3 R5, R6, R5, RZ ;  /* 0x0000000506057210 */ /* 0x000fe40007ffe0ff */
[----:B------:R-:W-:-:S04]  /*8fd0*/  LEA R6, P0, R4, c[0x0][0x340], 0x1 ;  /* 0x0000d00004067a11 */ /* 0x000fc800078008ff */
[----:B------:R-:W-:-:S05]  /*8fe0*/  LEA.HI.X R7, R4, c[0x0][0x344], R5, 0x1, P0 ;  /* 0x0000d10004077a11 */ /* 0x000fca00000f0c05 */
[----:B-1----:R1:W-:Y:S04]  /*8ff0*/  STG.E.128 [R6.64], R16 ;  /* 0x0000001006007986 */ /* 0x0023e8000c101d04 */
[----:B---3--:R1:W-:Y:S02]  /*9000*/  STG.E.128 [R6.64+0x80], R12 ;  /* 0x0000800c06007986 */ /* 0x0083e4000c101d04 */
.L_x_248:
[----:B-1-34-:R-:W-:Y:S05]  /*9010*/  BSYNC B0 ;  /* 0x0000000000007941 */ /* 0x01afea0003800000 */
.L_x_247:
[----:B------:R-:W-:Y:S01]  /*9020*/  IADD3 R4, R0, 0x20, RZ ;  /* 0x0000002000047810 */ /* 0x000fe20007ffe0ff */
[----:B------:R-:W-:Y:S03]  /*9030*/  BSSY B0, `(.L_x_249) ;  /* 0x000000f000007945 */ /* 0x000fe60003800000 */
[----:B------:R-:W-:-:S13]  /*9040*/  ISETP.GE.AND P3, PT, R4, UR7, PT ;  /* 0x0000000704007c0c */ /* 0x000fda000bf66270 */
[----:B------:R-:W-:Y:S05]  /*9050*/  @P3 BRA `(.L_x_250) ;  /* 0x000000c000003947 */ /* 0x000fea0003800000 */
[----:B------:R-:W-:Y:S02]  /*9060*/  IADD3 R6, P0, R0, 0x20, RZ ;  /* 0x0000002000067810 */ /* 0x000fe40007f1e0ff */
        /* <DEDUP_REMOVED lines=9> */
[----:B------:R1:W-:Y:S04]  /*9100*/  STG.E.128 [R6.64], R24 ;  /* 0x0000001806007986 */ /* 0x0003e8000c101d04 */
[----:B------:R1:W-:Y:S02]  /*9110*/  STG.E.128 [R6.64+0x80], R20 ;  /* 0x0000801406007986 */ /* 0x0003e4000c101d04 */
.L_x_250:
[----:B------:R-:W-:Y:S05]  /*9120*/  BSYNC B0 ;  /* 0x0000000000007941 */ /* 0x000fea0003800000 */
.L_x_249:
        /* <DEDUP_REMOVED lines=16> */
.L_x_252:
[----:B------:R-:W-:Y:S05]  /*9230*/  BSYNC B0 ;  /* 0x0000000000007941 */ /* 0x000fea0003800000 */
.L_x_251:
[----:B------:R-:W-:Y:S01]  /*9240*/  IADD3 R4, R0, 0x60, RZ ;  /* 0x0000006000047810 */ /* 0x000fe20007ffe0ff */
[----:B------:R-:W-:Y:S03]  /*9250*/  BSSY B0, `(.L_x_253) ;  /* 0x000000f000007945 */ /* 0x000fe60003800000 */
[----:B------:R-:W-:-:S13]  /*9260*/  ISETP.GE.AND P1, PT, R4, UR7, PT ;  /* 0x0000000704007c0c */ /* 0x000fda000bf26270 */
[----:B------:R-:W-:Y:S05]  /*9270*/  @P1 BRA `(.L_x_254) ;  /* 0x000000c000001947 */ /* 0x000fea0003800000 */
[----:B------:R-:W-:Y:S02]  /*9280*/  IADD3 R3, P0, R0, 0x60, RZ ;  /* 0x0000006000037810 */ /* 0x000fe40007f1e0ff */
[----:B------:R-:W-:-:S03]  /*9290*/  MOV R5, R10 ;  /* 0x0000000a00057202 */ /* 0x000fc60000000f00 */
[----:B------:R-:W-:-:S04]  /*92a0*/  IMAD.X R4, RZ, RZ, R76, P0 ;  /* 0x000000ffff047224 */ /* 0x000fc800000e064c */
[----:B-1----:R-:W-:Y:S02]  /*92b0*/  IMAD R6, R4, c[0x0][0x3a0], RZ ;  /* 0x0000e80004067a24 */ /* 0x002fe400078e02ff */
        /* <DEDUP_REMOVED lines=8> */
.L_x_254:
[----:B------:R-:W-:Y:S05]  /*9340*/  BSYNC B0 ;  /* 0x0000000000007941 */ /* 0x000fea0003800000 */
.L_x_253:
        /* <DEDUP_REMOVED lines=25> */
.L_x_256:
[----:B------:R-:W-:Y:S05]  /*94e0*/  BSYNC B0 ;  /* 0x0000000000007941 */ /* 0x000fea0003800000 */
.L_x_255:
        /* <DEDUP_REMOVED lines=14> */
.L_x_258:
[----:B------:R-:W-:Y:S05]  /*95d0*/  BSYNC B0 ;  /* 0x0000000000007941 */ /* 0x000fea0003800000 */
.L_x_257:
        /* <DEDUP_REMOVED lines=14> */
.L_x_260:
[----:B------:R-:W-:Y:S05]  /*96c0*/  BSYNC B0 ;  /* 0x0000000000007941 */ /* 0x000fea0003800000 */
.L_x_259:
        /* <DEDUP_REMOVED lines=12> */
.L_x_241:
[----:B------:R-:W-:Y:S05]  /*9790*/  BSYNC B1 ;  /* 0x0000000000017941 */ /* 0x000fea0003800000 */
.L_x_219:
        /* <DEDUP_REMOVED lines=11> */
.L_x_261:
[----:B------:R-:W-:Y:S05]  /*9850*/  EXIT ;  /* 0x000000000000794d */ /* 0x000fea0003800000 */
.L_x_263:
        /* <DEDUP_REMOVED lines=10> */
.L_x_1068:


//--------------------- .text._ZN5flash44flash_bwd_dq_dk_dv_loop_seqk_parallel_kernelI23Flash_bwd_kernel_traitsILi128ELi64ELi128ELi8ELi2ELi4ELi2ELb0ELb0EN7cutlass10bfloat16_tE19Flash_kernel_traitsILi128ELi64ELi128ELi8ES3_EELb0ELb1ELb0ELb1ELb0ELb0ELb0EEEvNS_16Flash_bwd_paramsE --------------------------
	.section	.text._ZN5flash44flash_bwd_dq_dk_dv_loop_seqk_parallel_kernelI23Flash_bwd_kernel_traitsILi128ELi64ELi128ELi8ELi2ELi4ELi2ELb0ELb0EN7cutlass10bfloat16_tE19Flash_kernel_traitsILi128ELi64ELi128ELi8ES3_EELb0ELb1ELb0ELb1ELb0ELb0ELb0EEEvNS_16Flash_bwd_paramsE,"ax",@progbits
	.sectioninfo	@"SHI_REGISTERS=255"
	.align	128
        .global         _ZN5flash44flash_bwd_dq_dk_dv_loop_seqk_parallel_kernelI23Flash_bwd_kernel_traitsILi128ELi64ELi128ELi8ELi2ELi4ELi2ELb0ELb0EN7cutlass10bfloat16_tE19Flash_kernel_traitsILi128ELi64ELi128ELi8ES3_EELb0ELb1ELb0ELb1ELb0ELb0ELb0EEEvNS_16Flash_bwd_paramsE
        .type           _ZN5flash44flash_bwd_dq_dk_dv_loop_seqk_parallel_kernelI23Flash_bwd_kernel_traitsILi128ELi64ELi128ELi8ELi2ELi4ELi2ELb0ELb0EN7cutlass10bfloat16_tE19Flash_kernel_traitsILi128ELi64ELi128ELi8ES3_EELb0ELb1ELb0ELb1ELb0ELb0ELb0EEEvNS_16Flash_bwd_paramsE,@function
        .size           _ZN5flash44flash_bwd_dq_dk_dv_loop_seqk_parallel_kernelI23Flash_bwd_kernel_traitsILi128ELi64ELi128ELi8ELi2ELi4ELi2ELb0ELb0EN7cutlass10bfloat16_tE19Flash_kernel_traitsILi128ELi64ELi128ELi8ES3_EELb0ELb1ELb0ELb1ELb0ELb0ELb0EEEvNS_16Flash_bwd_paramsE,(.L_x_1069 - _ZN5flash44flash_bwd_dq_dk_dv_loop_seqk_parallel_kernelI23Flash_bwd_kernel_traitsILi128ELi64ELi128ELi8ELi2ELi4ELi2ELb0ELb0EN7cutlass10bfloat16_tE19Flash_kernel_traitsILi128ELi64ELi128ELi8ES3_EELb0ELb1ELb0ELb1ELb0ELb0ELb0EEEvNS_16Flash_bwd_paramsE)
        .other          _ZN5flash44flash_bwd_dq_dk_dv_loop_seqk_parallel_kernelI23Flash_bwd_kernel_traitsILi128ELi64ELi128ELi8ELi2ELi4ELi2ELb0ELb0EN7cutlass10bfloat16_tE19Flash_kernel_traitsILi128ELi64ELi128ELi8ES3_EELb0ELb1ELb0ELb1ELb0ELb0ELb0EEEvNS_16Flash_bwd_paramsE,@"STO_CUDA_ENTRY STV_DEFAULT"
_ZN5flash44flash_bwd_dq_dk_dv_loop_seqk_parallel_kernelI23Flash_bwd_kernel_traitsILi128ELi64ELi128ELi8ELi2ELi4ELi2ELb0ELb0EN7cutlass10bfloat16_tE19Flash_kernel_traitsILi128ELi64ELi128ELi8ES3_EELb0ELb1ELb0ELb1ELb0ELb0ELb0EEEvNS_16Flash_bwd_paramsE:
.text._ZN5flash44flash_bwd_dq_dk_dv_loop_seqk_parallel_kernelI23Flash_bwd_kernel_traitsILi128ELi64ELi128ELi8ELi2ELi4ELi2ELb0ELb0EN7cutlass10bfloat16_tE19Flash_kernel_traitsILi128ELi64ELi128ELi8ES3_EELb0ELb1ELb0ELb1ELb0ELb0ELb0EEEvNS_16Flash_bwd_paramsE:
        /* <DEDUP_REMOVED lines=49> */
[----:B------:R-:W-:Y:S01]  /*0310*/  IMAD.IADD R10, R5, 0x1, -R0 ;  /* 0x00000001050a7824 */ /* 0x000fe200078e0a00 */
[-C--:B------:R-:W-:Y:S01]  /*0320*/  LEA.HI R16, R13, R14.reuse, RZ, 0x2 ;  /* 0x0000000e0d107211 */ /* 0x080fe200078f10ff */
        /* <DEDUP_REMOVED lines=27> */
[----:B------:R-:W-:Y:S01]  /*04e0*/  IMAD.IADD R2, R14, 0x1, -R2 ;  /* 0x000000010e027824 */ /* 0x000fe200078e0a02 */
        /* <DEDUP_REMOVED lines=26> */
[----:B------:R-:W-:Y:S01]  /*0690*/  LOP3.LUT R4, R7, 0x1, RZ, 0xc0, !PT ;  /* 0x0000000107047812 */ /* 0x000fe200078ec0ff */
[----:B------:R-:W-:Y:S01]  /*06a0*/  STL [R1+0x24], R17 ;  /* 0x0000241101007387 */ /* 0x000fe20000100800 */
        /* <DEDUP_REMOVED lines=18> */
[----:B------:R-:W-:Y:S01]  /*07d0*/  IMAD.U32 R6, RZ, RZ, UR14 ;  /* 0x0000000eff067e24 */ /* 0x000fe2000f8e00ff */
[----:B------:R-:W-:Y:S01]  /*07e0*/  LEA.HI R0, R13, R14, RZ, 0x7 ;  /* 0x0000000e0d007211 */ /* 0x000fe200078f38ff */
[C---:B------:R-:W-:Y:S01]  /*07f0*/  IMAD.IADD R3, R14.reuse, 0x1, -R3 ;  /* 0x000000010e037824 */ /* 0x040fe200078e0a03 */
[----:B------:R1:W-:Y:S01]  /*0800*/  STL [R1], R5 ;  /* 0x0000000501007387 */ /* 0x0003e20000100800 */
[----:B------:R-:W-:Y:S01]  /*0810*/  IMAD.SHL.U32 R14, R14, 0x2, RZ ;  /* 0x000000020e0e7824 */ /* 0x000fe200078e00ff */
[----:B------:R-:W-:Y:S01]  /*0820*/  SHF.R.S32.HI R0, RZ, 0x7, R0 ;  /* 0x00000007ff007819 */ /* 0x000fe20000011400 */
[----:B------:R-:W-:Y:S01]  /*0830*/  IMAD.SHL.U32 R3, R3, 0x2, RZ ;  /* 0x0000000203037824 */ /* 0x000fe200078e00ff */
[----:B------:R-:W-:Y:S01]  /*0840*/  SEL R226, R226, 0x10, !P0 ;  /* 0x00000010e2e27807 */ /* 0x000fe20004000000 */
[----:B------:R-:W-:Y:S01]  /*0850*/  IMAD.SHL.U32 R2, R2, 0x20, RZ ;  /* 0x0000002002027824 */ /* 0x000fe200078e00ff */
[----:B------:R-:W-:Y:S01]  /*0860*/  IADD3 R239, R234, 0x40, RZ ;  /* 0x00000040eaef7810 */ /* 0x000fe20007ffe0ff */
[----:B------:R-:W-:-:S02]  /*0870*/  IMAD R8, R10, 0x400, R3 ;  /* 0x000004000a087824 */ /* 0x000fc400078e0203 */
[C---:B------:R-:W-:Y:S02]  /*0880*/  IMAD R6, R0.reuse, 0x1000, R3 ;  /* 0x0000100000067824 */ /* 0x040fe400078e0203 */
[----:B------:R-:W-:Y:S01]  /*0890*/  IMAD.SHL.U32 R3, R0, 0x8, RZ ;  /* 0x0000000800037824 */ /* 0x000fe200078e00ff */
[----:B------:R-:W-:Y:S01]  /*08a0*/  LOP3.LUT R0, R4, 0x1c0, RZ, 0xc0, !PT ;  /* 0x000001c004007812 */ /* 0x000fe200078ec0ff */
[----:B------:R-:W-:Y:S01]  /*08b0*/  IMAD R6, R218, 0x400, R6 ;  /* 0x00000400da067824 */ /* 0x000fe200078e0206 */
[----:B------:R-:W-:Y:S01]  /*08c0*/  LOP3.LUT R4, R2, 0x6, R14, 0xf8, !PT ;  /* 0x0000000602047812 */ /* 0x000fe200078ef80e */
[----:B------:R-:W-:Y:S01]  /*08d0*/  IMAD.SHL.U32 R210, R210, 0x2, RZ ;  /* 0x00000002d2d27824 */ /* 0x000fe200078e00ff */
[----:B------:R-:W-:Y:S01]  /*08e0*/  LOP3.LUT R3, R3, 0x8, RZ, 0xc0, !PT ;  /* 0x0000000803037812 */ /* 0x000fe200078ec0ff */
[----:B------:R-:W-:Y:S02]  /*08f0*/  IMAD.SHL.U32 R206, R206, 0x2, RZ ;  /* 0x00000002cece7824 */ /* 0x000fe400078e00ff */
[----:B------:R2:W-:Y:S01]  /*0900*/  STL [R1+0x20], R4 ;  /* 0x0000200401007387 */ /* 0x0005e20000100800 */
[----:B-1----:R-:W-:-:S02]  /*0910*/  LOP3.LUT R5, R0, 0x20, R2, 0xf8, !PT ;  /* 0x0000002000057812 */ /* 0x002fc400078ef802 */
        /* <DEDUP_REMOVED lines=9> */
[----:B--2---:R-:W-:Y:S01]  /*09b0*/  IMAD.SHL.U32 R4, R9, 0x10, RZ ;  /* 0x0000001009047824 */ /* 0x004fe200078e00ff */
[----:B------:R-:W-:Y:S01]  /*09c0*/  IADD3 R2, R10, -0x40, RZ ;  /* 0xffffffc00a027810 */ /* 0x000fe20007ffe0ff */
[----:B------:R-:W-:Y:S01]  /*09d0*/  STL [R1+0x30], R10 ;  /* 0x0000300a01007387 */ /* 0x000fe20000100800 */
[----:B------:R-:W-:Y:S01]  /*09e0*/  LOP3.LUT R0, R0, 0xfffffe00, RZ, 0xc0, !PT ;  /* 0xfffffe0000007812 */ /* 0x000fe200078ec0ff */
[----:B------:R-:W-:Y:S01]  /*09f0*/  IMAD.SHL.U32 R224, R224, 0x2, RZ ;  /* 0x00000002e0e07824 */ /* 0x000fe200078e00ff */
[----:B------:R-:W-:Y:S01]  /*0a00*/  LOP3.LUT R7, R3, 0x10, R4, 0xf8, !PT ;  /* 0x0000001003077812 */ /* 0x000fe200078ef804 */
[----:B------:R-:W-:Y:S01]  /*0a10*/  IMAD.SHL.U32 R3, R17, 0x40, RZ ;  /* 0x0000004011037824 */ /* 0x000fe200078e00ff */
[----:B------:R-:W-:Y:S01]  /*0a20*/  SHF.R.S32.HI R6, RZ, 0x1f, R2 ;  /* 0x0000001fff067819 */ /* 0x000fe20000011402 */
[----:B------:R-:W-:-:S02]  /*0a30*/  IMAD R218, R218, 0x400, R0 ;  /* 0x00000400dada7824 */ /* 0x000fc400078e0200 */
[----:B------:R-:W-:Y:S01]  /*0a40*/  IMAD.SHL.U32 R5, R9, 0x8, RZ ;  /* 0x0000000809057824 */ /* 0x000fe200078e00ff */
[----:B------:R-:W-:Y:S01]  /*0a50*/  LOP3.LUT R3, R3, 0x1c0, RZ, 0xc0, !PT ;  /* 0x000001c003037812 */ /* 0x000fe200078ec0ff */
[----:B------:R-:W-:Y:S01]  /*0a60*/  IMAD.IADD R227, R224, 0x1, R226 ;  /* 0x00000001e0e37824 */ /* 0x000fe200078e02e2 */
[----:B------:R-:W-:Y:S02]  /*0a70*/  SHF.L.U64.HI R2, R2, 0x2, R6 ;  /* 0x0000000202027819 */ /* 0x000fe40000010206 */
[--C-:B------:R-:W-:Y:S02]  /*0a80*/  SHF.R.U32.HI R4, RZ, 0x3, R3.reuse ;  /* 0x00000003ff047819 */ /* 0x100fe40000011603 */
[----:B------:R-:W-:Y:S01]  /*0a90*/  IADD3 R9, R8, 0x420, RZ ;  /* 0x0000042008097810 */ /* 0x000fe20007ffe0ff */
[----:B------:R1:W-:Y:S01]  /*0aa0*/  STL [R1+0x1c], R2 ;  /* 0x00001c0201007387 */ /* 0x0003e20000100800 */
[----:B------:R-:W-:Y:S02]  /*0ab0*/  LOP3.LUT R205, R4, R205, R3, 0x1e, !PT ;  /* 0x000000cd04cd7212 */ /* 0x000fe400078e1e03 */
[----:B------:R-:W-:Y:S01]  /*0ac0*/  @P1 IADD3 R9, R8, 0x3e0, RZ ;  /* 0x000003e008091810 */ /* 0x000fe20007ffe0ff */
[----:B------:R-:W-:Y:S01]  /*0ad0*/  STL [R1+0x14], R8 ;  /* 0x0000140801007387 */ /* 0x000fe20000100800 */
[----:B------:R-:W-:-:S02]  /*0ae0*/  LOP3.LUT R205, R205, R0, RZ, 0xfc, !PT ;  /* 0x00000000cdcd7212 */ /* 0x000fc400078efcff */
[----:B------:R-:W-:Y:S02]  /*0af0*/  LOP3.LUT R5, R3, 0x8, R5, 0xf8, !PT ;  /* 0x0000000803057812 */ /* 0x000fe400078ef805 */
[----:B------:R-:W-:Y:S02]  /*0b00*/  LEA R205, R205, 0xc000, 0x1 ;  /* 0x0000c000cdcd7811 */ /* 0x000fe400078e08ff */
[----:B------:R-:W-:-:S05]  /*0b10*/  LOP3.LUT R5, R5, R4, RZ, 0x3c, !PT ;  /* 0x0000000405057212 */ /* 0x000fca00078e3cff */
[----:B------:R-:W-:Y:S01]  /*0b20*/  IMAD.IADD R218, R218, 0x1, R5 ;  /* 0x00000001dada7824 */ /* 0x000fe200078e0205 */
[----:B-1----:R-:W-:-:S04]  /*0b30*/  LOP3.LUT R2, R4, R7, R3, 0x1e, !PT ;  /* 0x0000000704027212 */ /* 0x002fc800078e1e03 */
[----:B------:R-:W-:Y:S01]  /*0b40*/  LOP3.LUT R217, R2, R0, RZ, 0xfc, !PT ;  /* 0x0000000002d97212 */ /* 0x000fe200078efcff */
[----:B------:R-:W-:Y:S02]  /*0b50*/  IMAD.MOV.U32 R0, RZ, RZ, 0x20 ;  /* 0x00000020ff007424 */ /* 0x000fe400078e00ff */
[----:B------:R-:W-:-:S03]  /*0b60*/  IMAD.MOV.U32 R2, RZ, RZ, 0x40 ;  /* 0x00000040ff027424 */ /* 0x000fc600078e00ff */
[----:B------:R-:W-:Y:S02]  /*0b70*/  SEL R211, R0, 0xffffffe0, !P4 ;  /* 0xffffffe000d37807 */ /* 0x000fe40006000000 */
[----:B------:R-:W-:Y:S02]  /*0b80*/  SEL R212, R2, 0xffffffc0, !P3 ;  /* 0xffffffc002d47807 */ /* 0x000fe40005800000 */
[----:B------:R-:W-:Y:S01]  /*0b90*/  SEL R0, R0, 0xffffffe0, !P1 ;  /* 0xffffffe000007807 */ /* 0x000fe20004800000 */
[----:B------:R-:W-:Y:S01]  /*0ba0*/  IMAD.IADD R211, R210, 0x1, R211 ;  /* 0x00000001d2d37824 */ /* 0x000fe200078e02d3 */
[----:B------:R-:W-:Y:S01]  /*0bb0*/  SEL R2, R2, 0xffffffc0, !P2 ;  /* 0xffffffc002027807 */ /* 0x000fe20005000000 */
[----:B------:R-:W-:Y:S02]  /*0bc0*/  IMAD.IADD R213, R210, 0x1, R212 ;  /* 0x00000001d2d57824 */ /* 0x000fe400078e02d4 */
[----:B------:R-:W-:Y:S02]  /*0bd0*/  IMAD.IADD R225, R224, 0x1, R0 ;  /* 0x00000001e0e17824 */ /* 0x000fe400078e0200 */
[----:B------:R-:W-:-:S02]  /*0be0*/  IMAD.IADD R10, R0, 0x1, R8 ;  /* 0x00000001000a7824 */ /* 0x000fc400078e0208 */
[--C-:B------:R-:W-:Y:S02]  /*0bf0*/  IMAD.IADD R0, R8, 0x1, R2.reuse ;  /* 0x0000000108007824 */ /* 0x100fe400078e0202 */
[----:B------:R-:W-:Y:S01]  /*0c00*/  IMAD.IADD R3, R10, 0x1, R2 ;  /* 0x000000010a037824 */ /* 0x000fe200078e0202 */
[----:B------:R-:W-:Y:S01]  /*0c10*/  STL [R1+0x28], R10 ;  /* 0x0000280a01007387 */ /* 0x000fe20000100800 */
[----:B------:R-:W-:Y:S02]  /*0c20*/  IMAD.IADD R212, R212, 0x1, R211 ;  /* 0x00000001d4d47824 */ /* 0x000fe400078e02d3 */
[----:B------:R-:W-:Y:S01]  /*0c30*/  IMAD.IADD R226, R226, 0x1, R225 ;  /* 0x00000001e2e27824 */ /* 0x000fe200078e02e1 */
[----:B------:R1:W-:Y:S04]  /*0c40*/  STL [R1+0x18], R0 ;  /* 0x0000180001007387 */ /* 0x0003e80000100800 */
[----:B------:R2:W-:Y:S04]  /*0c50*/  STL [R1+0x38], R9 ;  /* 0x0000380901007387 */ /* 0x0005e80000100800 */
[----:B------:R2:W-:Y:S01]  /*0c60*/  STL [R1+0x2c], R3 ;  /* 0x00002c0301007387 */ /* 0x0005e20000100800 */
[----:B-1----:R-:W-:-:S05]  /*0c70*/  IMAD.IADD R0, R2, 0x1, R9 ;  /* 0x0000000102007824 */ /* 0x002fca00078e0209 */
[----:B----4-:R2:W-:Y:S02]  /*0c80*/  STL [R1+0x34], R0 ;  /* 0x0000340001007387 */ /* 0x0105e40000100800 */
.L_x_334:
        /* <DEDUP_REMOVED lines=12> */
[----:B-123--:R-:W-:Y:S01]  /*0d50*/  IMAD.U32 R2, RZ, RZ, UR4 ;  /* 0x00000004ff027e24 */ /* 0x00efe2000f8e00ff */
        /* <DEDUP_REMOVED lines=40> */
.L_x_264:
        /* <DEDUP_REMOVED lines=25> */
[----:B------:R-:W-:Y:S01]  /*1170*/  UISETP.NE.AND UP2, UPT, UR15, -0x1, UPT ;  /* 0xffffffff0f00788c */ /* 0x000fe2000bf45270 */
[----:B------:R-:W-:Y:S01]  /*1180*/  PLOP3.LUT P1, PT, PT, PT, UP0, 0x80, 0x0 ;  /* 0x000000000000781c */ /* 0x000fe20003f2f008 */
[----:B------:R-:W-:-:S02]  /*1190*/  USHF.R.S32.HI UR10, URZ, 0x1f, UR4 ;  /* 0x0000001f3f0a7899 */ /* 0x000fc40008011404 */
[----:B------:R-:W-:Y:S02]  /*11a0*/  ULDC.64 UR16, c[0x0][0x178] ;  /* 0x00005e0000107ab9 */ /* 0x000fe40000000a00 */
[----:B------:R-:W-:Y:S02]  /*11b0*/  ULEA.HI UR10, UR10, UR4, URZ, 0x6 ;  /* 0x000000040a0a7291 */ /* 0x000fe4000f8f303f */
[----:B------:R-:W-:Y:S02]  /*11c0*/  @UP0 UIADD3 UR11, UR22, UR27, URZ ;  /* 0x0000001b160b0290 */ /* 0x000fe4000fffe03f */
[----:B------:R-:W-:Y:S02]  /*11d0*/  UIMAD UR23, UR39, UR16, URZ ;  /* 0x00000010271772a4 */ /* 0x000fe4000f8e023f */
[----:B------:R-:W-:Y:S02]  /*11e0*/  ULDC.64 UR18, c[0x0][0x198] ;  /* 0x0000660000127ab9 */ /* 0x000fe40000000a00 */
        /* <DEDUP_REMOVED lines=8> */
[----:B------:R-:W-:Y:S02]  /*1270*/  @UP2 UIADD3 UR33, UR7, UR24, URZ ;  /* 0x0000001807212290 */ /* 0x000fe4000fffe03f */
[----:B------:R-:W-:Y:S02]  /*1280*/  @UP0 UIMAD UR29, UR11, UR19, UR5 ;  /* 0x000000130b1d02a4 */ /* 0x000fe4000f8e0205 */
        /* <DEDUP_REMOVED lines=16> */
.L_x_266:
        /* <DEDUP_REMOVED lines=10> */
[----:B------:R-:W-:-:S04]  /*1430*/  UIMAD UR7, UR22, UR7, UR8 ;  /* 0x00000007160772a4 */ /* 0x000fc8000f8e0208 */
[----:B------:R-:W-:-:S03]  /*1440*/  UIADD3 UR5, UR5, UR7, URZ ;  /* 0x0000000705057290 */ /* 0x000fc6000fffe03f */
[----:B------:R-:W-:Y:S02]  /*1450*/  ULDC.64 UR6, c[0x0][0x188] ;  /* 0x0000620000067ab9 */ /* 0x000fe40000000a00 */
[----:B------:R-:W-:Y:S02]  /*1460*/  UIMAD UR8, UR39, UR6, URZ ;  /* 0x00000006270872a4 */ /* 0x000fe4000f8e023f */
[----:B------:R-:W-:Y:S02]  /*1470*/  UIMAD.WIDE.U32 UR4, UR32, UR6, UR4 ;  /* 0x00000006200472a5 */ /* 0x000fe4000f8e0004 */
[----:B------:R-:W-:-:S04]  /*1480*/  UIMAD UR7, UR32, UR7, UR8 ;  /* 0x00000007200772a4 */ /* 0x000fc8000f8e0208 */
[----:B------:R-:W-:Y:S02]  /*1490*/  UIADD3 UR28, UR5, UR7, URZ ;  /* 0x00000007051c7290 */ /* 0x000fe4000fffe03f */
[----:B------:R-:W-:Y:S02]  /*14a0*/  UMOV UR26, UR4 ;  /* 0x00000004001a7c82 */ /* 0x000fe40008000000 */
.L_x_267:
        /* <DEDUP_REMOVED lines=71> */
.L_x_268:
[----:B------:R-:W-:Y:S02]  /*1920*/  UMOV UR8, UR50 ;  /* 0x0000003200087c82 */ /* 0x000fe40008000000 */
.L_x_269:
[----:B------:R-:W1:Y:S01]  /*1930*/  S2R R7, SR_TID.X ;  /* 0x0000000000077919 */ /* 0x000e620000002100 */
[----:B------:R-:W-:Y:S01]  /*1940*/  UIADD3 UR4, UP4, UP3, UR4, UR41, UR47 ;  /* 0x0000002904047290 */ /* 0x000fe2000fb9e02f */
[----:B------:R-:W-:Y:S01]  /*1950*/  SHF.R.S32.HI R235, RZ, 0x1f, R234 ;  /* 0x0000001fffeb7819 */ /* 0x000fe200000114ea */
[----:B------:R-:W-:Y:S01]  /*1960*/  UIADD3 UR8, UR16, UR8, URZ ;  /* 0x0000000810087290 */ /* 0x000fe2000fffe03f */
[----:B------:R-:W-:Y:S01]  /*1970*/  BSSY B1, `(.L_x_265) ;  /* 0x0000921000017945 */ /* 0x000fe20003800000 */
[----:B------:R-:W-:Y:S02]  /*1980*/  UIADD3 UR18, UP2, UP1, UR17, UR4, UR18 ;  /* 0x0000000411127290 */ /* 0x000fe4000f95e012 */
[----:B------:R-:W-:Y:S02]  /*1990*/  UIADD3.X UR4, UR7, UR48, UR53, UP4, UP3 ;  /* 0x0000003007047290 */ /* 0x000fe4000a7e6435 */
[----:B------:R-:W-:-:S02]  /*19a0*/  UIADD3 UR7, UR16, UR10, URZ ;  /* 0x0000000a10077290 */ /* 0x000fc4000fffe03f */
[----:B------:R-:W-:-:S03]  /*19b0*/  UIADD3.X UR15, UR9, UR4, UR11, UP2, UP1 ;  /* 0x00000004090f7290 */ /* 0x000fc600097e240b */
[----:B------:R-:W-:Y:S02]  /*19c0*/  ULDC.64 UR4, c[0x0][0x1a8] ;  /* 0x00006a0000047ab9 */ /* 0x000fe40000000a00 */
[----:B------:R-:W-:Y:S02]  /*19d0*/  UIMAD UR4, UR57, UR4, URZ ;  /* 0x00000004390472a4 */ /* 0x000fe4000f8e023f */
[----:B------:R-:W-:Y:S02]  /*19e0*/  ULDC UR11, c[0x0][0x2e8] ;  /* 0x0000ba00000b7ab9 */ /* 0x000fe40000000800 */
[----:B------:R-:W-:-:S03]  /*19f0*/  UIMAD UR17, UR35, UR5, UR4 ;  /* 0x00000005231172a4 */ /* 0x000fc6000f8e0204 */
[----:B------:R-:W-:Y:S01]  /*1a00*/  ULDC.64 UR4, c[0x0][0x378] ;  /* 0x0000de0000047ab9 */ /* 0x000fe20000000a00 */
[----:B-1----:R-:W-:Y:S01]  /*1a10*/  SHF.R.S32.HI R6, RZ, 0x1f, R7 ;  /* 0x0000001fff067819 */ /* 0x002fe20000011407 */
[----:B------:R-:W-:-:S03]  /*1a20*/  UIMAD UR4, UR57, UR4, URZ ;  /* 0x00000004390472a4 */ /* 0x000fc6000f8e023f */
[----:B------:R-:W-:Y:S01]  /*1a30*/  LEA.HI R2, R6, R7, RZ, 0x3 ;  /* 0x0000000706027211 */ /* 0x000fe200078f18ff */
[----:B------:R-:W-:-:S03]  /*1a40*/  UIMAD UR9, UR35, UR5, UR4 ;  /* 0x00000005230972a4 */ /* 0x000fc6000f8e0204 */
[----:B------:R-:W-:Y:S01]  /*1a50*/  SHF.R.S32.HI R2, RZ, 0x3, R2 ;  /* 0x00000003ff027819 */ /* 0x000fe20000011402 */
[----:B------:R-:W-:Y:S02]  /*1a60*/  ULDC.64 UR4, c[0x0][0x370] ;  /* 0x0000dc0000047ab9 */ /* 0x000fe40000000a00 */
[----:B------:R-:W-:Y:S01]  /*1a70*/  UIMAD UR4, UR31, UR4, URZ ;  /* 0x000000041f0472a4 */ /* 0x000fe2000f8e023f */
[----:B------:R-:W-:Y:S02]  /*1a80*/  SHF.R.S32.HI R16, RZ, 0x1f, R2 ;  /* 0x0000001fff107819 */ /* 0x000fe40000011402 */
[----:B------:R-:W-:Y:S01]  /*1a90*/  IADD3 R0, P0, R2, UR16, RZ ;  /* 0x0000001002007c10 */ /* 0x000fe2000ff1e0ff */
[----:B------:R-:W-:Y:S02]  /*1aa0*/  UIMAD UR6, UR16, UR5, UR4 ;  /* 0x00000005100672a4 */ /* 0x000fe4000f8e0204 */
[----:B------:R-:W-:Y:S01]  /*1ab0*/  UIADD3 UR4, -UR14, UR20, UR25 ;  /* 0x000000140e047290 */ /* 0x000fe2000fffe119 */
[----:B------:R-:W-:Y:S01]  /*1ac0*/  IADD3.X R3, R16, UR31, RZ, P0, !PT ;  /* 0x0000001f10037c10 */ /* 0x000fe200087fe4ff */
[----:B------:R-:W-:-:S02]  /*1ad0*/  IMAD.WIDE.U32 R4, R0, c[0x0][0x190], R234 ;  /* 0x0000640000047a25 */ /* 0x000fc400078e00ea */
[----:B------:R-:W-:Y:S02]  /*1ae0*/  UIADD3 UR4, UR4, -UR11, URZ ;  /* 0x8000000b04047290 */ /* 0x000fe4000fffe03f */
[----:B------:R-:W-:Y:S01]  /*1af0*/  IMAD R3, R3, c[0x0][0x190], RZ ;  /* 0x0000640003037a24 */ /* 0x000fe200078e02ff */
[----:B------:R-:W-:Y:S01]  /*1b00*/  IADD3 R8, P0, R4, UR38, RZ ;  /* 0x0000002604087c10 */ /* 0x000fe2000ff1e0ff */
[----:B------:R-:W-:Y:S02]  /*1b10*/  USHF.R.S32.HI UR5, URZ, 0x1f, UR4 ;  /* 0x0000001f3f057899 */ /* 0x000fe40008011404 */
[----:B------:R-:W-:Y:S01]  /*1b20*/  IMAD R0, R0, c[0x0][0x194], R3 ;  /* 0x0000650000007a24 */ /* 0x000fe200078e0203 */
[----:B------:R-:W-:Y:S01]  /*1b30*/  UIADD3 UR11, UR34, -0x1, URZ ;  /* 0xffffffff220b7890 */ /* 0x000fe2000fffe03f */
[----:B------:R-:W-:Y:S01]  /*1b40*/  IMAD.U32 R3, RZ, RZ, UR35 ;  /* 0x00000023ff037e24 */ /* 0x000fe2000f8e00ff */
[----:B------:R-:W-:Y:S02]  /*1b50*/  ULEA.HI UR4, UR5, UR4, URZ, 0x6 ;  /* 0x0000000405047291 */ /* 0x000fe4000f8f303f */
[----:B------:R-:W-:Y:S01]  /*1b60*/  IADD3.X R9, R5, UR33, R0, P0, !PT ;  /* 0x0000002105097c10 */ /* 0x000fe200087fe400 */
[----:B------:R-:W-:Y:S01]  /*1b70*/  IMAD.U32 R0, RZ, RZ, UR16 ;  /* 0x00000010ff007e24 */ /* 0x000fe2000f8e00ff */
[----:B------:R-:W-:Y:S01]  /*1b80*/  IADD3 R4, P0, R234, UR19, RZ ;  /* 0x00000013ea047c10 */ /* 0x000fe2000ff1e0ff */
[----:B------:R-:W-:-:S03]  /*1b90*/  USHF.R.S32.HI UR4, URZ, 0x6, UR4 ;  /* 0x000000063f047899 */ /* 0x000fc60008011404 */
[----:B------:R-:W-:Y:S01]  /*1ba0*/  IADD3.X R5, R235, UR30, RZ, P0, !PT ;  /* 0x0000001eeb057c10 */ /* 0x000fe200087fe4ff */
[----:B------:R-:W-:Y:S02]  /*1bb0*/  UISETP.LT.AND UP1, UPT, URZ, UR4, UPT ;  /* 0x000000043f00728c */ /* 0x000fe4000bf21270 */
[----:B------:R-:W-:Y:S02]  /*1bc0*/  ULDC.64 UR30, c[0x0][0x200] ;  /* 0x00008000001e7ab9 */ /* 0x000fe40000000a00 */
[----:B------:R-:W-:Y:S01]  /*1bd0*/  IMAD.WIDE.U32 R4, R0, c[0x0][0x370], R4 ;  /* 0x0000dc0000047a25 */ /* 0x000fe200078e0004 */
[----:B------:R-:W-:Y:S01]  /*1be0*/  LEA.HI R0, R6, R7, RZ, 0x5 ;  /* 0x0000000706007211 */ /* 0x000fe200078f28ff */
[----:B------:R-:W-:Y:S02]  /*1bf0*/  USEL UR19, URZ, UR4, !UP1 ;  /* 0x000000043f137287 */ /* 0x000fe4000c800000 */
[----:B------:R-:W-:Y:S01]  /*1c00*/  UIMAD.WIDE UR4, UR7, UR61, UR30 ;  /* 0x0000003d070472a5 */ /* 0x000fe2000f8e021e */
[----:B------:R-:W-:Y:S01]  /*1c10*/  IADD3 R5, R5, UR6, RZ ;  /* 0x0000000605057c10 */ /* 0x000fe2000fffe0ff */
[----:B------:R-:W-:Y:S01]  /*1c20*/  UISETP.GT.AND UP1, UPT, UR34, UR19, UPT ;  /* 0x000000132200728c */ /* 0x000fe2000bf24270 */
[----:B------:R-:W-:Y:S01]  /*1c30*/  LOP3.LUT R6, R0, 0xffffffe0, RZ, 0xc0, !PT ;  /* 0xffffffe000067812 */ /* 0x000fe200078ec0ff */
[----:B------:R-:W-:Y:S01]  /*1c40*/  ULDC.64 UR30, c[0x0][0x3c8] ;  /* 0x0000f200001e7ab9 */ /* 0x000fe20000000a00 */
[----:B------:R-:W-:Y:S01]  /*1c50*/  SHF.R.S32.HI R0, RZ, 0x5, R0 ;  /* 0x00000005ff007819 */ /* 0x000fe20000011400 */
[----:B------:R-:W-:Y:S01]  /*1c60*/  IMAD.WIDE.U32 R4, R3, c[0x0][0x378], R4 ;  /* 0x0000de0003047a25 */ /* 0x000fe200078e0004 */
[----:B------:R-:W-:-:S02]  /*1c70*/  UIMAD.WIDE UR6, UR8, UR61, UR30 ;  /* 0x0000003d080672a5 */ /* 0x000fc4000f8e021e */
[----:B------:R-:W-:Y:S01]  /*1c80*/  UMOV UR16, UR4 ;  /* 0x0000000400107c82 */ /* 0x000fe20008000000 */
[----:B------:R-:W-:Y:S01]  /*1c90*/  IMAD.IADD R3, R7, 0x1, -R6 ;  /* 0x0000000107037824 */ /* 0x000fe200078e0a06 */
[----:B------:R-:W-:Y:S01]  /*1ca0*/  IADD3 R5, R5, UR9, RZ ;  /* 0x0000000905057c10 */ /* 0x000fe2000fffe0ff */
[----:B------:R-:W-:Y:S02]  /*1cb0*/  IMAD R6, R16, c[0x0][0x370], RZ ;  /* 0x0000dc0010067a24 */ /* 0x000fe400078e02ff */
[----:B------:R-:W-:Y:S02]  /*1cc0*/  IMAD R0, R0, UR46, R3 ;  /* 0x0000002e00007c24 */ /* 0x000fe4000f8e0203 */
[----:B------:R-:W-:Y:S02]  /*1cd0*/  IMAD.U32 R7, RZ, RZ, UR35 ;  /* 0x00000023ff077e24 */ /* 0x000fe4000f8e00ff */
[----:B------:R-:W-:Y:S01]  /*1ce0*/  IMAD R10, R2, c[0x0][0x374], R6 ;  /* 0x0000dd00020a7a24 */ /* 0x000fe200078e0206 */
[----:B------:R-:W-:Y:S01]  /*1cf0*/  IADD3 R3, P0, R0, UR18, RZ ;  /* 0x0000001200037c10 */ /* 0x000fe2000ff1e0ff */
[----:B------:R-:W-:Y:S01]  /*1d00*/  IMAD.WIDE.U32 R4, R2, c[0x0][0x370], R4 ;  /* 0x0000dc0002047a25 */ /* 0x000fe200078e0004 */
[----:B------:R-:W-:-:S02]  /*1d10*/  UMOV UR18, UR6 ;  /* 0x0000000600127c82 */ /* 0x000fc40008000000 */
[----:B------:R-:W-:Y:S01]  /*1d20*/  LEA.HI.X.SX32 R0, R0, UR15, 0x1, P0 ;  /* 0x0000000f00007c11 */ /* 0x000fe200080f0eff */
[----:B------:R-:W-:Y:S01]  /*1d30*/  IMAD.WIDE.U32 R6, R7, c[0x0][0x1a8], R8 ;  /* 0x00006a0007067a25 */ /* 0x000fe200078e0008 */
[C---:B------:R-:W-:Y:S01]  /*1d40*/  LEA R222, P0, R3.reuse, c[0x0][0x350], 0x2 ;  /* 0x0000d40003de7a11 */ /* 0x040fe200078010ff */
[----:B------:R-:W-:Y:S01]  /*1d50*/  UMOV UR15, UR5 ;  /* 0x00000005000f7c82 */ /* 0x000fe20008000000 */
[----:B------:R-:W-:Y:S02]  /*1d60*/  LEA R230, P2, R4, c[0x0][0x330], 0x1 ;  /* 0x0000cc0004e67a11 */ /* 0x000fe400078408ff */
[----:B------:R-:W-:Y:S01]  /*1d70*/  LEA.HI.X R223, R3, c[0x0][0x354], R0, 0x2, P0 ;  /* 0x0000d50003df7a11 */ /* 0x000fe200000f1400 */
[----:B------:R-:W-:Y:S01]  /*1d80*/  IMAD.IADD R3, R5, 0x1, R10 ;  /* 0x0000000105037824 */ /* 0x000fe200078e020a */
[----:B------:R-:W-:Y:S02]  /*1d90*/  PLOP3.LUT P0, PT, PT, PT, UP1, 0x80, 0x0 ;  /* 0x000000000000781c */ /* 0x000fe40003f0f018 */
[----:B------:R-:W-:Y:S01]  /*1da0*/  IADD3 R10, R7, UR17, RZ ;  /* 0x00000011070a7c10 */ /* 0x000fe2000fffe0ff */
[----:B------:R-:W-:Y:S01]  /*1db0*/  UMOV UR17, UR7 ;  /* 0x0000000700117c82 */ /* 0x000fe20008000000 */
[----:B------:R-:W-:-:S02]  /*1dc0*/  LEA R232, P3, R6, c[0x0][0x160], 0x1 ;  /* 0x0000580006e87a11 */ /* 0x000fc400078608ff */
[----:B------:R-:W-:Y:S02]  /*1dd0*/  LEA.HI.X R231, R4, c[0x0][0x334], R3, 0x1, P2 ;  /* 0x0000cd0004e77a11 */ /* 0x000fe400010f0c03 */
[----:B------:R-:W-:-:S05]  /*1de0*/  LEA.HI.X R233, R6, c[0x0][0x164], R10, 0x1, P3 ;  /* 0x0000590006e97a11 */ /* 0x000fca00018f0c0a */
        /* <DEDUP_REMOVED lines=19> */
.L_x_271:
        /* <DEDUP_REMOVED lines=18> */
.L_x_272:
        /* <DEDUP_REMOVED lines=30> */
.L_x_274:
[----:B------:R-:W-:Y:S05]  /*2220*/  BSYNC B0 ;  /* 0x0000000000007941 */ /* 0x000fea0003800000 */
.L_x_273:
        /* <DEDUP_REMOVED lines=18> */
.L_x_276:
[----:B------:R-:W-:Y:S05]  /*2350*/  BSYNC B0 ;  /* 0x0000000000007941 */ /* 0x000fea0003800000 */
.L_x_275:
        /* <DEDUP_REMOVED lines=18> */
.L_x_278:
[----:B------:R-:W-:Y:S05]  /*2480*/  BSYNC B0 ;  /* 0x0000000000007941 */ /* 0x000fea0003800000 */
.L_x_277:
        /* <DEDUP_REMOVED lines=17> */
.L_x_280:
[----:B------:R-:W-:Y:S05]  /*25a0*/  BSYNC B0 ;  /* 0x0000000000007941 */ /* 0x000fea0003800000 */
.L_x_279:
        /* <DEDUP_REMOVED lines=27> */
.L_x_282:
[----:B------:R-:W-:Y:S05]  /*2760*/  BSYNC B0 ;  /* 0x0000000000007941 */ /* 0x000fea0003800000 */
.L_x_281:
        /* <DEDUP_REMOVED lines=16> */
.L_x_284:
[----:B------:R-:W-:Y:S05]  /*2870*/  BSYNC B0 ;  /* 0x0000000000007941 */ /* 0x000fea0003800000 */
.L_x_283:
        /* <DEDUP_REMOVED lines=16> */
.L_x_286:
[----:B------:R-:W-:Y:S05]  /*2980*/  BSYNC B0 ;  /* 0x0000000000007941 */ /* 0x000fea0003800000 */
.L_x_285:
        /* <DEDUP_REMOVED lines=16> */
.L_x_270:
[----:B------:R-:W2:Y:S01]  /*2a90*/  LDL R15, [R1] ;  /* 0x00000000010f7983 */ /* 0x000ea20000100800 */
[----:B------:R-:W-:Y:S01]  /*2aa0*/  PLOP3.LUT P0, PT, PT, PT, UP6, 0x80, 0x0 ;  /* 0x000000000000781c */ /* 0x000fe20003f0f068 */
[----:B------:R-:W-:Y:S01]  /*2ab0*/  UIMAD UR4, UR11, -0x40, UR20 ;  /* 0xffffffc00b0478a4 */ /* 0x000fe2000f8e0214 */
[----:B------:R-:W-:Y:S01]  /*2ac0*/  BSSY B0, `(.L_x_288) ;  /* 0x0000018000007945 */ /* 0x000fe20003800000 */
[----:B------:R-:W-:-:S10]  /*2ad0*/  ULEA.HI UR5, UR11, UR11, URZ, 0x1 ;  /* 0x0000000b0b057291 */ /* 0x000fd4000f8f083f */
[----:B------:R-:W-:Y:S01]  /*2ae0*/  @P0 BAR.SYNC.DEFER_BLOCKING 0x0 ;  /* 0x0000000000000b1d */ /* 0x000fe20000010000 */
[----:B------:R-:W-:Y:S01]  /*2af0*/  ISETP.GE.AND P2, PT, R2, UR4, PT ;  /* 0x0000000402007c0c */ /* 0x000fe2000bf46270 */
[----:B------:R-:W-:-:S04]  /*2b00*/  ULOP3.LUT UR5, UR5, 0xfffffffe, URZ, 0xc0, !UPT ;  /* 0xfffffffe05057892 */ /* 0x000fc8000f8ec03f */
[----:B------:R-:W-:-:S04]  /*2b10*/  UIADD3 UR5, UR11, -UR5, URZ ;  /* 0x800000050b057290 */ /* 0x000fc8000fffe03f */
[----:B------:R-:W-:Y:S01]  /*2b20*/  UISETP.NE.AND UP0, UPT, UR5, 0x1, UPT ;  /* 0x000000010500788c */ /* 0x000fe2000bf05270 */
[----:B--2---:R-:W-:-:S05]  /*2b30*/  IMAD.SHL.U32 R0, R15, 0x2, RZ ;  /* 0x000000020f007824 */ /* 0x004fca00078e00ff */
        /* <DEDUP_REMOVED lines=16> */
.L_x_289:
[----:B------:R-:W-:Y:S05]  /*2c40*/  BSYNC B0 ;  /* 0x0000000000007941 */ /* 0x000fea0003800000 */
.L_x_288:
        /* <DEDUP_REMOVED lines=29> */
.L_x_291:
[----:B------:R-:W-:Y:S05]  /*2e20*/  BSYNC B0 ;  /* 0x0000000000007941 */ /* 0x000fea0003800000 */
.L_x_290:
        /* <DEDUP_REMOVED lines=15> */
.L_x_293:
        /* <DEDUP_REMOVED lines=19> */
.L_x_294:
[----:B------:R-:W-:Y:S05]  /*3050*/  BSYNC B0 ;  /* 0x0000000000007941 */ /* 0x000fea0003800000 */
.L_x_292:
[----:B-1----:R-:W-:Y:S01]  /*3060*/  MOV R8, 0x20 ;  /* 0x0000002000087802 */ /* 0x002fe20000000f00 */
        /* <DEDUP_REMOVED lines=13> */
.L_x_296:
        /* <DEDUP_REMOVED lines=27> */
.L_x_297:
[----:B------:R-:W-:Y:S05]  /*32f0*/  BSYNC B0 ;  /* 0x0000000000007941 */ /* 0x000fea0003800000 */
.L_x_295:
[----:B--2---:R-:W2:Y:S01]  /*3300*/  LDL R17, [R1+0x30] ;  /* 0x0000300001117983 */ /* 0x004ea20000100800 */
[----:B------:R-:W-:Y:S02]  /*3310*/  IMAD.MOV.U32 R251, RZ, RZ, 0x7f800000 ;  /* 0x7f800000fffb7424 */ /* 0x000fe400078e00ff */
[----:B------:R-:W-:Y:S02]  /*3320*/  IMAD.MOV.U32 R252, RZ, RZ, 0x7f800000 ;  /* 0x7f800000fffc7424 */ /* 0x000fe400078e00ff */
[----:B------:R-:W-:Y:S02]  /*3330*/  IMAD.MOV.U32 R249, RZ, RZ, 0x7f800000 ;  /* 0x7f800000fff97424 */ /* 0x000fe400078e00ff */
[----:B------:R-:W-:Y:S02]  /*3340*/  IMAD.U32 R12, RZ, RZ, UR25 ;  /* 0x00000019ff0c7e24 */ /* 0x000fe4000f8e00ff */
[----:B------:R-:W-:Y:S01]  /*3350*/  IMAD.MOV.U32 R250, RZ, RZ, 0x7f800000 ;  /* 0x7f800000fffa7424 */ /* 0x000fe200078e00ff */
[----:B------:R-:W-:Y:S01]  /*3360*/  BSSY B0, `(.L_x_298) ;  /* 0x000003b000007945 */ /* 0x000fe20003800000 */
[----:B--2---:R-:W-:-:S02]  /*3370*/  IADD3 R3, R17, 0x28, RZ ;  /* 0x0000002811037810 */ /* 0x004fc40007ffe0ff */
[----:B-1----:R-:W-:Y:S02]  /*3380*/  IADD3 R4, R17, 0x8, RZ ;  /* 0x0000000811047810 */ /* 0x002fe40007ffe0ff */
[----:B------:R-:W-:Y:S02]  /*3390*/  ISETP.GE.AND P3, PT, R3, UR4, PT ;  /* 0x0000000403007c0c */ /* 0x000fe4000bf66270 */
[C---:B------:R-:W-:Y:S02]  /*33a0*/  IADD3 R5, R17.reuse, 0x20, RZ ;  /* 0x0000002011057810 */ /* 0x040fe40007ffe0ff */
[----:B------:R-:W-:Y:S01]  /*33b0*/  ISETP.GE.AND P5, PT, R4, UR4, PT ;  /* 0x0000000404007c0c */ /* 0x000fe2000bfa6270 */
[----:B------:R-:W-:Y:S01]  /*33c0*/  IMAD.SHL.U32 R4, R17, 0x4, RZ ;  /* 0x0000000411047824 */ /* 0x000fe200078e00ff */
[----:B------:R-:W-:Y:S02]  /*33d0*/  ISETP.GE.AND P4, PT, R5, UR4, PT ;  /* 0x0000000405007c0c */ /* 0x000fe4000bf86270 */
[----:B------:R-:W-:Y:S01]  /*33e0*/  ISETP.GE.AND P6, PT, R17, UR4, PT ;  /* 0x0000000411007c0c */ /* 0x000fe2000bfc6270 */
[----:B------:R-:W-:Y:S01]  /*33f0*/  ULDC.64 UR4, c[0x0][0x198] ;  /* 0x0000660000047ab9 */ /* 0x000fe20000000a00 */
[----:B------:R-:W-:Y:S01]  /*3400*/  SHF.R.S32.HI R15, RZ, 0x1f, R17 ;  /* 0x0000001fff0f7819 */ /* 0x000fe20000011411 */
[----:B------:R-:W-:Y:S01]  /*3410*/  UIMAD UR4, UR23, UR4, URZ ;  /* 0x00000004170472a4 */ /* 0x000fe2000f8e023f */
[----:B------:R-:W-:-:S02]  /*3420*/  SHF.R.S32.HI R5, RZ, 0x1f, R3 ;  /* 0x0000001fff057819 */ /* 0x000fc40000011403 */
[----:B------:R-:W-:Y:S02]  /*3430*/  @!P3 LEA R6, P1, R3, UR16, 0x2 ;  /* 0x000000100306bc11 */ /* 0x000fe4000f8210ff */
[----:B------:R-:W-:Y:S02]  /*3440*/  IADD3 R4, P2, R4, UR16, RZ ;  /* 0x0000001004047c10 */ /* 0x000fe4000ff5e0ff */
[----:B------:R-:W-:Y:S01]  /*3450*/  SHF.L.U64.HI R8, R17, 0x2, R15 ;  /* 0x0000000211087819 */ /* 0x000fe2000001020f */
[----:B------:R-:W-:Y:S01]  /*3460*/  UIMAD UR5, UR25, UR5, UR4 ;  /* 0x00000005190572a4 */ /* 0x000fe2000f8e0204 */
[----:B------:R-:W-:Y:S01]  /*3470*/  @!P3 LEA.HI.X R7, R3, UR15, R5, 0x2, P1 ;  /* 0x0000000f0307bc11 */ /* 0x000fe200088f1405 */
[----:B------:R-:W-:Y:S01]  /*3480*/  UIMAD UR4, UR21, -0x80, UR14 ;  /* 0xffffff80150478a4 */ /* 0x000fe2000f8e020e */
[----:B------:R-:W-:-:S03]  /*3490*/  IADD3.X R5, R8, UR15, RZ, P2, !PT ;  /* 0x0000000f08057c10 */ /* 0x000fc600097fe4ff */
[----:B------:R1:W5:Y:S04]  /*34a0*/  @!P3 LDG.E R250, [R6.64] ;  /* 0x0000000c06fab981 */ /* 0x000368000c1e1900 */
[----:B------:R2:W5:Y:S01]  /*34b0*/  @!P6 LDG.E R251, [R4.64] ;  /* 0x0000000c04fbe981 */ /* 0x000562000c1e1900 */
[----:B------:R-:W-:-:S03]  /*34c0*/  ISETP.GE.AND P6, PT, R2, UR4, PT ;  /* 0x0000000402007c0c */ /* 0x000fc6000bfc6270 */
[----:B------:R2:W5:Y:S04]  /*34d0*/  @!P5 LDG.E R252, [R4.64+0x20] ;  /* 0x0000200c04fcd981 */ /* 0x000568000c1e1900 */
[----:B------:R2:W5:Y:S06]  /*34e0*/  @!P4 LDG.E R249, [R4.64+0x80] ;  /* 0x0000800c04f9c981 */ /* 0x00056c000c1e1900 */
[----:B------:R3:W-:Y:S04]  /*34f0*/  @P6 STS.128 [R0+0xc000], RZ ;  /* 0x00c000ff00006388 */ /* 0x0007e80000000c00 */
[----:B------:R3:W-:Y:S01]  /*3500*/  @P6 STS.128 [R0+0x10000], RZ ;  /* 0x010000ff00006388 */ /* 0x0007e20000000c00 */
[----:B------:R-:W-:-:S02]  /*3510*/  IMAD.U32 R3, RZ, RZ, UR5 ;  /* 0x00000005ff037e24 */ /* 0x000fc4000f8e00ff */
        /* <DEDUP_REMOVED lines=31> */
.L_x_299:
[----:B---3--:R-:W-:Y:S05]  /*3710*/  BSYNC B0 ;  /* 0x0000000000007941 */ /* 0x008fea0003800000 */
.L_x_298:
        /* <DEDUP_REMOVED lines=30> */
.L_x_301:
[----:B------:R-:W-:Y:S05]  /*3900*/  BSYNC B0 ;  /* 0x0000000000007941 */ /* 0x000fea0003800000 */
.L_x_300:
        /* <DEDUP_REMOVED lines=31> */
.L_x_303:
[----:B------:R-:W-:Y:S05]  /*3b00*/  BSYNC B0 ;  /* 0x0000000000007941 */ /* 0x000fea0003800000 */
.L_x_302:
        /* <DEDUP_REMOVED lines=30> */
.L_x_305:
[----:B------:R-:W-:Y:S05]  /*3cf0*/  BSYNC B0 ;  /* 0x0000000000007941 */ /* 0x000fea0003800000 */
.L_x_304:
        /* <DEDUP_REMOVED lines=38> */
.L_x_307:
[----:B-1----:R-:W-:Y:S05]  /*3f60*/  BSYNC B0 ;  /* 0x0000000000007941 */ /* 0x002fea0003800000 */
.L_x_306:
        /* <DEDUP_REMOVED lines=29> */
.L_x_309:
[----:B------:R-:W-:Y:S05]  /*4140*/  BSYNC B0 ;  /* 0x0000000000007941 */ /* 0x000fea0003800000 */
.L_x_308:
        /* <DEDUP_REMOVED lines=29> */
.L_x_311:
[----:B------:R-:W-:Y:S05]  /*4320*/  BSYNC B0 ;  /* 0x0000000000007941 */ /* 0x000fea0003800000 */
.L_x_310:
        /* <DEDUP_REMOVED lines=28> */
.L_x_313:
[----:B------:R-:W-:Y:S05]  /*44f0*/  BSYNC B0 ;  /* 0x0000000000007941 */ /* 0x000fea0003800000 */
.L_x_312:
[----:B------:R-:W-:Y:S01]  /*4500*/  ULDC.64 UR6, c[0x0][0x318] ;  /* 0x0000c60000067ab9 */ /* 0x000fe20000000a00 */
[----:B------:R-:W0:Y:S01]  /*4510*/  LDGDEPBAR ;  /* 0x00000000000079af */ /* 0x000e220000000000 */
[----:B------:R-:W-:Y:S02]  /*4520*/  UISETP.NE.U32.AND UP1, UPT, URZ, UR6, UPT ;  /* 0x000000063f00728c */ /* 0x000fe4000bf25070 */
[----:B------:R-:W-:Y:S02]  /*4530*/  ULDC.64 UR8, c[0x0][0x320] ;  /* 0x0000c80000087ab9 */ /* 0x000fe40000000a00 */
[----:B------:R-:W-:-:S06]  /*4540*/  UISETP.NE.AND.EX UP1, UPT, URZ, UR7, UPT, UP1 ;  /* 0x000000073f00728c */ /* 0x000fcc000bf25310 */
[----:B------:R-:W-:-:S05]  /*4550*/  PLOP3.LUT P1, PT, PT, PT, UP1, 0x80, 0x0 ;  /* 0x000000000000781c */ /* 0x000fca0003f2f018 */
[----:B------:R-:W-:Y:S02]  /*4560*/  @UP1 UIMAD UR10, UR39, UR8, URZ ;  /* 0x00000008270a12a4 */ /* 0x000fe4000f8e023f */
[----:B------:R-:W-:Y:S02]  /*4570*/  @UP1 UMOV UR4, UR35 ;  /* 0x0000002300041c82 */ /* 0x000fe40008000000 */
[----:B------:R-:W-:Y:S02]  /*4580*/  @UP1 UMOV UR5, UR57 ;  /* 0x0000003900051c82 */ /* 0x000fe40008000000 */
[----:B------:R-:W-:Y:S02]  /*4590*/  @UP1 UIMAD.WIDE.U32 UR4, UR32, UR8, UR4 ;  /* 0x00000008200412a5 */ /* 0x000fe4000f8e0004 */
[----:B------:R-:W-:Y:S02]  /*45a0*/  @UP1 UIMAD UR9, UR32, UR9, UR10 ;  /* 0x00000009200912a4 */ /* 0x000fe4000f8e020a */
[----:B------:R-:W-:-:S02]  /*45b0*/  @UP1 ULEA UR6, UP0, UR4, UR6, 0x2 ;  /* 0x0000000604061291 */ /* 0x000fc4000f80103f */
[----:B------:R-:W-:-:S04]  /*45c0*/  @UP1 UIADD3 UR9, UR5, UR9, URZ ;  /* 0x0000000905091290 */ /* 0x000fc8000fffe03f */
[----:B------:R-:W-:Y:S01]  /*45d0*/  @UP1 ULEA.HI.X UR7, UR4, UR7, UR9, 0x2, UP0 ;  /* 0x0000000704071291 */ /* 0x000fe200080f1409 */
[----:B-1----:R-:W-:-:S05]  /*45e0*/  IMAD.U32 R2, RZ, RZ, UR6 ;  /* 0x00000006ff027e24 */ /* 0x002fca000f8e00ff */
[----:B------:R-:W-:-:S05]  /*45f0*/  IMAD.U32 R3, RZ, RZ, UR7 ;  /* 0x00000007ff037e24 */ /* 0x000fca000f8e00ff */
[----:B--234-:R1:W2:Y:S01]  /*4600*/  @P1 LDG.E R0, [R2.64] ;  /* 0x0000000c02001981 */ /* 0x01c2a2000c1e1900 */
[----:B------:R-:W-:Y:S01]  /*4610*/  IMAD.MOV.U32 R228, RZ, RZ, R221 ;  /* 0x000000ffffe47224 */ /* 0x000fe200078e00dd */
        /* <DEDUP_REMOVED lines=23> */
[----:B-1----:R-:W2:Y:S01]  /*4790*/  @P1 MUFU.RCP R2, c[0x0][0x238] ;  /* 0x00008e0000021b08 */ /* 0x002ea20000001000 */
[C---:B------:R-:W-:Y:S01]  /*47a0*/  IADD3 R3, R17.reuse, 0x1, RZ ;  /* 0x0000000111037810 */ /* 0x040fe20007ffe0ff */
[----:B------:R-:W-:Y:S01]  /*47b0*/  CS2R R116, SRZ ;  /* 0x0000000000747805 */ /* 0x000fe2000001ff00 */
[----:B------:R-:W-:Y:S01]  /*47c0*/  CS2R R110, SRZ ;  /* 0x00000000006e7805 */ /* 0x000fe2000001ff00 */
[----:B------:R-:W-:Y:S01]  /*47d0*/  CS2R R108, SRZ ;  /* 0x00000000006c7805 */ /* 0x000fe2000001ff00 */
[----:B------:R-:W-:Y:S01]  /*47e0*/  CS2R R114, SRZ ;  /* 0x0000000000727805 */ /* 0x000fe2000001ff00 */
[----:B------:R1:W-:Y:S01]  /*47f0*/  STL [R1+0x10], R3 ;  /* 0x0000100301007387 */ /* 0x0003e20000100800 */
        /* <DEDUP_REMOVED lines=24> */
[----:B-1----:R-:W-:Y:S01]  /*4980*/  SHF.L.U64.HI R3, R17, 0x2, R15 ;  /* 0x0000000211037819 */ /* 0x002fe2000001020f */
        /* <DEDUP_REMOVED lines=14> */
[----:B------:R-:W-:Y:S01]  /*4a70*/  MOV R220, 0x20 ;  /* 0x0000002000dc7802 */ /* 0x000fe20000000f00 */
[----:B------:R-:W-:Y:S01]  /*4a80*/  IMAD.MOV.U32 R219, RZ, RZ, 0x40 ;  /* 0x00000040ffdb7424 */ /* 0x000fe200078e00ff */
[C---:B------:R-:W-:Y:S01]  /*4a90*/  SHF.L.U32 R215, R218.reuse, 0x1, RZ ;  /* 0x00000001dad77819 */ /* 0x040fe200000006ff */
[C---:B------:R-:W-:Y:S01]  /*4aa0*/  IMAD.SHL.U32 R216, R218.reuse, 0x2, RZ ;  /* 0x00000002dad87824 */ /* 0x040fe200078e00ff */
[----:B------:R-:W-:Y:S01]  /*4ab0*/  UMOV UR4, URZ ;  /* 0x0000003f00047c82 */ /* 0x000fe20008000000 */
[----:B------:R-:W-:-:S02]  /*4ac0*/  IMAD.SHL.U32 R214, R218, 0x2, RZ ;  /* 0x00000002dad67824 */ /* 0x000fc400078e00ff */
[----:B--2---:R-:W-:Y:S01]  /*4ad0*/  @P1 FMUL.FTZ R0, R0, R2 ;  /* 0x0000000200001220 */ /* 0x004fe20000410000 */
[----:B------:R-:W-:-:S03]  /*4ae0*/  IADD3 R2, R218, 0x2000, RZ ;  /* 0x00002000da027810 */ /* 0x000fc60007ffe0ff */
[----:B------:R2:W3:Y:S01]  /*4af0*/  @P1 R2UR UR5, R0 ;  /* 0x00000000000513c2 */ /* 0x0004e200000e0000 */
[----:B------:R-:W-:-:S05]  /*4b00*/  SEL R2, R2, R218, !P0 ;  /* 0x000000da02027207 */ /* 0x000fca0004000000 */
[----:B------:R-:W-:Y:S02]  /*4b10*/  IMAD.SHL.U32 R208, R2, 0x2, RZ ;  /* 0x0000000202d07824 */ /* 0x000fe400078e00ff */
[----:B------:R-:W-:-:S05]  /*4b20*/  IMAD.SHL.U32 R2, R17, 0x4, RZ ;  /* 0x0000000411027824 */ /* 0x000fca00078e00ff */
[----:B------:R1:W-:Y:S01]  /*4b30*/  STL [R1+0x8], R2 ;  /* 0x0000080201007387 */ /* 0x0003e20000100800 */
[----:B--2---:R-:W-:Y:S01]  /*4b40*/  IADD3 R0, R217, 0x2000, RZ ;  /* 0x00002000d9007810 */ /* 0x004fe20007ffe0ff */
[----:B---3--:R-:W-:-:S03]  /*4b50*/  @UP1 UMOV UR4, UR5 ;  /* 0x0000000500041c82 */ /* 0x008fc60008000000 */
[----:B------:R-:W-:-:S04]  /*4b60*/  SEL R0, R0, R217, !P0 ;  /* 0x000000d900007207 */ /* 0x000fc80004000000 */
[----:B------:R-:W-:Y:S02]  /*4b70*/  SHF.L.U32 R207, R0, 0x1, RZ ;  /* 0x0000000100cf7819 */ /* 0x000fe400000006ff */
[----:B------:R-:W-:-:S04]  /*4b80*/  IADD3 R0, R17, -0x40, RZ ;  /* 0xffffffc011007810 */ /* 0x000fc80007ffe0ff */
[----:B------:R-:W-:-:S05]  /*4b90*/  SHF.L.U32 R0, R0, 0x2, RZ ;  /* 0x0000000200007819 */ /* 0x000fca00000006ff */
[----:B------:R1:W-:Y:S02]  /*4ba0*/  STL [R1+0x4], R0 ;  /* 0x0000040001007387 */ /* 0x0003e40000100800 */
.L_x_316:
[----:B-1----:R-:W2:Y:S01]  /*4bb0*/  LDL R0, [R1+0x24] ;  /* 0x0000240001007983 */ /* 0x002ea20000100800 */
[----:B------:R-:W-:Y:S02]  /*4bc0*/  USHF.L.U32 UR5, UR21, 0x7, URZ ;  /* 0x0000000715057899 */ /* 0x000fe4000800063f */
[----:B------:R-:W-:Y:S01]  /*4bd0*/  USHF.L.U32 UR6, UR11, 0x6, URZ ;  /* 0x000000060b067899 */ /* 0x000fe2000800063f */
[----:B------:R-:W0:Y:S01]  /*4be0*/  LDGDEPBAR ;  /* 0x00000000000079af */ /* 0x000e220000000000 */
[----:B------:R-:W-:Y:S02]  /*4bf0*/  UIADD3 UR7, UR20, 0x80, UR5 ;  /* 0x0000008014077890 */ /* 0x000fe4000fffe005 */
[----:B------:R-:W-:Y:S02]  /*4c00*/  UIADD3 UR5, UR5, 0x80, URZ ;  /* 0x0000008005057890 */ /* 0x000fe4000fffe03f */
[----:B------:R-:W-:Y:S02]  /*4c10*/  UIADD3 UR7, UR7, -UR14, URZ ;  /* 0x8000000e07077290 */ /* 0x000fe4000fffe03f */
[----:B------:R-:W-:Y:S01]  /*4c20*/  UISETP.GT.AND UP3, UPT, UR11, UR19, UPT ;  /* 0x000000130b00728c */ /* 0x000fe2000bf64270 */
[----:B------:R-:W3:Y:S01]  /*4c30*/  LDL R236, [R1+0x20] ;  /* 0x0000200001ec7983 */ /* 0x000ee20000100800 */
[----:B------:R-:W-:Y:S03]  /*4c40*/  UISETP.GE.AND UP0, UPT, UR6, UR7, UPT ;  /* 0x000000070600728c */ /* 0x000fe6000bf06270 */
[----:B-----5:R-:W4:Y:S01]  /*4c50*/  LDL R229, [R1+0x10] ;  /* 0x0000100001e57983 */ /* 0x020f220000100800 */
[----:B------:R-:W-:Y:S03]  /*4c60*/  UISETP.LT.AND UP0, UPT, UR5, UR14, UP0 ;  /* 0x0000000e0500728c */ /* 0x000fe60008701270 */
[----:B------:R-:W-:Y:S01]  /*4c70*/  ULDC UR5, c[0x0][0x22c] ;  /* 0x00008b0000057ab9 */ /* 0x000fe20000000800 */
[----:B------:R-:W-:Y:S04]  /*4c80*/  DEPBAR.LE SB0, 0x0 ;  /* 0x000080000000791a */ /* 0x000fe80000000000 */
[----:B------:R-:W-:Y:S08]  /*4c90*/  BAR.SYNC.DEFER_BLOCKING 0x0 ;  /* 0x0000000000007b1d */ /* 0x000ff00000010000 */
[----:B------:R-:W-:Y:S08]  /*4ca0*/  LDSM.16.M88.4 R32, [R208] ;  /* 0x00000000d020783b */ /* 0x000ff00000000200 */
[----:B------:R-:W1:Y:S08]  /*4cb0*/  LDSM.16.M88.4 R16, [R210+0xc000] ;  /* 0x00c00000d210783b */ /* 0x000e700000000200 */
[----:B------:R-:W1:Y:S08]  /*4cc0*/  LDSM.16.M88.4 R28, [R208+0x1000] ;  /* 0x00100000d01c783b */ /* 0x000e700000000200 */
[----:B------:R-:W1:Y:S08]  /*4cd0*/  LDSM.16.M88.4 R164, [R210+0xc800] ;  /* 0x00c80000d2a4783b */ /* 0x000e700000000200 */
[----:B------:R-:W-:Y:S08]  /*4ce0*/  LDSM.16.M88.4 R172, [R211+0xc000] ;  /* 0x00c00000d3ac783b */ /* 0x000ff00000000200 */
[----:B------:R-:W-:Y:S01]  /*4cf0*/  LDSM.16.M88.4 R180, [R211+0xc800] ;  /* 0x00c80000d3b4783b */ /* 0x000fe20000000200 */
[-C--:B-1----:R-:W-:Y:S07]  /*4d00*/  HMMA.16816.F32.BF16 R4, R32, R16.reuse, RZ ;  /* 0x000000102004723c */ /* 0x082fee00000418ff */
[----:B------:R-:W-:Y:S01]  /*4d10*/  LDSM.16.M88.4 R188, [R213+0xc000] ;  /* 0x00c00000d5bc783b */ /* 0x000fe20000000200 */
[C---:B------:R-:W-:Y:S07]  /*4d20*/  HMMA.16816.F32.BF16 R8, R28.reuse, R16, RZ ;  /* 0x000000101c08723c */ /* 0x040fee00000418ff */
[----:B------:R-:W-:Y:S01]  /*4d30*/  LDSM.16.M88.4 R196, [R212+0xc000] ;  /* 0x00c00000d4c4783b */ /* 0x000fe20000000200 */
[-C--:B------:R-:W-:Y:S08]  /*4d40*/  HMMA.16816.F32.BF16 R12, R28, R18.reuse, RZ ;  /* 0x000000121c0c723c */ /* 0x080ff000000418ff */
[C---:B------:R-:W-:Y:S08]  /*4d50*/  HMMA.16816.F32.BF16 R16, R32.reuse, R18, RZ ;  /* 0x000000122010723c */ /* 0x040ff000000418ff */
[-C--:B------:R-:W-:Y:S08]  /*4d60*/  HMMA.16816.F32.BF16 R20, R32, R164.reuse, RZ ;  /* 0x000000a42014723c */ /* 0x080ff000000418ff */
[C---:B------:R-:W-:Y:S08]  /*4d70*/  HMMA.16816.F32.BF16 R24, R28.reuse, R164, RZ ;  /* 0x000000a41c18723c */ /* 0x040ff000000418ff */
[-C--:B------:R-:W-:Y:S08]  /*4d80*/  HMMA.16816.F32.BF16 R28, R28, R166.reuse, RZ ;  /* 0x000000a61c1c723c */ /* 0x080ff000000418ff */
[----:B------:R-:W-:Y:S01]  /*4d90*/  HMMA.16816.F32.BF16 R32, R32, R166, RZ ;  /* 0x000000a62020723c */ /* 0x000fe200000418ff */
[----:B------:R-:W-:Y:S01]  /*4da0*/  LDSM.16.M88.4 R164, [R213+0xc800] ;  /* 0x00c80000d5a4783b */ /* 0x000fe20000000200 */
[----:B--2---:R-:W-:Y:S02]  /*4db0*/  R2P PR, R0, 0x6 ;  /* 0x0000000600007804 */ /* 0x004fe40000000000 */
[----:B------:R-:W-:Y:S03]  /*4dc0*/  PLOP3.LUT P0, PT, PT, PT, UP0, 0x80, 0x0 ;  /* 0x000000000000781c */ /* 0x000fe60003f0f008 */
[----:B------:R-:W-:Y:S02]  /*4dd0*/  SEL R204, R220, 0xffffffe0, !P1 ;  /* 0xffffffe0dccc7807 */ /* 0x000fe40004800000 */
[----:B------:R-:W-:Y:S03]  /*4de0*/  SEL R209, R219, 0xffffffc0, !P2 ;  /* 0xffffffc0dbd17807 */ /* 0x000fe60005000000 */
[C---:B------:R-:W-:Y:S02]  /*4df0*/  IADD3 R0, R208.reuse, R204, RZ ;  /* 0x000000ccd0007210 */ /* 0x040fe40007ffe0ff */
[-C--:B------:R-:W-:Y:S02]  /*4e00*/  IADD3 R3, R208, R209.reuse, RZ ;  /* 0x000000d1d0037210 */ /* 0x080fe40007ffe0ff */
[----:B------:R-:W-:Y:S01]  /*4e10*/  IADD3 R2, R0, R209, RZ ;  /* 0x000000d100027210 */ /* 0x000fe20007ffe0ff */
[----:B------:R-:W1:Y:S01]  /*4e20*/  LDSM.16.M88.4 R168, [R0] ;  /* 0x0000000000a8783b */ /* 0x000e620000000200 */
[----:B-----5:R-:W-:Y:S07]  /*4e30*/  FSETP.NEU.FTZ.AND P1, PT, R251, -INF , PT ;  /* 0xff800000fb00780b */ /* 0x020fee0003f3d000 */
[----:B------:R-:W2:Y:S08]  /*4e40*/  LDSM.16.M88.4 R176, [R0+0x1000] ;  /* 0x0010000000b0783b */ /* 0x000eb00000000200 */
[----:B------:R-:W3:Y:S08]  /*4e50*/  LDSM.16.M88.4 R184, [R3] ;  /* 0x0000000003b8783b */ /* 0x000ef00000000200 */
[----:B------:R-:W3:Y:S08]  /*4e60*/  LDSM.16.M88.4 R192, [R3+0x1000] ;  /* 0x0010000003c0783b */ /* 0x000ef00000000200 */
[----:B------:R-:W-:Y:S01]  /*4e70*/  LDSM.16.M88.4 R200, [R2+0x1000] ;  /* 0x0010000002c8783b */ /* 0x000fe20000000200 */
[-C--:B-1----:R-:W-:Y:S08]  /*4e80*/  HMMA.16816.F32.BF16 R4, R168, R172.reuse, R4 ;  /* 0x000000aca804723c */ /* 0x082ff00000041804 */
[C---:B--2---:R-:W-:Y:S08]  /*4e90*/  HMMA.16816.F32.BF16 R8, R176.reuse, R172, R8 ;  /* 0x000000acb008723c */ /* 0x044ff00000041808 */
[-C--:B------:R-:W-:Y:S08]  /*4ea0*/  HMMA.16816.F32.BF16 R12, R176, R174.reuse, R12 ;  /* 0x000000aeb00c723c */ /* 0x080ff0000004180c */
[C---:B------:R-:W-:Y:S01]  /*4eb0*/  HMMA.16816.F32.BF16 R16, R168.reuse, R174, R16 ;  /* 0x000000aea810723c */ /* 0x040fe20000041810 */
[----:B------:R-:W1:Y:S07]  /*4ec0*/  LDSM.16.M88.4 R172, [R2] ;  /* 0x0000000002ac783b */ /* 0x000e6e0000000200 */
[-C--:B------:R-:W-:Y:S08]  /*4ed0*/  HMMA.16816.F32.BF16 R20, R168, R180.reuse, R20 ;  /* 0x000000b4a814723c */ /* 0x080ff00000041814 */
[C---:B------:R-:W-:Y:S08]  /*4ee0*/  HMMA.16816.F32.BF16 R24, R176.reuse, R180, R24 ;  /* 0x000000b4b018723c */ /* 0x040ff00000041818 */
[-C--:B------:R-:W-:Y:S01]  /*4ef0*/  HMMA.16816.F32.BF16 R28, R176, R182.reuse, R28 ;  /* 0x000000b6b01c723c */ /* 0x080fe2000004181c */
[----:B------:R-:W-:Y:S07]  /*4f00*/  LDSM.16.M88.4 R176, [R208+0x2000] ;  /* 0x00200000d0b0783b */ /* 0x000fee0000000200 */
[----:B------:R-:W-:Y:S01]  /*4f10*/  HMMA.16816.F32.BF16 R32, R168, R182, R32 ;  /* 0x000000b6a820723c */ /* 0x000fe20000041820 */
[----:B------:R-:W2:Y:S07]  /*4f20*/  LDSM.16.M88.4 R168, [R212+0xc800] ;  /* 0x00c80000d4a8783b */ /* 0x000eae0000000200 */
[-C--:B---3--:R-:W-:Y:S01]  /*4f30*/  HMMA.16816.F32.BF16 R4, R184, R188.reuse, R4 ;  /* 0x000000bcb804723c */ /* 0x088fe20000041804 */
[----:B------:R-:W3:Y:S07]  /*4f40*/  LDSM.16.M88.4 R180, [R210+0x10000] ;  /* 0x01000000d2b4783b */ /* 0x000eee0000000200 */
[C---:B------:R-:W-:Y:S08]  /*4f50*/  HMMA.16816.F32.BF16 R8, R192.reuse, R188, R8 ;  /* 0x000000bcc008723c */ /* 0x040ff00000041808 */
[-C--:B------:R-:W-:Y:S08]  /*4f60*/  HMMA.16816.F32.BF16 R12, R192, R190.reuse, R12 ;  /* 0x000000bec00c723c */ /* 0x080ff0000004180c */
[C---:B------:R-:W-:Y:S01]  /*4f70*/  HMMA.16816.F32.BF16 R16, R184.reuse, R190, R16 ;  /* 0x000000beb810723c */ /* 0x040fe20000041810 */
[----:B------:R-:W2:Y:S07]  /*4f80*/  LDSM.16.M88.4 R188, [R208+0x3000] ;  /* 0x00300000d0bc783b */ /* 0x000eae0000000200 */
[-C--:B------:R-:W-:Y:S08]  /*4f90*/  HMMA.16816.F32.BF16 R20, R184, R164.reuse, R20 ;  /* 0x000000a4b814723c */ /* 0x080ff00000041814 */
[C---:B------:R-:W-:Y:S08]  /*4fa0*/  HMMA.16816.F32.BF16 R24, R192.reuse, R164, R24 ;  /* 0x000000a4c018723c */ /* 0x040ff00000041818 */
[-C--:B------:R-:W-:Y:S01]  /*4fb0*/  HMMA.16816.F32.BF16 R28, R192, R166.reuse, R28 ;  /* 0x000000a6c01c723c */ /* 0x080fe2000004181c */
[----:B------:R-:W-:Y:S07]  /*4fc0*/  LDSM.16.M88.4 R192, [R211+0x10000] ;  /* 0x01000000d3c0783b */ /* 0x000fee0000000200 */
[----:B------:R-:W-:Y:S01]  /*4fd0*/  HMMA.16816.F32.BF16 R32, R184, R166, R32 ;  /* 0x000000a6b820723c */ /* 0x000fe20000041820 */
[----:B------:R-:W3:Y:S07]  /*4fe0*/  LDSM.16.M88.4 R164, [R210+0x10800] ;  /* 0x01080000d2a4783b */ /* 0x000eee0000000200 */
[-C--:B-1----:R-:W-:Y:S01]  /*4ff0*/  HMMA.16816.F32.BF16 R4, R172, R196.reuse, R4 ;  /* 0x000000c4ac04723c */ /* 0x082fe20000041804 */
[----:B------:R-:W1:Y:S07]  /*5000*/  LDSM.16.M88.4 R184, [R0+0x2000] ;  /* 0x0020000000b8783b */ /* 0x000e6e0000000200 */
[C---:B------:R-:W-:Y:S08]  /*5010*/  HMMA.16816.F32.BF16 R8, R200.reuse, R196, R8 ;  /* 0x000000c4c808723c */ /* 0x040ff00000041808 */
[-C--:B------:R-:W-:Y:S08]  /*5020*/  HMMA.16816.F32.BF16 R12, R200, R198.reuse, R12 ;  /* 0x000000c6c80c723c */ /* 0x080ff0000004180c */
[C---:B------:R-:W-:Y:S01]  /*5030*/  HMMA.16816.F32.BF16 R16, R172.reuse, R198, R16 ;  /* 0x000000c6ac10723c */ /* 0x040fe20000041810 */
[----:B------:R1:W4:Y:S07]  /*5040*/  LDSM.16.M88.4 R196, [R0+0x3000] ;  /* 0x0030000000c4783b */ /* 0x00032e0000000200 */
[-C--:B--2---:R-:W-:Y:S08]  /*5050*/  HMMA.16816.F32.BF16 R20, R172, R168.reuse, R20 ;  /* 0x000000a8ac14723c */ /* 0x084ff00000041814 */
[C---:B------:R-:W-:Y:S08]  /*5060*/  HMMA.16816.F32.BF16 R24, R200.reuse, R168, R24 ;  /* 0x000000a8c818723c */ /* 0x040ff00000041818 */
[-C--:B------:R-:W-:Y:S01]  /*5070*/  HMMA.16816.F32.BF16 R28, R200, R170.reuse, R28 ;  /* 0x000000aac81c723c */ /* 0x080fe2000004181c */
[----:B------:R-:W-:Y:S03]  /*5080*/  LDSM.16.M88.4 R200, [R3+0x3000] ;  /* 0x0030000003c8783b */ /* 0x000fe60000000200 */
[----:B-1----:R-:W-:Y:S04]  /*5090*/  MOV R0, UR21 ;  /* 0x0000001500007c02 */ /* 0x002fe80008000f00 */
[----:B------:R-:W-:Y:S01]  /*50a0*/  HMMA.16816.F32.BF16 R32, R172, R170, R32 ;  /* 0x000000aaac20723c */ /* 0x000fe20000041820 */
[----:B------:R-:W1:Y:S03]  /*50b0*/  LDSM.16.M88.4 R168, [R211+0x10800] ;  /* 0x01080000d3a8783b */ /* 0x000e660000000200 */
[----:B------:R-:W-:Y:S04]  /*50c0*/  LEA R0, R0, R236, 0x7 ;  /* 0x000000ec00007211 */ /* 0x000fe800078e38ff */
[-C--:B---3--:R-:W-:Y:S01]  /*50d0*/  HMMA.16816.F32.BF16 R4, R176, R180.reuse, R4 ;  /* 0x000000b4b004723c */ /* 0x088fe20000041804 */
[----:B------:R2:W-:Y:S07]  /*50e0*/  LDSM.16.M88.4 R172, [R3+0x2000] ;  /* 0x0020000003ac783b */ /* 0x0005ee0000000200 */
[C---:B------:R-:W-:Y:S08]  /*50f0*/  HMMA.16816.F32.BF16 R8, R188.reuse, R180, R8 ;  /* 0x000000b4bc08723c */ /* 0x040ff00000041808 */
[-C--:B------:R-:W-:Y:S08]  /*5100*/  HMMA.16816.F32.BF16 R12, R188, R182.reuse, R12 ;  /* 0x000000b6bc0c723c */ /* 0x080ff0000004180c */
[C---:B------:R-:W-:Y:S01]  /*5110*/  HMMA.16816.F32.BF16 R16, R176.reuse, R182, R16 ;  /* 0x000000b6b010723c */ /* 0x040fe20000041810 */
[----:B------:R-:W3:Y:S03]  /*5120*/  LDSM.16.M88.4 R180, [R213+0x10000] ;  /* 0x01000000d5b4783b */ /* 0x000ee60000000200 */
[----:B--2---:R-:W-:Y:S04]  /*5130*/  FMUL.FTZ R3, R249, 1.4426950216293334961 ;  /* 0x3fb8aa3bf9037820 */ /* 0x004fe80000410000 */
[-C--:B------:R-:W-:Y:S08]  /*5140*/  HMMA.16816.F32.BF16 R20, R176, R164.reuse, R20 ;  /* 0x000000a4b014723c */ /* 0x080ff00000041814 */
[C---:B------:R-:W-:Y:S08]  /*5150*/  HMMA.16816.F32.BF16 R24, R188.reuse, R164, R24 ;  /* 0x000000a4bc18723c */ /* 0x040ff00000041818 */
[-C--:B------:R-:W-:Y:S01]  /*5160*/  HMMA.16816.F32.BF16 R28, R188, R166.reuse, R28 ;  /* 0x000000a6bc1c723c */ /* 0x080fe2000004181c */
[----:B------:R-:W-:Y:S07]  /*5170*/  I2F R190, R0 ;  /* 0x0000000000be7306 */ /* 0x000fee0000201400 */
[----:B------:R-:W-:Y:S01]  /*5180*/  HMMA.16816.F32.BF16 R32, R176, R166, R32 ;  /* 0x000000a6b020723c */ /* 0x000fe20000041820 */
[----:B------:R-:W2:Y:S07]  /*5190*/  LDSM.16.M88.4 R164, [R213+0x10800] ;  /* 0x01080000d5a4783b */ /* 0x000eae0000000200 */
[-C--:B------:R-:W-:Y:S01]  /*51a0*/  HMMA.16816.F32.BF16 R4, R184, R192.reuse, R4 ;  /* 0x000000c0b804723c */ /* 0x080fe20000041804 */
[----:B------:R-:W-:Y:S07]  /*51b0*/  LDSM.16.M88.4 R176, [R212+0x10000] ;  /* 0x01000000d4b0783b */ /* 0x000fee0000000200 */
[C---:B----4-:R-:W-:Y:S08]  /*51c0*/  HMMA.16816.F32.BF16 R8, R196.reuse, R192, R8 ;  /* 0x000000c0c408723c */ /* 0x050ff00000041808 */
[-C--:B------:R-:W-:Y:S08]  /*51d0*/  HMMA.16816.F32.BF16 R12, R196, R194.reuse, R12 ;  /* 0x000000c2c40c723c */ /* 0x080ff0000004180c */
[C---:B------:R-:W-:Y:S08]  /*51e0*/  HMMA.16816.F32.BF16 R16, R184.reuse, R194, R16 ;  /* 0x000000c2b810723c */ /* 0x040ff00000041810 */
[-C--:B-1----:R-:W-:Y:S08]  /*51f0*/  HMMA.16816.F32.BF16 R20, R184, R168.reuse, R20 ;  /* 0x000000a8b814723c */ /* 0x082ff00000041814 */
[C---:B------:R-:W-:Y:S08]  /*5200*/  HMMA.16816.F32.BF16 R24, R196.reuse, R168, R24 ;  /* 0x000000a8c418723c */ /* 0x040ff00000041818 */
[-C--:B------:R-:W-:Y:S08]  /*5210*/  HMMA.16816.F32.BF16 R28, R196, R170.reuse, R28 ;  /* 0x000000aac41c723c */ /* 0x080ff0000004181c */
[----:B------:R-:W-:Y:S01]  /*5220*/  HMMA.16816.F32.BF16 R32, R184, R170, R32 ;  /* 0x000000aab820723c */ /* 0x000fe20000041820 */
[----:B------:R-:W1:Y:S06]  /*5230*/  LDSM.16.M88.4 R168, [R2+0x2000] ;  /* 0x0020000002a8783b */ /* 0x000e6c0000000200 */
[C---:B------:R-:W-:Y:S01]  /*5240*/  IADD3 R185, R0.reuse, 0x1, RZ ;  /* 0x0000000100b97810 */ /* 0x040fe20007ffe0ff */
[-C--:B---3--:R-:W-:Y:S03]  /*5250*/  HMMA.16816.F32.BF16 R4, R172, R180.reuse, R4 ;  /* 0x000000b4ac04723c */ /* 0x088fe60000041804 */
[----:B------:R-:W3:Y:S02]  /*5260*/  I2F R189, R185 ;  /* 0x000000b900bd7306 */ /* 0x000ee40000201400 */
[C---:B------:R-:W-:Y:S02]  /*5270*/  IADD3 R187, R0.reuse, 0x8, RZ ;  /* 0x0000000800bb7810 */ /* 0x040fe40007ffe0ff */
[C---:B------:R-:W-:Y:S01]  /*5280*/  IADD3 R184, R0.reuse, 0x9, RZ ;  /* 0x0000000900b87810 */ /* 0x040fe20007ffe0ff */
[C---:B------:R-:W-:Y:S04]  /*5290*/  HMMA.16816.F32.BF16 R8, R200.reuse, R180, R8 ;  /* 0x000000b4c808723c */ /* 0x040fe80000041808 */
[C---:B------:R-:W-:Y:S01]  /*52a0*/  IADD3 R186, R0.reuse, 0x19, RZ ;  /* 0x0000001900ba7810 */ /* 0x040fe20007ffe0ff */
[----:B------:R-:W-:Y:S02]  /*52b0*/  I2F R188, R184 ;  /* 0x000000b800bc7306 */ /* 0x000fe40000201400 */
[C---:B------:R-:W-:Y:S01]  /*52c0*/  IADD3 R181, R0.reuse, 0x11, RZ ;  /* 0x0000001100b57810 */ /* 0x040fe20007ffe0ff */
[-C--:B------:R-:W-:Y:S07]  /*52d0*/  HMMA.16816.F32.BF16 R12, R200, R182.reuse, R12 ;  /* 0x000000b6c80c723c */ /* 0x080fee000004180c */
[----:B------:R-:W-:Y:S01]  /*52e0*/  I2F R193, R181 ;  /* 0x000000b500c17306 */ /* 0x000fe20000201400 */
[C---:B------:R-:W-:Y:S07]  /*52f0*/  HMMA.16816.F32.BF16 R16, R172.reuse, R182, R16 ;  /* 0x000000b6ac10723c */ /* 0x040fee0000041810 */
[C---:B------:R-:W-:Y:S01]  /*5300*/  IADD3 R182, R0.reuse, 0x10, RZ ;  /* 0x0000001000b67810 */ /* 0x040fe20007ffe0ff */
[-C--:B--2---:R-:W-:Y:S01]  /*5310*/  HMMA.16816.F32.BF16 R20, R172, R164.reuse, R20 ;  /* 0x000000a4ac14723c */ /* 0x084fe20000041814 */
[----:B------:R-:W2:Y:S03]  /*5320*/  I2F R191, R187 ;  /* 0x000000bb00bf7306 */ /* 0x000ea60000201400 */
[----:B------:R-:W-:Y:S04]  /*5330*/  IADD3 R183, R0, 0x18, RZ ;  /* 0x0000001800b77810 */ /* 0x000fe80007ffe0ff */
[C---:B------:R-:W-:Y:S03]  /*5340*/  HMMA.16816.F32.BF16 R24, R200.reuse, R164, R24 ;  /* 0x000000a4c818723c */ /* 0x040fe60000041818 */
[----:B------:R-:W-:Y:S05]  /*5350*/  I2F R194, R183 ;  /* 0x000000b700c27306 */ /* 0x000fea0000201400 */
[-C--:B------:R-:W-:Y:S05]  /*5360*/  HMMA.16816.F32.BF16 R28, R200, R166.reuse, R28 ;  /* 0x000000a6c81c723c */ /* 0x080fea000004181c */
[----:B------:R-:W-:Y:S02]  /*5370*/  I2F R192, R182 ;  /* 0x000000b600c07306 */ /* 0x000fe40000201400 */
[-C--:B------:R-:W-:Y:S01]  /*5380*/  IADD3 R200, R204, R216.reuse, RZ ;  /* 0x000000d8ccc87210 */ /* 0x080fe20007ffe0ff */
[----:B------:R-:W-:Y:S01]  /*5390*/  HMMA.16816.F32.BF16 R32, R172, R166, R32 ;  /* 0x000000a6ac20723c */ /* 0x000fe20000041820 */
[----:B------:R4:W2:Y:S03]  /*53a0*/  LDSM.16.M88.4 R164, [R2+0x3000] ;  /* 0x0030000002a4783b */ /* 0x0008a60000000200 */
[----:B------:R-:W-:Y:S03]  /*53b0*/  IADD3 R204, R209, R216, RZ ;  /* 0x000000d8d1cc7210 */ /* 0x000fe60007ffe0ff */
[----:B------:R-:W-:Y:S01]  /*53c0*/  FMUL.FTZ R175, R251, 1.4426950216293334961 ;  /* 0x3fb8aa3bfbaf7820 */ /* 0x000fe20000410000 */
[-C--:B-1----:R-:W-:Y:S01]  /*53d0*/  HMMA.16816.F32.BF16 R4, R168, R176.reuse, R4 ;  /* 0x000000b0a804723c */ /* 0x082fe20000041804 */
[----:B------:R-:W-:Y:S04]  /*53e0*/  I2F R195, R186 ;  /* 0x000000ba00c37306 */ /* 0x000fe80000201400 */
[----:B------:R-:W-:Y:S01]  /*53f0*/  FSEL R175, R175, RZ, P1 ;  /* 0x000000ffafaf7208 */ /* 0x000fe20000800000 */
[----:B------:R-:W-:Y:S01]  /*5400*/  FMUL.FTZ R173, R252, 1.4426950216293334961 ;  /* 0x3fb8aa3bfcad7820 */ /* 0x000fe20000410000 */
[----:B----4-:R-:W-:Y:S05]  /*5410*/  MOV R2, UR14 ;  /* 0x0000000e00027c02 */ /* 0x010fea0008000f00 */
[----:B------:R-:W-:Y:S04]  /*5420*/  IADD3 R2, R2, -UR20, R229 ;  /* 0x8000001402027c10 */ /* 0x000fe8000fffe0e5 */
[----:B------:R-:W-:Y:S08]  /*5430*/  @!P0 IADD3 R2, R2, UR6, RZ ;  /* 0x0000000602028c10 */ /* 0x000ff0000fffe0ff */
[C---:B---3--:R-:W-:Y:S01]  /*5440*/  FFMA.FTZ R5, R189.reuse, UR4, R5 ;  /* 0x00000004bd057c23 */ /* 0x048fe20008010005 */
[----:B------:R-:W-:Y:S01]  /*5450*/  ULDC UR6, c[0x0][0x1c0] ;  /* 0x0000700000067ab9 */ /* 0x000fe20000000800 */
[----:B------:R-:W-:Y:S01]  /*5460*/  FFMA.FTZ R4, R190, UR4, R4 ;  /* 0x00000004be047c23 */ /* 0x000fe20008010004 */
[C---:B------:R-:W-:Y:S01]  /*5470*/  @!P0 IMNMX R180, R2.reuse, UR14, PT ;  /* 0x0000000e02b48c17 */ /* 0x040fe2000b800200 */
[----:B------:R-:W-:Y:S01]  /*5480*/  FFMA.FTZ R7, R189, UR4, R7 ;  /* 0x00000004bd077c23 */ /* 0x000fe20008010007 */
[----:B------:R-:W-:Y:S01]  /*5490*/  @!P0 IADD3 R174, R2, 0x8, RZ ;  /* 0x0000000802ae8810 */ /* 0x000fe20007ffe0ff */
[----:B------:R-:W-:Y:S01]  /*54a0*/  FFMA.FTZ R6, R190, UR4, R6 ;  /* 0x00000004be067c23 */ /* 0x000fe20008010006 */
[-C--:B------:R-:W-:Y:S01]  /*54b0*/  @!P0 ISETP.GE.AND P1, PT, R185, R180.reuse, PT ;  /* 0x000000b4b900820c */ /* 0x080fe20003f26270 */
[C---:B--2---:R-:W-:Y:S01]  /*54c0*/  HMMA.16816.F32.BF16 R8, R164.reuse, R176, R8 ;  /* 0x000000b0a408723c */ /* 0x044fe20000041808 */
[----:B------:R-:W-:Y:S03]  /*54d0*/  UIMAD UR6, UR5, UR6, URZ ;  /* 0x00000006050672a4 */ /* 0x000fe6000f8e023f */
[----:B------:R-:W-:Y:S01]  /*54e0*/  @!P0 ISETP.GE.AND P2, PT, R0, R180, PT ;  /* 0x000000b40000820c */ /* 0x000fe20003f46270 */
[----:B------:R-:W-:Y:S01]  /*54f0*/  ULEA UR5, -UR6, URZ, 0x6 ;  /* 0x0000003f06057291 */ /* 0x000fe2000f8e313f */
[----:B------:R-:W-:Y:S02]  /*5500*/  @!P0 IMNMX R174, R174, UR14, PT ;  /* 0x0000000eaeae8c17 */ /* 0x000fe4000b800200 */
[-C--:B------:R-:W-:Y:S04]  /*5510*/  HMMA.16816.F32.BF16 R12, R164, R178.reuse, R12 ;  /* 0x000000b2a40c723c */ /* 0x080fe8000004180c */
[----:B------:R-:W-:Y:S02]  /*5520*/  @!P0 FSEL R5, R5, -INF , !P1 ;  /* 0xff80000005058808 */ /* 0x000fe40004800000 */
[----:B------:R-:W-:Y:S02]  /*5530*/  FSETP.NEU.FTZ.AND P1, PT, R252, -INF , PT ;  /* 0xff800000fc00780b */ /* 0x000fe40003f3d000 */
[C---:B------:R-:W-:Y:S04]  /*5540*/  HMMA.16816.F32.BF16 R16, R168.reuse, R178, R16 ;  /* 0x000000b2a810723c */ /* 0x040fe80000041810 */
[----:B------:R-:W-:Y:S01]  /*5550*/  @!P0 FSEL R4, R4, -INF , !P2 ;  /* 0xff80000004048808 */ /* 0x000fe20005000000 */
[--C-:B------:R-:W-:Y:S01]  /*5560*/  FFMA.FTZ R5, R5, c[0x0][0x23c], -R175.reuse ;  /* 0x00008f0005057a23 */ /* 0x100fe200000108af */
[-C--:B------:R-:W-:Y:S02]  /*5570*/  @!P0 ISETP.GE.AND P2, PT, R0, R174.reuse, PT ;  /* 0x000000ae0000820c */ /* 0x080fe40003f46270 */
[----:B------:R-:W-:Y:S01]  /*5580*/  FSEL R173, R173, RZ, P1 ;  /* 0x000000ffadad7208 */ /* 0x000fe20000800000 */
[----:B------:R-:W-:Y:S01]  /*5590*/  FFMA.FTZ R4, R4, c[0x0][0x23c], -R175 ;  /* 0x00008f0004047a23 */ /* 0x000fe200000108af */
[----:B------:R-:W-:Y:S01]  /*55a0*/  @!P0 ISETP.GE.AND P1, PT, R185, R174, PT ;  /* 0x000000aeb900820c */ /* 0x000fe20003f26270 */
[----:B------:R-:W-:Y:S01]  /*55b0*/  MUFU.EX2 R237, R5 ;  /* 0x0000000500ed7308 */ /* 0x000fe20000000800 */
[----:B------:R-:W-:Y:S01]  /*55c0*/  @!P0 FSEL R6, R6, -INF , !P2 ;  /* 0xff80000006068808 */ /* 0x000fe20005000000 */
[----:B------:R-:W-:Y:S01]  /*55d0*/  FFMA.FTZ R9, R189, UR4, R9 ;  /* 0x00000004bd097c23 */ /* 0x000fe20008010009 */
[----:B------:R-:W-:Y:S01]  /*55e0*/  @!P0 FSEL R7, R7, -INF , !P1 ;  /* 0xff80000007078808 */ /* 0x000fe20004800000 */
[----:B------:R-:W-:Y:S01]  /*55f0*/  FFMA.FTZ R8, R190, UR4, R8 ;  /* 0x00000004be087c23 */ /* 0x000fe20008010008 */
[----:B------:R-:W-:Y:S01]  /*5600*/  @!P0 IADD3 R172, R2, 0x20, RZ ;  /* 0x0000002002ac8810 */ /* 0x000fe20007ffe0ff */
[--C-:B------:R-:W-:Y:S01]  /*5610*/  FFMA.FTZ R6, R6, c[0x0][0x23c], -R173.reuse ;  /* 0x00008f0006067a23 */ /* 0x100fe200000108ad */
[----:B------:R-:W-:Y:S01]  /*5620*/  FSETP.NEU.FTZ.AND P1, PT, R249, -INF , PT ;  /* 0xff800000f900780b */ /* 0x000fe20003f3d000 */
[----:B------:R-:W-:Y:S01]  /*5630*/  FFMA.FTZ R7, R7, c[0x0][0x23c], -R173 ;  /* 0x00008f0007077a23 */ /* 0x000fe200000108ad */
[----:B------:R-:W-:Y:S01]  /*5640*/  @!P0 IMNMX R172, R172, UR14, PT ;  /* 0x0000000eacac8c17 */ /* 0x000fe2000b800200 */
[----:B------:R1:W-:Y:S01]  /*5650*/  MUFU.EX2 R238, R4 ;  /* 0x0000000400ee7308 */ /* 0x0003e20000000800 */
[----:B------:R-:W-:Y:S01]  /*5660*/  @!P0 IADD3 R2, R2, 0x28, RZ ;  /* 0x0000002802028810 */ /* 0x000fe20007ffe0ff */
[----:B------:R-:W-:Y:S01]  /*5670*/  FFMA.FTZ R11, R189, UR4, R11 ;  /* 0x00000004bd0b7c23 */ /* 0x000fe2000801000b */
[----:B------:R-:W-:Y:S01]  /*5680*/  FSEL R3, R3, RZ, P1 ;  /* 0x000000ff03037208 */ /* 0x000fe20000800000 */
[----:B------:R-:W-:Y:S01]  /*5690*/  FFMA.FTZ R12, R191, UR4, R12 ;  /* 0x00000004bf0c7c23 */ /* 0x000fe2000801000c */
[-C--:B------:R-:W-:Y:S01]  /*56a0*/  @!P0 ISETP.GE.AND P1, PT, R185, R172.reuse, PT ;  /* 0x000000acb900820c */ /* 0x080fe20003f26270 */
[----:B------:R-:W-:Y:S01]  /*56b0*/  FFMA.FTZ R13, R188, UR4, R13 ;  /* 0x00000004bc0d7c23 */ /* 0x000fe2000801000d */
[----:B------:R-:W-:Y:S01]  /*56c0*/  @!P0 ISETP.GE.AND P2, PT, R0, R172, PT ;  /* 0x000000ac0000820c */ /* 0x000fe20003f46270 */
[----:B------:R-:W-:Y:S01]  /*56d0*/  FFMA.FTZ R14, R191, UR4, R14 ;  /* 0x00000004bf0e7c23 */ /* 0x000fe2000801000e */
[----:B------:R-:W-:Y:S01]  /*56e0*/  @!P0 FSEL R9, R9, -INF , !P1 ;  /* 0xff80000009098808 */ /* 0x000fe20004800000 */
[----:B------:R-:W-:Y:S01]  /*56f0*/  MUFU.EX2 R236, R6 ;  /* 0x0000000600ec7308 */ /* 0x000fe20000000800 */
[----:B------:R-:W-:Y:S01]  /*5700*/  FSETP.NEU.FTZ.AND P1, PT, R250, -INF , PT ;  /* 0xff800000fa00780b */ /* 0x000fe20003f3d000 */
[----:B------:R-:W-:Y:S01]  /*5710*/  FFMA.FTZ R15, R188, UR4, R15 ;  /* 0x00000004bc0f7c23 */ /* 0x000fe2000801000f */
[----:B------:R-:W-:Y:S01]  /*5720*/  @!P0 IMNMX R2, R2, UR14, PT ;  /* 0x0000000e02028c17 */ /* 0x000fe2000b800200 */
[C---:B------:R-:W-:Y:S01]  /*5730*/  FFMA.FTZ R16, R191.reuse, UR4, R16 ;  /* 0x00000004bf107c23 */ /* 0x040fe20008010010 */
[----:B------:R-:W-:Y:S01]  /*5740*/  @!P0 FSEL R8, R8, -INF , !P2 ;  /* 0xff80000008088808 */ /* 0x000fe20005000000 */
[----:B------:R-:W-:Y:S01]  /*5750*/  FFMA.FTZ R17, R188, UR4, R17 ;  /* 0x00000004bc117c23 */ /* 0x000fe20008010011 */
[-C--:B------:R-:W-:Y:S01]  /*5760*/  @!P0 ISETP.GE.AND P2, PT, R0, R2.reuse, PT ;  /* 0x000000020000820c */ /* 0x080fe20003f46270 */
[----:B------:R-:W-:Y:S02]  /*5770*/  FFMA.FTZ R18, R191, UR4, R18 ;  /* 0x00000004bf127c23 */ /* 0x000fe40008010012 */
[----:B------:R2:W3:Y:S01]  /*5780*/  MUFU.EX2 R244, R7 ;  /* 0x0000000700f47308 */ /* 0x0004e20000000800 */
[----:B------:R-:W-:Y:S02]  /*5790*/  FFMA.FTZ R19, R188, UR4, R19 ;  /* 0x00000004bc137c23 */ /* 0x000fe40008010013 */
[----:B------:R-:W-:Y:S02]  /*57a0*/  FFMA.FTZ R10, R190, UR4, R10 ;  /* 0x00000004be0a7c23 */ /* 0x000fe4000801000a */
[----:B-1----:R-:W-:Y:S02]  /*57b0*/  FMUL.FTZ R4, R250, 1.4426950216293334961 ;  /* 0x3fb8aa3bfa047820 */ /* 0x002fe40000410000 */
[--C-:B------:R-:W-:Y:S01]  /*57c0*/  FFMA.FTZ R8, R8, c[0x0][0x23c], -R3.reuse ;  /* 0x00008f0008087a23 */ /* 0x100fe20000010803 */
[----:B------:R-:W-:Y:S01]  /*57d0*/  @!P0 FSEL R10, R10, -INF , !P2 ;  /* 0xff8000000a0a8808 */ /* 0x000fe20005000000 */
[--C-:B------:R-:W-:Y:S01]  /*57e0*/  FFMA.FTZ R9, R9, c[0x0][0x23c], -R3.reuse ;  /* 0x00008f0009097a23 */ /* 0x100fe20000010803 */
[----:B------:R-:W-:Y:S01]  /*57f0*/  FSEL R0, R4, RZ, P1 ;  /* 0x000000ff04007208 */ /* 0x000fe20000800000 */
[----:B------:R-:W-:Y:S01]  /*5800*/  MUFU.EX2 R246, R8 ;  /* 0x0000000800f67308 */ /* 0x000fe20000000800 */
[----:B------:R-:W-:Y:S02]  /*5810*/  @!P0 ISETP.GE.AND P1, PT, R185, R2, PT ;  /* 0x00000002b900820c */ /* 0x000fe40003f26270 */
[-C--:B------:R-:W-:Y:S01]  /*5820*/  @!P0 ISETP.GE.AND P2, PT, R183, R172.reuse, PT ;  /* 0x000000acb700820c */ /* 0x080fe20003f46270 */
[--C-:B------:R-:W-:Y:S01]  /*5830*/  FFMA.FTZ R10, R10, c[0x0][0x23c], -R0.reuse ;  /* 0x00008f000a0a7a23 */ /* 0x100fe20000010800 */
[----:B------:R-:W-:Y:S02]  /*5840*/  @!P0 FSEL R11, R11, -INF , !P1 ;  /* 0xff8000000b0b8808 */ /* 0x000fe40004800000 */
[-C--:B------:R-:W-:Y:S03]  /*5850*/  @!P0 ISETP.GE.AND P1, PT, R187, R172.reuse, PT ;  /* 0x000000acbb00820c */ /* 0x080fe60003f26270 */
[--C-:B------:R-:W-:Y:S01]  /*5860*/  FFMA.FTZ R11, R11, c[0x0][0x23c], -R0.reuse ;  /* 0x00008f000b0b7a23 */ /* 0x100fe20000010800 */
[----:B------:R-:W-:Y:S01]  /*5870*/  @!P0 FSEL R12, R12, -INF , !P1 ;  /* 0xff8000000c0c8808 */ /* 0x000fe20004800000 */
[----:B------:R-:W1:Y:S01]  /*5880*/  MUFU.EX2 R245, R9 ;  /* 0x0000000900f57308 */ /* 0x000e620000000800 */
[----:B--2---:R-:W2:Y:S01]  /*5890*/  LDSM.16.M88.4 R4, [R212+0x10800] ;  /* 0x01080000d404783b */ /* 0x004ea20000000200 */
[----:B------:R-:W-:Y:S02]  /*58a0*/  @!P0 ISETP.GE.AND P1, PT, R184, R172, PT ;  /* 0x000000acb800820c */ /* 0x000fe40003f26270 */
[--C-:B------:R-:W-:Y:S02]  /*58b0*/  FFMA.FTZ R12, R12, c[0x0][0x23c], -R3.reuse ;  /* 0x00008f000c0c7a23 */ /* 0x100fe40000010803 */
[----:B------:R-:W-:Y:S02]  /*58c0*/  @!P0 FSEL R13, R13, -INF , !P1 ;  /* 0xff8000000d0d8808 */ /* 0x000fe40004800000 */
[-C--:B------:R-:W-:Y:S02]  /*58d0*/  @!P0 ISETP.GE.AND P1, PT, R187, R2.reuse, PT ;  /* 0x00000002bb00820c */ /* 0x080fe40003f26270 */
[----:B------:R-:W-:Y:S01]  /*58e0*/  MUFU.EX2 R248, R10 ;  /* 0x0000000a00f87308 */ /* 0x000fe20000000800 */
[----:B------:R-:W-:Y:S01]  /*58f0*/  FFMA.FTZ R13, R13, c[0x0][0x23c], -R3 ;  /* 0x00008f000d0d7a23 */ /* 0x000fe20000010803 */
[----:B------:R-:W-:Y:S02]  /*5900*/  @!P0 FSEL R14, R14, -INF , !P1 ;  /* 0xff8000000e0e8808 */ /* 0x000fe40004800000 */
[----:B------:R-:W-:Y:S03]  /*5910*/  @!P0 ISETP.GE.AND P1, PT, R184, R2, PT ;  /* 0x00000002b800820c */ /* 0x000fe60003f26270 */
        /* <DEDUP_REMOVED lines=9> */
[----:B------:R-:W-:Y:S01]  /*59b0*/  MUFU.EX2 R241, R12 ;  /* 0x0000000c00f17308 */ /* 0x000fe20000000800 */
[-C--:B------:R-:W-:Y:S03]  /*59c0*/  @!P0 ISETP.GE.AND P1, PT, R187, R174.reuse, PT ;  /* 0x000000aebb00820c */ /* 0x080fe60003f26270 */
[----:B------:R-:W-:Y:S01]  /*59d0*/  FFMA.FTZ R17, R17, c[0x0][0x23c], -R175 ;  /* 0x00008f0011117a23 */ /* 0x000fe200000108af */
[----:B------:R-:W-:Y:S02]  /*59e0*/  @!P0 FSEL R18, R18, -INF , !P1 ;  /* 0xff80000012128808 */ /* 0x000fe40004800000 */
[----:B------:R-:W-:Y:S01]  /*59f0*/  @!P0 ISETP.GE.AND P1, PT, R184, R174, PT ;  /* 0x000000aeb800820c */ /* 0x000fe20003f26270 */
[-C--:B--2---:R-:W-:Y:S02]  /*5a00*/  HMMA.16816.F32.BF16 R20, R168, R4.reuse, R20 ;  /* 0x00000004a814723c */ /* 0x084fe40000041814 */
[----:B------:R-:W-:Y:S01]  /*5a10*/  MUFU.EX2 R202, R16 ;  /* 0x0000001000ca7308 */ /* 0x000fe20000000800 */
[--C-:B------:R-:W-:Y:S01]  /*5a20*/  FFMA.FTZ R18, R18, c[0x0][0x23c], -R173.reuse ;  /* 0x00008f0012127a23 */ /* 0x100fe200000108ad */
[----:B------:R-:W-:Y:S02]  /*5a30*/  @!P0 FSEL R19, R19, -INF , !P1 ;  /* 0xff80000013138808 */ /* 0x000fe40004800000 */
[----:B------:R-:W-:Y:S02]  /*5a40*/  @!P0 ISETP.GE.AND P1, PT, R182, R180, PT ;  /* 0x000000b4b600820c */ /* 0x000fe40003f26270 */
[C---:B------:R-:W-:Y:S04]  /*5a50*/  HMMA.16816.F32.BF16 R24, R164.reuse, R4, R24 ;  /* 0x00000004a418723c */ /* 0x040fe80000041818 */
[----:B------:R-:W-:Y:S01]  /*5a60*/  MUFU.EX2 R201, R17 ;  /* 0x0000001100c97308 */ /* 0x000fe20000000800 */
[----:B------:R-:W-:Y:S02]  /*5a70*/  FFMA.FTZ R19, R19, c[0x0][0x23c], -R173 ;  /* 0x00008f0013137a23 */ /* 0x000fe400000108ad */
[----:B---3--:R-:W-:Y:S01]  /*5a80*/  F2FP.BF16.PACK_AB R5, R244, R236 ;  /* 0x000000ecf405723e */ /* 0x008fe200000010ff */
[-C--:B------:R-:W-:Y:S04]  /*5a90*/  HMMA.16816.F32.BF16 R28, R164, R6.reuse, R28 ;  /* 0x00000006a41c723c */ /* 0x080fe8000004181c */
[----:B------:R2:W-:Y:S02]  /*5aa0*/  STS [R224+0x20400], R5 ;  /* 0x02040005e0007388 */ /* 0x0005e40000000800 */
[----:B------:R-:W-:Y:S01]  /*5ab0*/  MUFU.EX2 R229, R18 ;  /* 0x0000001200e57308 */ /* 0x000fe20000000800 */
[----:B-1----:R-:W-:Y:S01]  /*5ac0*/  F2FP.BF16.PACK_AB R4, R245, R246 ;  /* 0x000000f6f504723e */ /* 0x002fe200000010ff */
[----:B------:R-:W-:Y:S04]  /*5ad0*/  HMMA.16816.F32.BF16 R32, R168, R6, R32 ;  /* 0x00000006a820723c */ /* 0x000fe80000041820 */
[C---:B------:R-:W-:Y:S02]  /*5ae0*/  FFMA.FTZ R20, R192.reuse, UR4, R20 ;  /* 0x00000004c0147c23 */ /* 0x040fe40008010014 */
[----:B------:R-:W-:Y:S02]  /*5af0*/  FFMA.FTZ R21, R193, UR4, R21 ;  /* 0x00000004c1157c23 */ /* 0x000fe40008010015 */
[----:B------:R-:W-:Y:S01]  /*5b00*/  MUFU.EX2 R203, R19 ;  /* 0x0000001300cb7308 */ /* 0x000fe20000000800 */
[----:B------:R-:W-:Y:S03]  /*5b10*/  FFMA.FTZ R22, R192, UR4, R22 ;  /* 0x00000004c0167c23 */ /* 0x000fe60008010016 */
[----:B------:R-:W-:Y:S02]  /*5b20*/  @!P0 FSEL R20, R20, -INF , !P1 ;  /* 0xff80000014148808 */ /* 0x000fe40004800000 */
[----:B------:R-:W-:Y:S01]  /*5b30*/  @!P0 ISETP.GE.AND P1, PT, R181, R180, PT ;  /* 0x000000b4b500820c */ /* 0x000fe20003f26270 */
[----:B------:R-:W-:Y:S02]  /*5b40*/  FFMA.FTZ R23, R193, UR4, R23 ;  /* 0x00000004c1177c23 */ /* 0x000fe40008010017 */
[----:B------:R-:W-:Y:S01]  /*5b50*/  FFMA.FTZ R24, R192, UR4, R24 ;  /* 0x00000004c0187c23 */ /* 0x000fe20008010018 */
[----:B------:R-:W-:Y:S01]  /*5b60*/  @!P0 FSEL R21, R21, -INF , !P1 ;  /* 0xff80000015158808 */ /* 0x000fe20004800000 */
[C---:B------:R-:W-:Y:S01]  /*5b70*/  FFMA.FTZ R25, R193.reuse, UR4, R25 ;  /* 0x00000004c1197c23 */ /* 0x040fe20008010019 */
[-C--:B------:R-:W-:Y:S01]  /*5b80*/  @!P0 ISETP.GE.AND P1, PT, R182, R174.reuse, PT ;  /* 0x000000aeb600820c */ /* 0x080fe20003f26270 */
[----:B------:R-:W-:Y:S01]  /*5b90*/  FFMA.FTZ R26, R192, UR4, R26 ;  /* 0x00000004c01a7c23 */ /* 0x000fe2000801001a */
[----:B------:R-:W2:Y:S01]  /*5ba0*/  MUFU.EX2 R240, R13 ;  /* 0x0000000d00f07308 */ /* 0x000ea20000000800 */
[----:B------:R-:W-:Y:S01]  /*5bb0*/  FFMA.FTZ R27, R193, UR4, R27 ;  /* 0x00000004c11b7c23 */ /* 0x000fe2000801001b */
[----:B------:R-:W-:Y:S01]  /*5bc0*/  @!P0 FSEL R22, R22, -INF , !P1 ;  /* 0xff80000016168808 */ /* 0x000fe20004800000 */
[----:B------:R-:W-:Y:S01]  /*5bd0*/  FFMA.FTZ R29, R195, UR4, R29 ;  /* 0x00000004c31d7c23 */ /* 0x000fe2000801001d */
[----:B------:R-:W-:Y:S01]  /*5be0*/  @!P0 ISETP.GE.AND P1, PT, R181, R174, PT ;  /* 0x000000aeb500820c */ /* 0x000fe20003f26270 */
[C---:B------:R-:W-:Y:S02]  /*5bf0*/  FFMA.FTZ R30, R194.reuse, UR4, R30 ;  /* 0x00000004c21e7c23 */ /* 0x040fe4000801001e */
[----:B------:R-:W-:Y:S01]  /*5c00*/  FFMA.FTZ R32, R194, UR4, R32 ;  /* 0x00000004c2207c23 */ /* 0x000fe20008010020 */
[----:B------:R-:W-:Y:S01]  /*5c10*/  @!P0 FSEL R23, R23, -INF , !P1 ;  /* 0xff80000017178808 */ /* 0x000fe20004800000 */
[C---:B------:R-:W-:Y:S01]  /*5c20*/  FFMA.FTZ R33, R195.reuse, UR4, R33 ;  /* 0x00000004c3217c23 */ /* 0x040fe20008010021 */
[-C--:B------:R-:W-:Y:S01]  /*5c30*/  @!P0 ISETP.GE.AND P1, PT, R182, R172.reuse, PT ;  /* 0x000000acb600820c */ /* 0x080fe20003f26270 */
[----:B------:R-:W-:Y:S01]  /*5c40*/  FFMA.FTZ R34, R194, UR4, R34 ;  /* 0x00000004c2227c23 */ /* 0x000fe20008010022 */
[----:B------:R-:W-:Y:S01]  /*5c50*/  MUFU.EX2 R243, R14 ;  /* 0x0000000e00f37308 */ /* 0x000fe20000000800 */
[C---:B------:R-:W-:Y:S01]  /*5c60*/  FFMA.FTZ R35, R195.reuse, UR4, R35 ;  /* 0x00000004c3237c23 */ /* 0x040fe20008010023 */
[----:B------:R-:W-:Y:S01]  /*5c70*/  @!P0 FSEL R24, R24, -INF , !P1 ;  /* 0xff80000018188808 */ /* 0x000fe20004800000 */
[----:B------:R-:W-:Y:S01]  /*5c80*/  FFMA.FTZ R31, R195, UR4, R31 ;  /* 0x00000004c31f7c23 */ /* 0x000fe2000801001f */
[----:B------:R-:W-:Y:S01]  /*5c90*/  @!P0 ISETP.GE.AND P1, PT, R181, R172, PT ;  /* 0x000000acb500820c */ /* 0x000fe20003f26270 */
[----:B------:R-:W-:Y:S02]  /*5ca0*/  FFMA.FTZ R28, R194, UR4, R28 ;  /* 0x00000004c21c7c23 */ /* 0x000fe4000801001c */
[----:B------:R-:W-:Y:S01]  /*5cb0*/  FFMA.FTZ R24, R24, c[0x0][0x23c], -R3 ;  /* 0x00008f0018187a23 */ /* 0x000fe20000010803 */
[----:B------:R-:W-:Y:S01]  /*5cc0*/  @!P0 FSEL R25, R25, -INF , !P1 ;  /* 0xff80000019198808 */ /* 0x000fe20004800000 */
[----:B------:R-:W-:Y:S01]  /*5cd0*/  FFMA.FTZ R20, R20, c[0x0][0x23c], -R175 ;  /* 0x00008f0014147a23 */ /* 0x000fe200000108af */
[-C--:B------:R-:W-:Y:S01]  /*5ce0*/  @!P0 ISETP.GE.AND P1, PT, R182, R2.reuse, PT ;  /* 0x00000002b600820c */ /* 0x080fe20003f26270 */
[----:B------:R-:W-:Y:S01]  /*5cf0*/  MUFU.EX2 R242, R15 ;  /* 0x0000000f00f27308 */ /* 0x000fe20000000800 */
[----:B------:R-:W-:Y:S01]  /*5d00*/  @!P0 FSEL R28, R28, -INF , !P2 ;  /* 0xff8000001c1c8808 */ /* 0x000fe20005000000 */
[----:B------:R-:W-:Y:S01]  /*5d10*/  FFMA.FTZ R25, R25, c[0x0][0x23c], -R3 ;  /* 0x00008f0019197a23 */ /* 0x000fe20000010803 */
[----:B------:R-:W-:Y:S01]  /*5d20*/  @!P0 FSEL R26, R26, -INF , !P1 ;  /* 0xff8000001a1a8808 */ /* 0x000fe20004800000 */
[----:B------:R-:W-:Y:S01]  /*5d30*/  FFMA.FTZ R21, R21, c[0x0][0x23c], -R175 ;  /* 0x00008f0015157a23 */ /* 0x000fe200000108af */
[----:B------:R-:W-:Y:S01]  /*5d40*/  @!P0 ISETP.GE.AND P1, PT, R181, R2, PT ;  /* 0x00000002b500820c */ /* 0x000fe20003f26270 */
[----:B------:R-:W-:Y:S01]  /*5d50*/  FFMA.FTZ R28, R28, c[0x0][0x23c], -R3 ;  /* 0x00008f001c1c7a23 */ /* 0x000fe20000010803 */
[----:B--2---:R-:W-:Y:S01]  /*5d60*/  F2FP.BF16.PACK_AB R5, R240, R241 ;  /* 0x000000f1f005723e */ /* 0x004fe200000010ff */
[--C-:B------:R-:W-:Y:S01]  /*5d70*/  FFMA.FTZ R26, R26, c[0x0][0x23c], -R0.reuse ;  /* 0x00008f001a1a7a23 */ /* 0x100fe20000010800 */
[----:B------:R-:W-:Y:S01]  /*5d80*/  @!P0 FSEL R27, R27, -INF , !P1 ;  /* 0xff8000001b1b8808 */ /* 0x000fe20004800000 */
[----:B------:R-:W-:Y:S01]  /*5d90*/  MUFU.EX2 R191, R20 ;  /* 0x0000001400bf7308 */ /* 0x000fe20000000800 */
[----:B------:R-:W-:Y:S01]  /*5da0*/  @!P0 ISETP.GE.AND P1, PT, R186, R172, PT ;  /* 0x000000acba00820c */ /* 0x000fe20003f26270 */
[--C-:B------:R-:W-:Y:S01]  /*5db0*/  FFMA.FTZ R22, R22, c[0x0][0x23c], -R173.reuse ;  /* 0x00008f0016167a23 */ /* 0x100fe200000108ad */
[----:B------:R-:W2:Y:S01]  /*5dc0*/  LDL R194, [R1+0x8] ;  /* 0x0000080001c27983 */ /* 0x000ea20000100800 */
[--C-:B------:R-:W-:Y:S01]  /*5dd0*/  FFMA.FTZ R27, R27, c[0x0][0x23c], -R0.reuse ;  /* 0x00008f001b1b7a23 */ /* 0x100fe20000010800 */
[----:B------:R-:W-:Y:S01]  /*5de0*/  @!P0 FSEL R29, R29, -INF , !P1 ;  /* 0xff8000001d1d8808 */ /* 0x000fe20004800000 */
[----:B------:R-:W-:Y:S01]  /*5df0*/  FFMA.FTZ R23, R23, c[0x0][0x23c], -R173 ;  /* 0x00008f0017177a23 */ /* 0x000fe200000108ad */
[----:B------:R-:W-:Y:S03]  /*5e00*/  @!P0 ISETP.GE.AND P1, PT, R183, R2, PT ;  /* 0x00000002b700820c */ /* 0x000fe60003f26270 */
[----:B------:R-:W-:Y:S01]  /*5e10*/  FFMA.FTZ R3, R29, c[0x0][0x23c], -R3 ;  /* 0x00008f001d037a23 */ /* 0x000fe20000010803 */
[----:B------:R-:W-:Y:S01]  /*5e20*/  @!P0 FSEL R30, R30, -INF , !P1 ;  /* 0xff8000001e1e8808 */ /* 0x000fe20004800000 */
[----:B------:R-:W-:Y:S01]  /*5e30*/  MUFU.EX2 R190, R21 ;  /* 0x0000001500be7308 */ /* 0x000fe20000000800 */
[-C--:B------:R-:W-:Y:S03]  /*5e40*/  @!P0 ISETP.GE.AND P1, PT, R183, R180.reuse, PT ;  /* 0x000000b4b700820c */ /* 0x080fe60003f26270 */
[--C-:B------:R-:W-:Y:S01]  /*5e50*/  FFMA.FTZ R30, R30, c[0x0][0x23c], -R0.reuse ;  /* 0x00008f001e1e7a23 */ /* 0x100fe20000010800 */
[----:B------:R-:W-:Y:S02]  /*5e60*/  @!P0 FSEL R32, R32, -INF , !P1 ;  /* 0xff80000020208808 */ /* 0x000fe40004800000 */
[----:B------:R-:W-:Y:S02]  /*5e70*/  @!P0 ISETP.GE.AND P1, PT, R186, R180, PT ;  /* 0x000000b4ba00820c */ /* 0x000fe40003f26270 */
[----:B------:R-:W3:Y:S01]  /*5e80*/  LDL R180, [R1+0xc] ;  /* 0x00000c0001b47983 */ /* 0x000ee20000100800 */
[----:B------:R1:W-:Y:S01]  /*5e90*/  MUFU.EX2 R187, R3 ;  /* 0x0000000300bb7308 */ /* 0x0003e20000000800 */
[----:B------:R-:W-:Y:S01]  /*5ea0*/  @!P0 FSEL R33, R33, -INF , !P1 ;  /* 0xff80000021218808 */ /* 0x000fe20004800000 */
[--C-:B------:R-:W-:Y:S01]  /*5eb0*/  FFMA.FTZ R32, R32, c[0x0][0x23c], -R175.reuse ;  /* 0x00008f0020207a23 */ /* 0x100fe200000108af */
[-C--:B------:R-:W-:Y:S03]  /*5ec0*/  @!P0 ISETP.GE.AND P1, PT, R183, R174.reuse, PT ;  /* 0x000000aeb700820c */ /* 0x080fe60003f26270 */
[----:B------:R-:W-:Y:S01]  /*5ed0*/  FFMA.FTZ R175, R33, c[0x0][0x23c], -R175 ;  /* 0x00008f0021af7a23 */ /* 0x000fe200000108af */
[----:B------:R-:W-:Y:S02]  /*5ee0*/  @!P0 FSEL R34, R34, -INF , !P1 ;  /* 0xff80000022228808 */ /* 0x000fe40004800000 */
[----:B------:R-:W-:Y:S01]  /*5ef0*/  @!P0 ISETP.GE.AND P1, PT, R186, R174, PT ;  /* 0x000000aeba00820c */ /* 0x000fe20003f26270 */
[----:B------:R-:W-:Y:S02]  /*5f00*/  MUFU.EX2 R198, R22 ;  /* 0x0000001600c67308 */ /* 0x000fe40000000800 */
[--C-:B------:R-:W-:Y:S01]  /*5f10*/  FFMA.FTZ R34, R34, c[0x0][0x23c], -R173.reuse ;  /* 0x00008f0022227a23 */ /* 0x100fe200000108ad */
[----:B------:R-:W-:Y:S02]  /*5f20*/  @!P0 FSEL R35, R35, -INF , !P1 ;  /* 0xff80000023238808 */ /* 0x000fe40004800000 */
[----:B------:R-:W-:Y:S02]  /*5f30*/  @!P0 ISETP.GE.AND P1, PT, R186, R2, PT ;  /* 0x00000002ba00820c */ /* 0x000fe40003f26270 */
[----:B------:R-:W-:Y:S01]  /*5f40*/  F2FP.BF16.PACK_AB R2, R237, R238 ;  /* 0x000000eeed02723e */ /* 0x000fe200000010ff */
[----:B------:R-:W-:Y:S01]  /*5f50*/  FFMA.FTZ R173, R35, c[0x0][0x23c], -R173 ;  /* 0x00008f0023ad7a23 */ /* 0x000fe200000108ad */
[----:B------:R-:W-:Y:S01]  /*5f60*/  @!P0 FSEL R31, R31, -INF , !P1 ;  /* 0xff8000001f1f8808 */ /* 0x000fe20004800000 */
[----:B------:R-:W4:Y:S01]  /*5f70*/  MUFU.EX2 R197, R23 ;  /* 0x0000001700c57308 */ /* 0x000f220000000800 */
[----:B------:R-:W-:Y:S01]  /*5f80*/  PLOP3.LUT P1, PT, PT, PT, UP3, 0x80, 0x0 ;  /* 0x000000000000781c */ /* 0x000fe20003f2f038 */
[----:B------:R4:W-:Y:S02]  /*5f90*/  STS [R224+0x20000], R2 ;  /* 0x02000002e0007388 */ /* 0x0009e40000000800 */
[----:B------:R-:W-:Y:S01]  /*5fa0*/  FFMA.FTZ R0, R31, c[0x0][0x23c], -R0 ;  /* 0x00008f001f007a23 */ /* 0x000fe20000010800 */
[----:B-1----:R-:W-:Y:S05]  /*5fb0*/  F2FP.BF16.PACK_AB R3, R247, R248 ;  /* 0x000000f8f703723e */ /* 0x002fea00000010ff */
[----:B------:R1:W-:Y:S10]  /*5fc0*/  MUFU.EX2 R185, R0 ;  /* 0x0000000000b97308 */ /* 0x0003f40000000800 */
[----:B------:R-:W-:Y:S01]  /*5fd0*/  MUFU.EX2 R184, R32 ;  /* 0x0000002000b87308 */ /* 0x000fe20000000800 */
[----:B----4-:R-:W-:Y:S09]  /*5fe0*/  F2FP.BF16.PACK_AB R2, R201, R202 ;  /* 0x000000cac902723e */ /* 0x010ff200000010ff */
[----:B------:R-:W4:Y:S01]  /*5ff0*/  MUFU.EX2 R182, R175 ;  /* 0x000000af00b67308 */ /* 0x000f220000000800 */
[----:B------:R4:W-:Y:S01]  /*6000*/  STS [R227+0x20000], R2 ;  /* 0x02000002e3007388 */ /* 0x0009e20000000800 */
[----:B-1----:R-:W-:Y:S05]  /*6010*/  F2FP.BF16.PACK_AB R0, R203, R229 ;  /* 0x000000e5cb00723e */ /* 0x002fea00000010ff */
[----:B------:R1:W-:Y:S03]  /*6020*/  STS [R227+0x20400], R0 ;  /* 0x02040000e3007388 */ /* 0x0003e60000000800 */
[----:B------:R-:W-:Y:S01]  /*6030*/  MUFU.EX2 R183, R34 ;  /* 0x0000002200b77308 */ /* 0x000fe20000000800 */
[----:B------:R1:W-:Y:S04]  /*6040*/  STS [R224+0x21000], R4 ;  /* 0x02100004e0007388 */ /* 0x0003e80000000800 */
[----:B------:R1:W-:Y:S05]  /*6050*/  STS [R224+0x21400], R3 ;  /* 0x02140003e0007388 */ /* 0x0003ea0000000800 */
[----:B------:R-:W-:Y:S01]  /*6060*/  MUFU.EX2 R181, R173 ;  /* 0x000000ad00b57308 */ /* 0x000fe20000000800 */
[----:B------:R1:W-:Y:S01]  /*6070*/  STS [R227+0x21000], R5 ;  /* 0x02100005e3007388 */ /* 0x0003e20000000800 */
[----:B----4-:R-:W-:Y:S08]  /*6080*/  F2FP.BF16.PACK_AB R2, R197, R198 ;  /* 0x000000c6c502723e */ /* 0x010ff000000010ff */
[----:B------:R-:W-:Y:S01]  /*6090*/  MUFU.EX2 R199, R24 ;  /* 0x0000001800c77308 */ /* 0x000fe20000000800 */
[----:B-1----:R-:W-:Y:S02]  /*60a0*/  F2FP.BF16.PACK_AB R0, R182, R184 ;  /* 0x000000b8b600723e */ /* 0x002fe400000010ff */
[----:B------:R-:W-:Y:S07]  /*60b0*/  F2FP.BF16.PACK_AB R4, R242, R243 ;  /* 0x000000f3f204723e */ /* 0x000fee00000010ff */
[----:B------:R-:W1:Y:S01]  /*60c0*/  MUFU.EX2 R196, R25 ;  /* 0x0000001900c47308 */ /* 0x000e620000000800 */
[----:B------:R-:W-:Y:S01]  /*60d0*/  F2FP.BF16.PACK_AB R3, R190, R191 ;  /* 0x000000bfbe03723e */ /* 0x000fe200000010ff */
[----:B------:R-:W-:Y:S04]  /*60e0*/  STS [R227+0x21400], R4 ;  /* 0x02140004e3007388 */ /* 0x000fe80000000800 */
[----:B------:R4:W-:Y:S04]  /*60f0*/  STS [R225+0x20000], R3 ;  /* 0x02000003e1007388 */ /* 0x0009e80000000800 */
[----:B------:R-:W-:Y:S01]  /*6100*/  MUFU.EX2 R193, R26 ;  /* 0x0000001a00c17308 */ /* 0x000fe20000000800 */
[----:B------:R4:W-:Y:S04]  /*6110*/  STS [R225+0x20400], R2 ;  /* 0x02040002e1007388 */ /* 0x0009e80000000800 */
[----:B------:R-:W-:Y:S05]  /*6120*/  STS [R226+0x20000], R0 ;  /* 0x02000000e2007388 */ /* 0x000fea0000000800 */
[----:B------:R-:W4:Y:S01]  /*6130*/  MUFU.EX2 R192, R27 ;  /* 0x0000001b00c07308 */ /* 0x000f220000000800 */
[----:B-1----:R-:W-:Y:S09]  /*6140*/  F2FP.BF16.PACK_AB R5, R196, R199 ;  /* 0x000000c7c405723e */ /* 0x002ff200000010ff */
[----:B------:R-:W1:Y:S01]  /*6150*/  MUFU.EX2 R188, R28 ;  /* 0x0000001c00bc7308 */ /* 0x000e620000000800 */
[----:B----4-:R-:W-:Y:S05]  /*6160*/  F2FP.BF16.PACK_AB R3, R181, R183 ;  /* 0x000000b7b503723e */ /* 0x010fea00000010ff */
[----:B------:R4:W-:Y:S04]  /*6170*/  STS [R226+0x20400], R3 ;  /* 0x02040003e2007388 */ /* 0x0009e80000000800 */
[----:B------:R-:W4:Y:S01]  /*6180*/  MUFU.EX2 R189, R30 ;  /* 0x0000001e00bd7308 */ /* 0x000f220000000800 */
[----:B------:R-:W-:Y:S01]  /*6190*/  STS [R225+0x21000], R5 ;  /* 0x02100005e1007388 */ /* 0x000fe20000000800 */
[----:B------:R-:W-:Y:S05]  /*61a0*/  F2FP.BF16.PACK_AB R4, R192, R193 ;  /* 0x000000c1c004723e */ /* 0x000fea00000010ff */
[----:B------:R-:W-:Y:S01]  /*61b0*/  STS [R225+0x21400], R4 ;  /* 0x02140004e1007388 */ /* 0x000fe20000000800 */
[----:B-1----:R-:W-:Y:S05]  /*61c0*/  F2FP.BF16.PACK_AB R2, R187, R188 ;  /* 0x000000bcbb02723e */ /* 0x002fea00000010ff */
[----:B------:R-:W-:Y:S01]  /*61d0*/  STS [R226+0x21000], R2 ;  /* 0x02100002e2007388 */ /* 0x000fe20000000800 */
[----:B----4-:R-:W-:Y:S02]  /*61e0*/  IADD3 R3, R209, R200, RZ ;  /* 0x000000c8d1037210 */ /* 0x010fe40007ffe0ff */
[----:B------:R-:W-:Y:S05]  /*61f0*/  F2FP.BF16.PACK_AB R0, R185, R189 ;  /* 0x000000bdb900723e */ /* 0x000fea00000010ff */
[----:B------:R-:W-:Y:S04]  /*6200*/  STS [R226+0x21400], R0 ;  /* 0x02140000e2007388 */ /* 0x000fe80000000800 */
[----:B------:R-:W-:Y:S08]  /*6210*/  LDSM.16.M88.4 R32, [R215+0x8000] ;  /* 0x00800000d720783b */ /* 0x000ff00000000200 */
[----:B------:R-:W1:Y:S08]  /*6220*/  LDSM.16.M88.4 R16, [R210+0x14000] ;  /* 0x01400000d210783b */ /* 0x000e700000000200 */
[----:B------:R-:W4:Y:S08]  /*6230*/  LDSM.16.M88.4 R28, [R215+0x9000] ;  /* 0x00900000d71c783b */ /* 0x000f300000000200 */
[----:B------:R-:W4:Y:S08]  /*6240*/  LDSM.16.M88.4 R164, [R210+0x14800] ;  /* 0x01480000d2a4783b */ /* 0x000f300000000200 */
[----:B------:R-:W-:Y:S08]  /*6250*/  LDSM.16.M88.4 R168, [R200+0x8000] ;  /* 0x00800000c8a8783b */ /* 0x000ff00000000200 */
[----:B------:R-:W2:Y:S01]  /*6260*/  LDSM.16.M88.4 R172, [R211+0x14000] ;  /* 0x01400000d3ac783b */ /* 0x000ea20000000200 */
[-C--:B-1----:R-:W-:Y:S07]  /*6270*/  HMMA.16816.F32.BF16 R4, R32, R16.reuse, RZ ;  /* 0x000000102004723c */ /* 0x082fee00000418ff */
[----:B------:R-:W1:Y:S01]  /*6280*/  LDSM.16.M88.4 R176, [R200+0x9000] ;  /* 0x00900000c8b0783b */ /* 0x000e620000000200 */
[C---:B----4-:R-:W-:Y:S08]  /*6290*/  HMMA.16816.F32.BF16 R8, R28.reuse, R16, RZ ;  /* 0x000000101c08723c */ /* 0x050ff000000418ff */
[-C--:B------:R-:W-:Y:S08]  /*62a0*/  HMMA.16816.F32.BF16 R12, R28, R18.reuse, RZ ;  /* 0x000000121c0c723c */ /* 0x080ff000000418ff */
[C---:B------:R-:W-:Y:S08]  /*62b0*/  HMMA.16816.F32.BF16 R16, R32.reuse, R18, RZ ;  /* 0x000000122010723c */ /* 0x040ff000000418ff */
[-C--:B------:R-:W-:Y:S08]  /*62c0*/  HMMA.16816.F32.BF16 R20, R32, R164.reuse, RZ ;  /* 0x000000a42014723c */ /* 0x080ff000000418ff */
[C---:B------:R-:W-:Y:S08]  /*62d0*/  HMMA.16816.F32.BF16 R24, R28.reuse, R164, RZ ;  /* 0x000000a41c18723c */ /* 0x040ff000000418ff */
[-C--:B------:R-:W-:Y:S08]  /*62e0*/  HMMA.16816.F32.BF16 R28, R28, R166.reuse, RZ ;  /* 0x000000a61c1c723c */ /* 0x080ff000000418ff */
[----:B------:R-:W-:Y:S01]  /*62f0*/  HMMA.16816.F32.BF16 R32, R32, R166, RZ ;  /* 0x000000a62020723c */ /* 0x000fe200000418ff */
[----:B------:R-:W4:Y:S07]  /*6300*/  LDSM.16.M88.4 R164, [R211+0x14800] ;  /* 0x01480000d3a4783b */ /* 0x000f2e0000000200 */
[-C--:B--2---:R-:W-:Y:S08]  /*6310*/  HMMA.16816.F32.BF16 R4, R168, R172.reuse, R4 ;  /* 0x000000aca804723c */ /* 0x084ff00000041804 */
[C---:B-1----:R-:W-:Y:S08]  /*6320*/  HMMA.16816.F32.BF16 R8, R176.reuse, R172, R8 ;  /* 0x000000acb008723c */ /* 0x042ff00000041808 */
[-C--:B------:R-:W-:Y:S08]  /*6330*/  HMMA.16816.F32.BF16 R12, R176, R174.reuse, R12 ;  /* 0x000000aeb00c723c */ /* 0x080ff0000004180c */
[C---:B------:R-:W-:Y:S01]  /*6340*/  HMMA.16816.F32.BF16 R16, R168.reuse, R174, R16 ;  /* 0x000000aea810723c */ /* 0x040fe20000041810 */
[----:B------:R-:W-:Y:S07]  /*6350*/  LDSM.16.M88.4 R172, [R204+0x8000] ;  /* 0x00800000ccac783b */ /* 0x000fee0000000200 */
[-C--:B----4-:R-:W-:Y:S08]  /*6360*/  HMMA.16816.F32.BF16 R20, R168, R164.reuse, R20 ;  /* 0x000000a4a814723c */ /* 0x090ff00000041814 */
[C---:B------:R-:W-:Y:S08]  /*6370*/  HMMA.16816.F32.BF16 R24, R176.reuse, R164, R24 ;  /* 0x000000a4b018723c */ /* 0x040ff00000041818 */
[-C--:B------:R-:W-:Y:S01]  /*6380*/  HMMA.16816.F32.BF16 R28, R176, R166.reuse, R28 ;  /* 0x000000a6b01c723c */ /* 0x080fe2000004181c */
[----:B------:R-:W1:Y:S07]  /*6390*/  LDSM.16.M88.4 R176, [R213+0x14000] ;  /* 0x01400000d5b0783b */ /* 0x000e6e0000000200 */
[----:B------:R-:W-:Y:S01]  /*63a0*/  HMMA.16816.F32.BF16 R32, R168, R166, R32 ;  /* 0x000000a6a820723c */ /* 0x000fe20000041820 */
[----:B------:R-:W2:Y:S08]  /*63b0*/  LDSM.16.M88.4 R164, [R204+0x9000] ;  /* 0x00900000cca4783b */ /* 0x000eb00000000200 */
[----:B------:R-:W4:Y:S01]  /*63c0*/  LDSM.16.M88.4 R168, [R213+0x14800] ;  /* 0x01480000d5a8783b */ /* 0x000f220000000200 */
[-C--:B-1----:R-:W-:Y:S08]  /*63d0*/  HMMA.16816.F32.BF16 R4, R172, R176.reuse, R4 ;  /* 0x000000b0ac04723c */ /* 0x082ff00000041804 */
[C---:B--2---:R-:W-:Y:S08]  /*63e0*/  HMMA.16816.F32.BF16 R8, R164.reuse, R176, R8 ;  /* 0x000000b0a408723c */ /* 0x044ff00000041808 */
[-C--:B------:R-:W-:Y:S08]  /*63f0*/  HMMA.16816.F32.BF16 R12, R164, R178.reuse, R12 ;  /* 0x000000b2a40c723c */ /* 0x080ff0000004180c */
[C---:B------:R-:W-:Y:S07]  /*6400*/  HMMA.16816.F32.BF16 R16, R172.reuse, R178, R16 ;  /* 0x000000b2ac10723c */ /* 0x040fee0000041810 */
[----:B------:R-:W-:Y:S01]  /*6410*/  IADD3 R178, P0, R194, UR18, RZ ;  /* 0x00000012c2b27c10 */ /* 0x000fe2000ff1e0ff */
[-C--:B----4-:R-:W-:Y:S04]  /*6420*/  HMMA.16816.F32.BF16 R20, R172, R168.reuse, R20 ;  /* 0x000000a8ac14723c */ /* 0x090fe80000041814 */
[----:B---3--:R-:W-:Y:S04]  /*6430*/  IADD3.X R179, R180, UR17, RZ, P0, !PT ;  /* 0x00000011b4b37c10 */ /* 0x008fe800087fe4ff */
        /* <DEDUP_REMOVED lines=65> */
[----:B------:R-:W-:Y:S01]  /*6850*/  FMUL.FTZ R178, R237, R5 ;  /* 0x00000005edb27220 */ /* 0x000fe20000410000 */
[----:B------:R-:W-:Y:S01]  /*6860*/  MOV R5, UR5 ;  /* 0x0000000500057c02 */ /* 0x000fe20008000f00 */
[----:B------:R-:W-:Y:S01]  /*6870*/  FMUL.FTZ R179, R238, R4 ;  /* 0x00000004eeb37220 */ /* 0x000fe20000410000 */
[----:B------:R-:W-:Y:S03]  /*6880*/  MOV R4, UR5 ;  /* 0x0000000500047c02 */ /* 0x000fe60008000f00 */
[C---:B---3--:R-:W-:Y:S01]  /*6890*/  FADD.FTZ R6, -R176.reuse, R6 ;  /* 0x00000006b0067221 */ /* 0x048fe20000010100 */
[----:B------:R-:W-:Y:S01]  /*68a0*/  LEA R222, P0, R5, R222, 0x2 ;  /* 0x000000de05de7211 */ /* 0x000fe200078010ff */
[----:B------:R-:W-:Y:S02]  /*68b0*/  FADD.FTZ R7, -R176, R7 ;  /* 0x00000007b0077221 */ /* 0x000fe40000010100 */
[----:B------:R-:W-:Y:S01]  /*68c0*/  FADD.FTZ R8, -R2, R8 ;  /* 0x0000000802087221 */ /* 0x000fe20000010100 */
[----:B------:R-:W-:Y:S01]  /*68d0*/  LEA.HI.X.SX32 R223, R4, R223, 0x2, P0 ;  /* 0x000000df04df7211 */ /* 0x000fe200000f16ff */
[C---:B------:R-:W-:Y:S02]  /*68e0*/  FADD.FTZ R9, -R2.reuse, R9 ;  /* 0x0000000902097221 */ /* 0x040fe40000010100 */
[----:B------:R-:W-:Y:S02]  /*68f0*/  FADD.FTZ R12, -R2, R12 ;  /* 0x0000000c020c7221 */ /* 0x000fe40000010100 */
[----:B------:R-:W-:Y:S02]  /*6900*/  FADD.FTZ R10, -R0, R10 ;  /* 0x0000000a000a7221 */ /* 0x000fe40000010100 */
[C---:B------:R-:W-:Y:S02]  /*6910*/  FADD.FTZ R19, -R176.reuse, R19 ;  /* 0x00000013b0137221 */ /* 0x040fe40000010100 */
[C---:B------:R-:W-:Y:S02]  /*6920*/  FADD.FTZ R16, -R177.reuse, R16 ;  /* 0x00000010b1107221 */ /* 0x040fe40000010100 */
[----:B------:R-:W-:Y:S02]  /*6930*/  FADD.FTZ R17, -R177, R17 ;  /* 0x00000011b1117221 */ /* 0x000fe40000010100 */
[----:B------:R-:W-:Y:S02]  /*6940*/  FADD.FTZ R18, -R176, R18 ;  /* 0x00000012b0127221 */ /* 0x000fe40000010100 */
[C---:B------:R-:W-:Y:S02]  /*6950*/  FADD.FTZ R11, -R0.reuse, R11 ;  /* 0x0000000b000b7221 */ /* 0x040fe40000010100 */
[C---:B------:R-:W-:Y:S02]  /*6960*/  FADD.FTZ R14, -R0.reuse, R14 ;  /* 0x0000000e000e7221 */ /* 0x040fe40000010100 */
[----:B------:R-:W-:Y:S02]  /*6970*/  FADD.FTZ R15, -R0, R15 ;  /* 0x0000000f000f7221 */ /* 0x000fe40000010100 */
[----:B------:R-:W-:Y:S01]  /*6980*/  FMUL.FTZ R180, R236, R6 ;  /* 0x00000006ecb47220 */ /* 0x000fe20000410000 */
[-C--:B-1----:R-:W-:Y:S08]  /*6990*/  HMMA.16816.F32.BF16 R20, R164, R168.reuse, R20 ;  /* 0x000000a8a414723c */ /* 0x082ff00000041814 */
[C---:B------:R-:W-:Y:S07]  /*69a0*/  HMMA.16816.F32.BF16 R24, R172.reuse, R168, R24 ;  /* 0x000000a8ac18723c */ /* 0x040fee0000041818 */
[----:B------:R-:W-:Y:S01]  /*69b0*/  FMUL.FTZ R169, R201, R17 ;  /* 0x00000011c9a97220 */ /* 0x000fe20000410000 */
[-C--:B------:R-:W-:Y:S04]  /*69c0*/  HMMA.16816.F32.BF16 R28, R172, R170.reuse, R28 ;  /* 0x000000aaac1c723c */ /* 0x080fe8000004181c */
[----:B------:R-:W-:Y:S04]  /*69d0*/  FMUL.FTZ R17, R243, R14 ;  /* 0x0000000ef3117220 */ /* 0x000fe80000410000 */
[C---:B------:R-:W-:Y:S01]  /*69e0*/  FADD.FTZ R20, -R177.reuse, R20 ;  /* 0x00000014b1147221 */ /* 0x040fe20000010100 */
[----:B------:R-:W-:Y:S04]  /*69f0*/  HMMA.16816.F32.BF16 R32, R164, R170, R32 ;  /* 0x000000aaa420723c */ /* 0x000fe80000041820 */
[----:B------:R-:W-:Y:S02]  /*6a00*/  FADD.FTZ R21, -R177, R21 ;  /* 0x00000015b1157221 */ /* 0x000fe40000010100 */
        /* <DEDUP_REMOVED lines=98> */
.L_x_314:
        /* <DEDUP_REMOVED lines=38> */
[----:B------:R-:W3:Y:S05]  /*7290*/  LDSM.16.MT88.4 R12, [R206+0x22000] ;  /* 0x02200000ce0c783b */ /* 0x000eea0000004200 */
[----:B------:R-:W4:Y:S05]  /*72a0*/  LDSM.16.MT88.4 R16, [R2+0x8000] ;  /* 0x008000000210783b */ /* 0x000f2a0000004200 */
        /* <DEDUP_REMOVED lines=96> */
[----:B-----5:R-:W-:Y:S03]  /*78b0*/  IMAD.SHL.U32 R2, R229, 0x2, RZ ;  /* 0x00000002e5027824 */ /* 0x020fe600078e00ff */
        /* <DEDUP_REMOVED lines=28> */
.L_x_315:
[----:B------:R-:W-:Y:S01]  /*7a80*/  LDSM.16.M88.4 R32, [R214+0x1c000] ;  /* 0x01c00000d620783b */ /* 0x000fe20000000200 */
[----:B------:R-:W-:Y:S02]  /*7a90*/  USHF.L.U32 UR5, UR6, 0x3, URZ ;  /* 0x0000000306057899 */ /* 0x000fe4000800063f */
[----:B------:R-:W-:Y:S02]  /*7aa0*/  USHF.L.U32 UR10, UR6, 0x4, URZ ;  /* 0x00000004060a7899 */ /* 0x000fe4000800063f */
[----:B------:R-:W2:Y:S01]  /*7ab0*/  LDSM.16.MT88.4 R16, [R205] ;  /* 0x00000000cd10783b */ /* 0x000ea20000004200 */
[----:B------:R-:W-:Y:S02]  /*7ac0*/  UIMAD UR7, UR6, 0x18, URZ ;  /* 0x00000018060778a4 */ /* 0x000fe4000f8e023f */
[----:B------:R-:W-:Y:S02]  /*7ad0*/  USHF.L.U32 UR9, UR6, 0x5, URZ ;  /* 0x0000000506097899 */ /* 0x000fe4000800063f */
[----:B------:R-:W3:Y:S01]  /*7ae0*/  LDSM.16.M88.4 R28, [R214+0x1d000] ;  /* 0x01d00000d61c783b */ /* 0x000ee20000000200 */
[----:B------:R-:W-:Y:S02]  /*7af0*/  UIMAD UR8, UR6, 0x28, URZ ;  /* 0x00000028060878a4 */ /* 0x000fe4000f8e023f */
[----:B------:R-:W-:Y:S02]  /*7b00*/  UISETP.GT.AND UP2, UPT, UR11, UR19, UPT ;  /* 0x000000130b00728c */ /* 0x000fe4000bf44270 */
[----:B------:R-:W3:Y:S05]  /*7b10*/  LDSM.16.MT88.4 R164, [R205+0x4000] ;  /* 0x00400000cda4783b */ /* 0x000eea0000004200 */
[----:B-1----:R-:W4:Y:S05]  /*7b20*/  LDL R2, [R1+0x4] ;  /* 0x0000040001027983 */ /* 0x002f2a0000100800 */
[----:B------:R-:W-:Y:S05]  /*7b30*/  LDSM.16.M88.4 R168, [R200+0x1c000] ;  /* 0x01c00000c8a8783b */ /* 0x000fea0000000200 */
[----:B------:R-:W4:Y:S05]  /*7b40*/  LDL R0, [R1+0x1c] ;  /* 0x00001c0001007983 */ /* 0x000f2a0000100800 */
[----:B------:R-:W1:Y:S05]  /*7b50*/  LDSM.16.MT88.4 R172, [R205+0x800] ;  /* 0x00080000cdac783b */ /* 0x000e6a0000004200 */
[----:B------:R-:W1:Y:S01]  /*7b60*/  LDSM.16.M88.4 R176, [R200+0x1d000] ;  /* 0x01d00000c8b0783b */ /* 0x000e620000000200 */
[-C--:B--2---:R-:W-:Y:S04]  /*7b70*/  HMMA.16816.F32.BF16 R4, R32, R16.reuse, RZ ;  /* 0x000000102004723c */ /* 0x084fe800000418ff */
[----:B------:R-:W2:Y:S05]  /*7b80*/  LDSM.16.MT88.4 R180, [R205+0x4800] ;  /* 0x00480000cdb4783b */ /* 0x000eaa0000004200 */
[----:B------:R-:W-:Y:S01]  /*7b90*/  LDSM.16.M88.4 R184, [R204+0x1c000] ;  /* 0x01c00000ccb8783b */ /* 0x000fe20000000200 */
[C---:B---3--:R-:W-:Y:S04]  /*7ba0*/  HMMA.16816.F32.BF16 R8, R28.reuse, R16, RZ ;  /* 0x000000101c08723c */ /* 0x048fe800000418ff */
[----:B------:R-:W3:Y:S04]  /*7bb0*/  LDSM.16.MT88.4 R188, [R205+0x1000] ;  /* 0x00100000cdbc783b */ /* 0x000ee80000004200 */
[-C--:B------:R-:W-:Y:S01]  /*7bc0*/  HMMA.16816.F32.BF16 R12, R28, R18.reuse, RZ ;  /* 0x000000121c0c723c */ /* 0x080fe200000418ff */
[----:B------:R-:W1:Y:S05]  /*7bd0*/  LDSM.16.M88.4 R192, [R204+0x1d000] ;  /* 0x01d00000ccc0783b */ /* 0x000e6a0000000200 */
[----:B------:R-:W-:Y:S02]  /*7be0*/  LDSM.16.M88.4 R196, [R3+0x1d000] ;  /* 0x01d0000003c4783b */ /* 0x000fe40000000200 */
[C---:B------:R-:W-:Y:S08]  /*7bf0*/  HMMA.16816.F32.BF16 R16, R32.reuse, R18, RZ ;  /* 0x000000122010723c */ /* 0x040ff000000418ff */
[-C--:B------:R-:W-:Y:S08]  /*7c00*/  HMMA.16816.F32.BF16 R20, R32, R164.reuse, RZ ;  /* 0x000000a42014723c */ /* 0x080ff000000418ff */
[C---:B------:R-:W-:Y:S08]  /*7c10*/  HMMA.16816.F32.BF16 R24, R28.reuse, R164, RZ ;  /* 0x000000a41c18723c */ /* 0x040ff000000418ff */
[-C--:B------:R-:W-:Y:S08]  /*7c20*/  HMMA.16816.F32.BF16 R28, R28, R166.reuse, RZ ;  /* 0x000000a61c1c723c */ /* 0x080ff000000418ff */
[----:B------:R-:W-:Y:S01]  /*7c30*/  HMMA.16816.F32.BF16 R32, R32, R166, RZ ;  /* 0x000000a62020723c */ /* 0x000fe200000418ff */
[----:B------:R-:W3:Y:S07]  /*7c40*/  LDSM.16.MT88.4 R164, [R205+0x5000] ;  /* 0x00500000cda4783b */ /* 0x000eee0000004200 */
[-C--:B-1----:R-:W-:Y:S08]  /*7c50*/  HMMA.16816.F32.BF16 R4, R168, R172.reuse, R4 ;  /* 0x000000aca804723c */ /* 0x082ff00000041804 */
[C---:B------:R-:W-:Y:S08]  /*7c60*/  HMMA.16816.F32.BF16 R8, R176.reuse, R172, R8 ;  /* 0x000000acb008723c */ /* 0x040ff00000041808 */
[-C--:B------:R-:W-:Y:S08]  /*7c70*/  HMMA.16816.F32.BF16 R12, R176, R174.reuse, R12 ;  /* 0x000000aeb00c723c */ /* 0x080ff0000004180c */
[C---:B------:R-:W-:Y:S01]  /*7c80*/  HMMA.16816.F32.BF16 R16, R168.reuse, R174, R16 ;  /* 0x000000aea810723c */ /* 0x040fe20000041810 */
[----:B------:R-:W-:Y:S07]  /*7c90*/  LDSM.16.M88.4 R172, [R3+0x1c000] ;  /* 0x01c0000003ac783b */ /* 0x000fee0000000200 */
[-C--:B--2---:R-:W-:Y:S08]  /*7ca0*/  HMMA.16816.F32.BF16 R20, R168, R180.reuse, R20 ;  /* 0x000000b4a814723c */ /* 0x084ff00000041814 */
[C---:B------:R-:W-:Y:S08]  /*7cb0*/  HMMA.16816.F32.BF16 R24, R176.reuse, R180, R24 ;  /* 0x000000b4b018723c */ /* 0x040ff00000041818 */
[-C--:B------:R-:W-:Y:S01]  /*7cc0*/  HMMA.16816.F32.BF16 R28, R176, R182.reuse, R28 ;  /* 0x000000b6b01c723c */ /* 0x080fe2000004181c */
[----:B------:R-:W1:Y:S07]  /*7cd0*/  LDSM.16.MT88.4 R176, [R205+0x1800] ;  /* 0x00180000cdb0783b */ /* 0x000e6e0000004200 */
[----:B------:R-:W-:Y:S01]  /*7ce0*/  HMMA.16816.F32.BF16 R32, R168, R182, R32 ;  /* 0x000000b6a820723c */ /* 0x000fe20000041820 */
[----:B------:R-:W2:Y:S05]  /*7cf0*/  LDSM.16.MT88.4 R168, [R205+0x5800] ;  /* 0x00580000cda8783b */ /* 0x000eaa0000004200 */
[----:B------:R-:W-:Y:S02]  /*7d00*/  LDSM.16.M88.4 R180, [R214+0x1e000] ;  /* 0x01e00000d6b4783b */ /* 0x000fe40000000200 */
[-C--:B---3--:R-:W-:Y:S08]  /*7d10*/  HMMA.16816.F32.BF16 R4, R184, R188.reuse, R4 ;  /* 0x000000bcb804723c */ /* 0x088ff00000041804 */
[C---:B------:R-:W-:Y:S08]  /*7d20*/  HMMA.16816.F32.BF16 R8, R192.reuse, R188, R8 ;  /* 0x000000bcc008723c */ /* 0x040ff00000041808 */
[-C--:B------:R-:W-:Y:S08]  /*7d30*/  HMMA.16816.F32.BF16 R12, R192, R190.reuse, R12 ;  /* 0x000000bec00c723c */ /* 0x080ff0000004180c */
[C---:B------:R-:W-:Y:S01]  /*7d40*/  HMMA.16816.F32.BF16 R16, R184.reuse, R190, R16 ;  /* 0x000000beb810723c */ /* 0x040fe20000041810 */
[----:B------:R-:W3:Y:S07]  /*7d50*/  LDSM.16.MT88.4 R188, [R205+0x2000] ;  /* 0x00200000cdbc783b */ /* 0x000eee0000004200 */
[-C--:B------:R-:W-:Y:S08]  /*7d60*/  HMMA.16816.F32.BF16 R20, R184, R164.reuse, R20 ;  /* 0x000000a4b814723c */ /* 0x080ff00000041814 */
[C---:B------:R-:W-:Y:S08]  /*7d70*/  HMMA.16816.F32.BF16 R24, R192.reuse, R164, R24 ;  /* 0x000000a4c018723c */ /* 0x040ff00000041818 */
[-C--:B------:R-:W-:Y:S01]  /*7d80*/  HMMA.16816.F32.BF16 R28, R192, R166.reuse, R28 ;  /* 0x000000a6c01c723c */ /* 0x080fe2000004181c */
[----:B------:R-:W2:Y:S07]  /*7d90*/  LDSM.16.M88.4 R192, [R214+0x1f000] ;  /* 0x01f00000d6c0783b */ /* 0x000eae0000000200 */
[----:B------:R-:W-:Y:S01]  /*7da0*/  HMMA.16816.F32.BF16 R32, R184, R166, R32 ;  /* 0x000000a6b820723c */ /* 0x000fe20000041820 */
[----:B------:R-:W3:Y:S05]  /*7db0*/  LDSM.16.MT88.4 R164, [R205+0x6000] ;  /* 0x00600000cda4783b */ /* 0x000eea0000004200 */
[----:B------:R-:W-:Y:S02]  /*7dc0*/  LDSM.16.MT88.4 R184, [R205+0x2800] ;  /* 0x00280000cdb8783b */ /* 0x000fe40000004200 */
[-C--:B-1----:R-:W-:Y:S08]  /*7dd0*/  HMMA.16816.F32.BF16 R4, R172, R176.reuse, R4 ;  /* 0x000000b0ac04723c */ /* 0x082ff00000041804 */
[C---:B------:R-:W-:Y:S08]  /*7de0*/  HMMA.16816.F32.BF16 R8, R196.reuse, R176, R8 ;  /* 0x000000b0c408723c */ /* 0x040ff00000041808 */
[-C--:B------:R-:W-:Y:S08]  /*7df0*/  HMMA.16816.F32.BF16 R12, R196, R178.reuse, R12 ;  /* 0x000000b2c40c723c */ /* 0x080ff0000004180c */
[C---:B------:R-:W-:Y:S01]  /*7e00*/  HMMA.16816.F32.BF16 R16, R172.reuse, R178, R16 ;  /* 0x000000b2ac10723c */ /* 0x040fe20000041810 */
[----:B------:R-:W1:Y:S05]  /*7e10*/  LDSM.16.M88.4 R176, [R200+0x1e000] ;  /* 0x01e00000c8b0783b */ /* 0x000e6a0000000200 */
[----:B------:R-:W1:Y:S02]  /*7e20*/  LDSM.16.M88.4 R200, [R200+0x1f000] ;  /* 0x01f00000c8c8783b */ /* 0x000e640000000200 */
[-C--:B--2---:R-:W-:Y:S08]  /*7e30*/  HMMA.16816.F32.BF16 R20, R172, R168.reuse, R20 ;  /* 0x000000a8ac14723c */ /* 0x084ff00000041814 */
[C---:B------:R-:W-:Y:S08]  /*7e40*/  HMMA.16816.F32.BF16 R24, R196.reuse, R168, R24 ;  /* 0x000000a8c418723c */ /* 0x040ff00000041818 */
[-C--:B------:R-:W-:Y:S01]  /*7e50*/  HMMA.16816.F32.BF16 R28, R196, R170.reuse, R28 ;  /* 0x000000aac41c723c */ /* 0x080fe2000004181c */
[----:B------:R-:W2:Y:S07]  /*7e60*/  LDSM.16.MT88.4 R196, [R205+0x6800] ;  /* 0x00680000cdc4783b */ /* 0x000eae0000004200 */
[----:B------:R-:W-:Y:S01]  /*7e70*/  HMMA.16816.F32.BF16 R32, R172, R170, R32 ;  /* 0x000000aaac20723c */ /* 0x000fe20000041820 */
[----:B------:R-:W-:Y:S05]  /*7e80*/  LDSM.16.M88.4 R168, [R204+0x1e000] ;  /* 0x01e00000cca8783b */ /* 0x000fea0000000200 */
[----:B------:R-:W1:Y:S02]  /*7e90*/  LDSM.16.MT88.4 R172, [R205+0x3000] ;  /* 0x00300000cdac783b */ /* 0x000e640000004200 */
[-C--:B---3--:R-:W-:Y:S08]  /*7ea0*/  HMMA.16816.F32.BF16 R4, R180, R188.reuse, R4 ;  /* 0x000000bcb404723c */ /* 0x088ff00000041804 */
[C---:B------:R-:W-:Y:S08]  /*7eb0*/  HMMA.16816.F32.BF16 R8, R192.reuse, R188, R8 ;  /* 0x000000bcc008723c */ /* 0x040ff00000041808 */
[-C--:B------:R-:W-:Y:S04]  /*7ec0*/  HMMA.16816.F32.BF16 R12, R192, R190.reuse, R12 ;  /* 0x000000bec00c723c */ /* 0x080fe8000004180c */
[----:B----4-:R-:W-:Y:S01]  /*7ed0*/  @P1 IADD3 R2, P0, R2, UR16, RZ ;  /* 0x0000001002021c10 */ /* 0x010fe2000ff1e0ff */
[----:B------:R-:W-:Y:S03]  /*7ee0*/  @UP3 UIADD3 UR16, UP1, UR16, -0x100, URZ ;  /* 0xffffff0010103890 */ /* 0x000fe6000ff3e03f */
[C---:B------:R-:W-:Y:S01]  /*7ef0*/  HMMA.16816.F32.BF16 R16, R180.reuse, R190, R16 ;  /* 0x000000beb410723c */ /* 0x040fe20000041810 */
[----:B------:R-:W3:Y:S07]  /*7f00*/  LDSM.16.M88.4 R188, [R204+0x1f000] ;  /* 0x01f00000ccbc783b */ /* 0x000eee0000000200 */
[-C--:B------:R-:W-:Y:S08]  /*7f10*/  HMMA.16816.F32.BF16 R20, R180, R164.reuse, R20 ;  /* 0x000000a4b414723c */ /* 0x080ff00000041814 */
[C---:B------:R-:W-:Y:S08]  /*7f20*/  HMMA.16816.F32.BF16 R24, R192.reuse, R164, R24 ;  /* 0x000000a4c018723c */ /* 0x040ff00000041818 */
[-C--:B------:R-:W-:Y:S01]  /*7f30*/  HMMA.16816.F32.BF16 R28, R192, R166.reuse, R28 ;  /* 0x000000a6c01c723c */ /* 0x080fe2000004181c */
[----:B------:R-:W4:Y:S07]  /*7f40*/  LDSM.16.MT88.4 R192, [R205+0x7000] ;  /* 0x00700000cdc0783b */ /* 0x000f2e0000004200 */
[----:B------:R-:W-:Y:S01]  /*7f50*/  HMMA.16816.F32.BF16 R32, R180, R166, R32 ;  /* 0x000000a6b420723c */ /* 0x000fe20000041820 */
[----:B------:R-:W-:Y:S05]  /*7f60*/  LDSM.16.M88.4 R164, [R3+0x1e000] ;  /* 0x01e0000003a4783b */ /* 0x000fea0000000200 */
[----:B------:R-:W3:Y:S02]  /*7f70*/  LDSM.16.MT88.4 R180, [R205+0x3800] ;  /* 0x00380000cdb4783b */ /* 0x000ee40000004200 */
[-C--:B-1----:R-:W-:Y:S08]  /*7f80*/  HMMA.16816.F32.BF16 R4, R176, R184.reuse, R4 ;  /* 0x000000b8b004723c */ /* 0x082ff00000041804 */
[C---:B------:R-:W-:Y:S08]  /*7f90*/  HMMA.16816.F32.BF16 R8, R200.reuse, R184, R8 ;  /* 0x000000b8c808723c */ /* 0x040ff00000041808 */
[-C--:B------:R-:W-:Y:S08]  /*7fa0*/  HMMA.16816.F32.BF16 R12, R200, R186.reuse, R12 ;  /* 0x000000bac80c723c */ /* 0x080ff0000004180c */
[C---:B------:R-:W-:Y:S01]  /*7fb0*/  HMMA.16816.F32.BF16 R16, R176.reuse, R186, R16 ;  /* 0x000000bab010723c */ /* 0x040fe20000041810 */
[----:B------:R1:W3:Y:S07]  /*7fc0*/  LDSM.16.M88.4 R184, [R3+0x1f000] ;  /* 0x01f0000003b8783b */ /* 0x0002ee0000000200 */
[-C--:B--2---:R-:W-:Y:S08]  /*7fd0*/  HMMA.16816.F32.BF16 R20, R176, R196.reuse, R20 ;  /* 0x000000c4b014723c */ /* 0x084ff00000041814 */
[C---:B------:R-:W-:Y:S08]  /*7fe0*/  HMMA.16816.F32.BF16 R24, R200.reuse, R196, R24 ;  /* 0x000000c4c818723c */ /* 0x040ff00000041818 */
[-C--:B------:R-:W-:Y:S01]  /*7ff0*/  HMMA.16816.F32.BF16 R28, R200, R198.reuse, R28 ;  /* 0x000000c6c81c723c */ /* 0x080fe2000004181c */
[----:B------:R-:W2:Y:S03]  /*8000*/  LDSM.16.MT88.4 R200, [R205+0x7800] ;  /* 0x00780000cdc8783b */ /* 0x000ea60000004200 */
[----:B-1----:R-:W-:Y:S01]  /*8010*/  @P1 IADD3.X R3, R0, UR15, RZ, P0, !PT ;  /* 0x0000000f00031c10 */ /* 0x002fe200087fe4ff */
[----:B------:R-:W-:Y:S01]  /*8020*/  IMAD.U32 R0, RZ, RZ, UR5 ;  /* 0x00000005ff007e24 */ /* 0x000fe2000f8e00ff */
[----:B------:R-:W-:Y:S02]  /*8030*/  @UP3 UIADD3.X UR15, UR15, -0x1, URZ, UP1, !UPT ;  /* 0xffffffff0f0f3890 */ /* 0x000fe40008ffe43f */
[----:B------:R-:W-:Y:S01]  /*8040*/  HMMA.16816.F32.BF16 R32, R176, R198, R32 ;  /* 0x000000c6b020723c */ /* 0x000fe20000041820 */
[----:B------:R1:W5:Y:S05]  /*8050*/  @P1 LDG.E R251, [R2.64] ;  /* 0x0000000c02fb1981 */ /* 0x00036a000c1e1900 */
[----:B------:R1:W5:Y:S02]  /*8060*/  @P1 LDG.E R252, [R2.64+0x20] ;  /* 0x0000200c02fc1981 */ /* 0x000364000c1e1900 */
[-C--:B------:R-:W-:Y:S03]  /*8070*/  HMMA.16816.F32.BF16 R4, R168, R172.reuse, R4 ;  /* 0x000000aca804723c */ /* 0x080fe60000041804 */
[----:B------:R1:W5:Y:S05]  /*8080*/  @P1 LDG.E R249, [R2.64+0x80] ;  /* 0x0000800c02f91981 */ /* 0x00036a000c1e1900 */
[C---:B---3--:R-:W-:Y:S01]  /*8090*/  HMMA.16816.F32.BF16 R8, R188.reuse, R172, R8 ;  /* 0x000000acbc08723c */ /* 0x048fe20000041808 */
[----:B------:R1:W5:Y:S07]  /*80a0*/  @P1 LDG.E R250, [R2.64+0xa0] ;  /* 0x0000a00c02fa1981 */ /* 0x00036e000c1e1900 */
[-C--:B------:R-:W-:Y:S08]  /*80b0*/  HMMA.16816.F32.BF16 R12, R188, R174.reuse, R12 ;  /* 0x000000aebc0c723c */ /* 0x080ff0000004180c */
[C---:B------:R-:W-:Y:S08]  /*80c0*/  HMMA.16816.F32.BF16 R16, R168.reuse, R174, R16 ;  /* 0x000000aea810723c */ /* 0x040ff00000041810 */
[-C--:B----4-:R-:W-:Y:S01]  /*80d0*/  HMMA.16816.F32.BF16 R20, R168, R192.reuse, R20 ;  /* 0x000000c0a814723c */ /* 0x090fe20000041814 */
[----:B-1----:R-:W-:Y:S07]  /*80e0*/  IMAD.U32 R2, RZ, RZ, UR5 ;  /* 0x00000005ff027e24 */ /* 0x002fee000f8e00ff */
[C---:B------:R-:W-:Y:S04]  /*80f0*/  HMMA.16816.F32.BF16 R24, R188.reuse, R192, R24 ;  /* 0x000000c0bc18723c */ /* 0x040fe80000041818 */
[-C--:B------:R-:W-:Y:S04]  /*8100*/  LEA R2, P0, R2, R222.reuse, 0x2 ;  /* 0x000000de02027211 */ /* 0x080fe800078010ff */
[-C--:B------:R-:W-:Y:S04]  /*8110*/  HMMA.16816.F32.BF16 R28, R188, R194.reuse, R28 ;  /* 0x000000c2bc1c723c */ /* 0x080fe8000004181c */
[-C--:B------:R-:W-:Y:S01]  /*8120*/  LEA.HI.X.SX32 R3, R0, R223.reuse, 0x2, P0 ;  /* 0x000000df00037211 */ /* 0x080fe200000f16ff */
[----:B------:R-:W-:Y:S03]  /*8130*/  IMAD.U32 R0, RZ, RZ, UR7 ;  /* 0x00000007ff007e24 */ /* 0x000fe6000f8e00ff */
[----:B------:R-:W-:Y:S01]  /*8140*/  HMMA.16816.F32.BF16 R32, R168, R194, R32 ;  /* 0x000000c2a820723c */ /* 0x000fe20000041820 */
[----:B------:R-:W-:Y:S07]  /*8150*/  LDSM.16.MT88.4 R168, [R207+0x2800] ;  /* 0x00280000cfa8783b */ /* 0x000fee0000004200 */
[-C--:B------:R-:W-:Y:S08]  /*8160*/  HMMA.16816.F32.BF16 R4, R164, R180.reuse, R4 ;  /* 0x000000b4a404723c */ /* 0x080ff00000041804 */
[C---:B------:R-:W-:Y:S08]  /*8170*/  HMMA.16816.F32.BF16 R8, R184.reuse, R180, R8 ;  /* 0x000000b4b808723c */ /* 0x040ff00000041808 */
[-C--:B------:R-:W-:Y:S07]  /*8180*/  HMMA.16816.F32.BF16 R12, R184, R182.reuse, R12 ;  /* 0x000000b6b80c723c */ /* 0x080fee000004180c */
[----:B------:R1:W-:Y:S01]  /*8190*/  RED.E.ADD.F32.FTZ.RN.STRONG.GPU [R222.64], R4 ;  /* 0x00000004de00798e */ /* 0x0003e2000c10e78c */
[C---:B------:R-:W-:Y:S04]  /*81a0*/  HMMA.16816.F32.BF16 R16, R164.reuse, R182, R16 ;  /* 0x000000b6a410723c */ /* 0x040fe80000041810 */
[----:B------:R3:W-:Y:S04]  /*81b0*/  RED.E.ADD.F32.FTZ.RN.STRONG.GPU [R2.64], R5 ;  /* 0x000000050200798e */ /* 0x0007e8000c10e78c */
[-C--:B--2---:R-:W-:Y:S08]  /*81c0*/  HMMA.16816.F32.BF16 R20, R164, R200.reuse, R20 ;  /* 0x000000c8a414723c */ /* 0x084ff00000041814 */
[C---:B------:R-:W-:Y:S08]  /*81d0*/  HMMA.16816.F32.BF16 R24, R184.reuse, R200, R24 ;  /* 0x000000c8b818723c */ /* 0x040ff00000041818 */
[-C--:B------:R-:W-:Y:S01]  /*81e0*/  HMMA.16816.F32.BF16 R28, R184, R202.reuse, R28 ;  /* 0x000000cab81c723c */ /* 0x080fe2000004181c */
[----:B-1----:R-:W-:Y:S01]  /*81f0*/  IMAD.U32 R4, RZ, RZ, UR7 ;  /* 0x00000007ff047e24 */ /* 0x002fe2000f8e00ff */
[----:B------:R-:W-:Y:S02]  /*8200*/  UIMAD UR7, UR6, 0x30, URZ ;  /* 0x00000030060778a4 */ /* 0x000fe4000f8e023f */
[----:B------:R-:W-:Y:S04]  /*8210*/  UIMAD UR6, UR6, 0x38, URZ ;  /* 0x00000038060678a4 */ /* 0x000fe8000f8e023f */
[----:B------:R-:W-:Y:S04]  /*8220*/  HMMA.16816.F32.BF16 R32, R164, R202, R32 ;  /* 0x000000caa420723c */ /* 0x000fe80000041820 */
[-C--:B------:R-:W-:Y:S03]  /*8230*/  LEA R4, P0, R4, R222.reuse, 0x2 ;  /* 0x000000de04047211 */ /* 0x080fe600078010ff */
[----:B------:R-:W-:Y:S01]  /*8240*/  IMAD.U32 R164, RZ, RZ, UR10 ;  /* 0x0000000affa47e24 */ /* 0x000fe2000f8e00ff */
[-C--:B---3--:R-:W-:Y:S01]  /*8250*/  LEA.HI.X.SX32 R5, R0, R223.reuse, 0x2, P0 ;  /* 0x000000df00057211 */ /* 0x088fe200000f16ff */
[----:B------:R-:W-:Y:S03]  /*8260*/  IMAD.U32 R165, RZ, RZ, UR10 ;  /* 0x0000000affa57e24 */ /* 0x000fe6000f8e00ff */
[-C--:B------:R-:W-:Y:S01]  /*8270*/  LEA R164, P1, R164, R222.reuse, 0x2 ;  /* 0x000000dea4a47211 */ /* 0x080fe200078210ff */
[----:B------:R-:W-:Y:S02]  /*8280*/  IMAD.U32 R166, RZ, RZ, UR9 ;  /* 0x00000009ffa67e24 */ /* 0x000fe4000f8e00ff */
[----:B------:R-:W-:Y:S01]  /*8290*/  IMAD.U32 R0, RZ, RZ, UR9 ;  /* 0x00000009ff007e24 */ /* 0x000fe2000f8e00ff */
[-C--:B------:R-:W-:Y:S02]  /*82a0*/  LEA.HI.X.SX32 R165, R165, R223.reuse, 0x2, P1 ;  /* 0x000000dfa5a57211 */ /* 0x080fe400008f16ff */
[-C--:B------:R-:W-:Y:S03]  /*82b0*/  LEA R166, P0, R166, R222.reuse, 0x2 ;  /* 0x000000dea6a67211 */ /* 0x080fe600078010ff */
[----:B------:R1:W-:Y:S01]  /*82c0*/  RED.E.ADD.F32.FTZ.RN.STRONG.GPU [R164.64], R6 ;  /* 0x00000006a400798e */ /* 0x0003e2000c10e78c */
[-C--:B------:R-:W-:Y:S01]  /*82d0*/  LEA.HI.X.SX32 R167, R0, R223.reuse, 0x2, P0 ;  /* 0x000000df00a77211 */ /* 0x080fe200000f16ff */
[----:B------:R-:W-:Y:S03]  /*82e0*/  IMAD.U32 R0, RZ, RZ, UR6 ;  /* 0x00000006ff007e24 */ /* 0x000fe6000f8e00ff */
[----:B------:R2:W-:Y:S05]  /*82f0*/  RED.E.ADD.F32.FTZ.RN.STRONG.GPU [R4.64], R7 ;  /* 0x000000070400798e */ /* 0x0005ea000c10e78c */
[----:B------:R3:W-:Y:S01]  /*8300*/  RED.E.ADD.F32.FTZ.RN.STRONG.GPU [R166.64], R8 ;  /* 0x00000008a600798e */ /* 0x0007e2000c10e78c */
[----:B-1----:R-:W-:Y:S02]  /*8310*/  IMAD.U32 R164, RZ, RZ, UR8 ;  /* 0x00000008ffa47e24 */ /* 0x002fe4000f8e00ff */
[----:B------:R-:W-:Y:S02]  /*8320*/  IMAD.U32 R6, RZ, RZ, UR7 ;  /* 0x00000007ff067e24 */ /* 0x000fe4000f8e00ff */
[----:B--2---:R-:W-:Y:S01]  /*8330*/  IMAD.U32 R7, RZ, RZ, UR8 ;  /* 0x00000008ff077e24 */ /* 0x004fe2000f8e00ff */
[-C--:B------:R-:W-:Y:S01]  /*8340*/  LEA R164, P2, R164, R222.reuse, 0x2 ;  /* 0x000000dea4a47211 */ /* 0x080fe200078410ff */
[----:B------:R-:W-:Y:S01]  /*8350*/  IMAD.U32 R5, RZ, RZ, UR7 ;  /* 0x00000007ff057e24 */ /* 0x000fe2000f8e00ff */
[-C--:B------:R-:W-:Y:S01]  /*8360*/  LEA R6, P1, R6, R222.reuse, 0x2 ;  /* 0x000000de06067211 */ /* 0x080fe200078210ff */
[----:B------:R-:W-:Y:S01]  /*8370*/  IMAD.U32 R4, RZ, RZ, UR6 ;  /* 0x00000006ff047e24 */ /* 0x000fe2000f8e00ff */
[-C--:B------:R-:W-:Y:S01]  /*8380*/  LEA.HI.X.SX32 R165, R7, R223.reuse, 0x2, P2 ;  /* 0x000000df07a57211 */ /* 0x080fe200010f16ff */
[----:B------:R-:W-:Y:S01]  /*8390*/  UIADD3 UR7, UR10, 0x20, URZ ;  /* 0x000000200a077890 */ /* 0x000fe2000fffe03f */
[-C--:B------:R-:W-:Y:S02]  /*83a0*/  LEA.HI.X.SX32 R7, R5, R223.reuse, 0x2, P1 ;  /* 0x000000df05077211 */ /* 0x080fe400008f16ff */
[-C--:B------:R-:W-:Y:S01]  /*83b0*/  LEA R4, P0, R4, R222.reuse, 0x2 ;  /* 0x000000de04047211 */ /* 0x080fe200078010ff */
[----:B------:R1:W-:Y:S01]  /*83c0*/  RED.E.ADD.F32.FTZ.RN.STRONG.GPU [R164.64], R9 ;  /* 0x00000009a400798e */ /* 0x0003e2000c10e78c */
[----:B------:R-:W-:Y:S01]  /*83d0*/  UIADD3 UR6, UR5, UR7, URZ ;  /* 0x0000000705067290 */ /* 0x000fe2000fffe03f */
[----:B---3--:R-:W-:Y:S01]  /*83e0*/  IMAD.U32 R8, RZ, RZ, UR7 ;  /* 0x00000007ff087e24 */ /* 0x008fe2000f8e00ff */
[-C--:B------:R-:W-:Y:S01]  /*83f0*/  LEA.HI.X.SX32 R5, R0, R223.reuse, 0x2, P0 ;  /* 0x000000df00057211 */ /* 0x080fe200000f16ff */
[----:B------:R-:W-:Y:S01]  /*8400*/  IMAD.U32 R0, RZ, RZ, UR7 ;  /* 0x00000007ff007e24 */ /* 0x000fe2000f8e00ff */
[----:B------:R2:W-:Y:S01]  /*8410*/  RED.E.ADD.F32.FTZ.RN.STRONG.GPU [R6.64], R10 ;  /* 0x0000000a0600798e */ /* 0x0005e2000c10e78c */
[----:B------:R-:W-:Y:S01]  /*8420*/  UIADD3 UR8, UR5, UR6, URZ ;  /* 0x0000000605087290 */ /* 0x000fe2000fffe03f */
[-C--:B------:R-:W-:Y:S03]  /*8430*/  LEA R8, P0, R8, R222.reuse, 0x2 ;  /* 0x000000de08087211 */ /* 0x080fe600078010ff */
[----:B------:R3:W-:Y:S01]  /*8440*/  RED.E.ADD.F32.FTZ.RN.STRONG.GPU [R4.64], R11 ;  /* 0x0000000b0400798e */ /* 0x0007e2000c10e78c */
[----:B------:R-:W-:Y:S04]  /*8450*/  UIADD3 UR7, UR5, UR8, URZ ;  /* 0x0000000805077290 */ /* 0x000fe8000fffe03f */
        /* <DEDUP_REMOVED lines=77> */
[----:B------:R-:W-:Y:S03]  /*8930*/  IMAD.U32 R7, RZ, RZ, UR7 ;  /* 0x00000007ff077e24 */ /* 0x000fe6000f8e00ff */
[----:B------:R-:W-:Y:S01]  /*8940*/  UIADD3 UR5, UR5, UR6, URZ ;  /* 0x0000000605057290 */ /* 0x000fe2000fffe03f */
[CC--:B--2---:R-:W-:Y:S04]  /*8950*/  LEA R4, P0, R0.reuse, R222.reuse, 0x2 ;  /* 0x000000de00047211 */ /* 0x0c4fe800078010ff */
[-C--:B------:R-:W-:Y:S01]  /*8960*/  LEA.HI.X.SX32 R5, R0, R223.reuse, 0x2, P0 ;  /* 0x000000df00057211 */ /* 0x080fe200000f16ff */
[----:B------:R-:W-:Y:S01]  /*8970*/  IMAD.U32 R0, RZ, RZ, UR8 ;  /* 0x00000008ff007e24 */ /* 0x000fe2000f8e00ff */
[CC--:B------:R-:W-:Y:S03]  /*8980*/  LEA R10, P0, R6.reuse, R222.reuse, 0x2 ;  /* 0x000000de060a7211 */ /* 0x0c0fe600078010ff */
[----:B------:R1:W-:Y:S01]  /*8990*/  RED.E.ADD.F32.FTZ.RN.STRONG.GPU [R4.64], R34 ;  /* 0x000000220400798e */ /* 0x0003e2000c10e78c */
[-C--:B------:R-:W-:Y:S01]  /*89a0*/  LEA.HI.X.SX32 R11, R6, R223.reuse, 0x2, P0 ;  /* 0x000000df060b7211 */ /* 0x080fe200000f16ff */
[----:B---3--:R-:W-:Y:S01]  /*89b0*/  IMAD.U32 R3, RZ, RZ, UR5 ;  /* 0x00000005ff037e24 */ /* 0x008fe2000f8e00ff */
[CC--:B------:R-:W-:Y:S01]  /*89c0*/  LEA R8, P0, R0.reuse, R222.reuse, 0x2 ;  /* 0x000000de00087211 */ /* 0x0c0fe200078010ff */
[----:B------:R-:W-:Y:S01]  /*89d0*/  ULOP3.LUT UR5, UR11, 0x1, URZ, 0xc0, !UPT ;  /* 0x000000010b057892 */ /* 0x000fe2000f8ec03f */
[-C--:B------:R-:W-:Y:S01]  /*89e0*/  LEA R6, P2, R7, R222.reuse, 0x2 ;  /* 0x000000de07067211 */ /* 0x080fe200078410ff */
[----:B------:R-:W-:Y:S01]  /*89f0*/  RED.E.ADD.F32.FTZ.RN.STRONG.GPU [R10.64], R35 ;  /* 0x000000230a00798e */ /* 0x000fe2000c10e78c */
[-C--:B------:R-:W-:Y:S01]  /*8a00*/  LEA.HI.X.SX32 R9, R0, R223.reuse, 0x2, P0 ;  /* 0x000000df00097211 */ /* 0x080fe200000f16ff */
[----:B------:R-:W-:Y:S01]  /*8a10*/  IMAD.IADD R0, R209, 0x1, R207 ;  /* 0x00000001d1007824 */ /* 0x000fe200078e02cf */
[-C--:B------:R-:W-:Y:S01]  /*8a20*/  LEA.HI.X.SX32 R7, R7, R223.reuse, 0x2, P2 ;  /* 0x000000df07077211 */ /* 0x080fe200010f16ff */
[----:B------:R-:W-:Y:S01]  /*8a30*/  UISETP.NE.U32.AND UP0, UPT, UR5, 0x1, UPT ;  /* 0x000000010500788c */ /* 0x000fe2000bf05070 */
[----:B------:R-:W-:Y:S01]  /*8a40*/  LDSM.16.MT88.4 R32, [R206+0x1e800] ;  /* 0x01e80000ce20783b */ /* 0x000fe20000004200 */
[CC--:B------:R-:W-:Y:S01]  /*8a50*/  LEA R2, P0, R3.reuse, R222.reuse, 0x2 ;  /* 0x000000de03027211 */ /* 0x0c0fe200078010ff */
[----:B------:R-:W-:Y:S03]  /*8a60*/  UIADD3 UR5, UR11, -0x1, URZ ;  /* 0xffffffff0b057890 */ /* 0x000fe6000fffe03f */
[----:B------:R-:W-:Y:S01]  /*8a70*/  RED.E.ADD.F32.FTZ.RN.STRONG.GPU [R8.64], R28 ;  /* 0x0000001c0800798e */ /* 0x000fe2000c10e78c */
[-C--:B------:R-:W-:Y:S02]  /*8a80*/  LEA.HI.X.SX32 R3, R3, R223.reuse, 0x2, P0 ;  /* 0x000000df03037211 */ /* 0x080fe400000f16ff */
[----:B------:R-:W-:Y:S01]  /*8a90*/  PLOP3.LUT P0, PT, PT, PT, UP2, 0x80, 0x0 ;  /* 0x000000000000781c */ /* 0x000fe20003f0f028 */
[----:B------:R-:W-:Y:S01]  /*8aa0*/  UMOV UR11, UR5 ;  /* 0x00000005000b7c82 */ /* 0x000fe20008000000 */
[----:B------:R-:W-:Y:S05]  /*8ab0*/  RED.E.ADD.F32.FTZ.RN.STRONG.GPU [R6.64], R29 ;  /* 0x0000001d0600798e */ /* 0x000fea000c10e78c */
[----:B------:R-:W-:Y:S01]  /*8ac0*/  LDSM.16.MT88.4 R8, [R207] ;  /* 0x00000000cf08783b */ /* 0x000fe20000004200 */
[----:B-1----:R-:W-:Y:S04]  /*8ad0*/  IMAD.U32 R5, RZ, RZ, UR6 ;  /* 0x00000006ff057e24 */ /* 0x002fe8000f8e00ff */
[----:B------:R-:W-:Y:S01]  /*8ae0*/  LDSM.16.MT88.4 R16, [R0] ;  /* 0x000000000010783b */ /* 0x000fe20000004200 */
[C---:B------:R-:W-:Y:S04]  /*8af0*/  LEA R4, P1, R5.reuse, R222, 0x2 ;  /* 0x000000de05047211 */ /* 0x040fe800078210ff */
[----:B------:R-:W-:Y:S01]  /*8b00*/  LEA.HI.X.SX32 R5, R5, R223, 0x2, P1 ;  /* 0x000000df05057211 */ /* 0x000fe200008f16ff */
[----:B------:R-:W-:Y:S01]  /*8b10*/  LDSM.16.MT88.4 R24, [R0+0x2000] ;  /* 0x002000000018783b */ /* 0x000fe20000004200 */
[----:B------:R-:W-:Y:S01]  /*8b20*/  PLOP3.LUT P1, PT, PT, PT, UP0, 0x80, 0x0 ;  /* 0x000000000000781c */ /* 0x000fe20003f2f008 */
[----:B------:R-:W-:Y:S03]  /*8b30*/  @UP3 UIADD3 UR18, UP0, UR18, -0x100, URZ ;  /* 0xffffff0012123890 */ /* 0x000fe6000ff1e03f */
[----:B------:R-:W-:Y:S01]  /*8b40*/  RED.E.ADD.F32.FTZ.RN.STRONG.GPU [R4.64], R30 ;  /* 0x0000001e0400798e */ /* 0x000fe2000c10e78c */
[----:B------:R-:W-:Y:S04]  /*8b50*/  @UP3 UIADD3.X UR17, UR17, -0x1, URZ, UP0, !UPT ;  /* 0xffffffff11113890 */ /* 0x000fe800087fe43f */
        /* <DEDUP_REMOVED lines=305> */
.L_x_317:
        /* <DEDUP_REMOVED lines=18> */
.L_x_318:
[----:B------:R-:W-:Y:S01]  /*9f90*/  BAR.SYNC.DEFER_BLOCKING 0x0 ;  /* 0x0000000000007b1d */ /* 0x000fe20000010000 */
[----:B-1---5:R-:W-:Y:S01]  /*9fa0*/  IMAD.SHL.U32 R4, R229, 0x2, RZ ;  /* 0x00000002e5047824 */ /* 0x022fe200078e00ff */
        /* <DEDUP_REMOVED lines=55> */
.L_x_320:
[----:B---34-:R-:W-:Y:S05]  /*a320*/  BSYNC B0 ;  /* 0x0000000000007941 */ /* 0x018fea0003800000 */
.L_x_319:
        /* <DEDUP_REMOVED lines=18> */
.L_x_322:
[----:B------:R-:W-:Y:S05]  /*a450*/  BSYNC B0 ;  /* 0x0000000000007941 */ /* 0x000fea0003800000 */
.L_x_321:
        /* <DEDUP_REMOVED lines=18> */
.L_x_324:
[----:B------:R-:W-:Y:S05]  /*a580*/  BSYNC B0 ;  /* 0x0000000000007941 */ /* 0x000fea0003800000 */
.L_x_323:
        /* <DEDUP_REMOVED lines=18> */
.L_x_326:
[----:B------:R-:W-:Y:S05]  /*a6b0*/  BSYNC B0 ;  /* 0x0000000000007941 */ /* 0x000fea0003800000 */
.L_x_325:
        /* <DEDUP_REMOVED lines=27> */
.L_x_328:
[----:B------:R-:W-:Y:S05]  /*a870*/  BSYNC B0 ;  /* 0x0000000000007941 */ /* 0x000fea0003800000 */
.L_x_327:
        /* <DEDUP_REMOVED lines=16> */
.L_x_330:
[----:B------:R-:W-:Y:S05]  /*a980*/  BSYNC B0 ;  /* 0x0000000000007941 */ /* 0x000fea0003800000 */
.L_x_329:
        /* <DEDUP_REMOVED lines=16> */
.L_x_332:
[----:B------:R-:W-:Y:S05]  /*aa90*/  BSYNC B0 ;  /* 0x0000000000007941 */ /* 0x000fea0003800000 */
.L_x_331:
        /* <DEDUP_REMOVED lines=14> */
.L_x_287:
[----:B------:R-:W-:Y:S05]  /*ab80*/  BSYNC B1 ;  /* 0x0000000000017941 */ /* 0x000fea0003800000 */
.L_x_265:
        /* <DEDUP_REMOVED lines=11> */
.L_x_333:
[----:B------:R-:W-:Y:S05]  /*ac40*/  EXIT ;  /* 0x000000000000794d */ /* 0x000fea0003800000 */
.L_x_335:
        /* <DEDUP_REMOVED lines=11> */
.L_x_1069:


//--------------------- .text._ZN5flash27flash_bwd_convert_dq_kernelI23Flash_bwd_kernel_traitsILi128ELi64ELi64ELi8ELi4ELi2ELi2ELb1ELb0EN7cutlass10bfloat16_tE19Flash_kernel_traitsILi128ELi64ELi64ELi8ES3_EEEEvNS_16Flash_bwd_paramsEi --------------------------
	.section	.text._ZN5flash27flash_bwd_convert_dq_kernelI23Flash_bwd_kernel_traitsILi128ELi64ELi64ELi8ELi4ELi2ELi2ELb1ELb0EN7cutlass10bfloat16_tE19Flash_kernel_traitsILi128ELi64ELi64ELi8ES3_EEEEvNS_16Flash_bwd_paramsEi,"ax",@progbits
	.sectioninfo	@"SHI_REGISTERS=80"
	.align	128
        .global         _ZN5flash27flash_bwd_convert_dq_kernelI23Flash_bwd_kernel_traitsILi128ELi64ELi64ELi8ELi4ELi2ELi2ELb1ELb0EN7cutlass10bfloat16_tE19Flash_kernel_traitsILi128ELi64ELi64ELi8ES3_EEEEvNS_16Flash_bwd_paramsEi
        .type           _ZN5flash27flash_bwd_convert_dq_kernelI23Flash_bwd_kernel_traitsILi128ELi64ELi64ELi8ELi4ELi2ELi2ELb1ELb0EN7cutlass10bfloat16_tE19Flash_kernel_traitsILi128ELi64ELi64ELi8ES3_EEEEvNS_16Flash_bwd_paramsEi,@function
        .size           _ZN5flash27flash_bwd_convert_dq_kernelI23Flash_bwd_kernel_traitsILi128ELi64ELi64ELi8ELi4ELi2ELi2ELb1ELb0EN7cutlass10bfloat16_tE19Flash_kernel_traitsILi128ELi64ELi64ELi8ES3_EEEEvNS_16Flash_bwd_paramsEi,(.L_x_1070 - _ZN5flash27flash_bwd_convert_dq_kernelI23Flash_bwd_kernel_traitsILi128ELi64ELi64ELi8ELi4ELi2ELi2ELb1ELb0EN7cutlass10bfloat16_tE19Flash_kernel_traitsILi128ELi64ELi64ELi8ES3_EEEEvNS_16Flash_bwd_paramsEi)
        .other          _ZN5flash27flash_bwd_convert_dq_kernelI23Flash_bwd_kernel_traitsILi128ELi64ELi64ELi8ELi4ELi2ELi2ELb1ELb0EN7cutlass10bfloat16_tE19Flash_kernel_traitsILi128ELi64ELi64ELi8ES3_EEEEvNS_16Flash_bwd_paramsEi,@"STO_CUDA_ENTRY STV_DEFAULT"
_ZN5flash27flash_bwd_convert_dq_kernelI23Flash_bwd_kernel_traitsILi128ELi64ELi64ELi8ELi4ELi2ELi2ELb1ELb0EN7cutlass10bfloat16_tE19Flash_kernel_traitsILi128ELi64ELi64ELi8ES3_EEEEvNS_16Flash_bwd_paramsEi:
.text._ZN5flash27flash_bwd_convert_dq_kernelI23Flash_bwd_kernel_traitsILi128ELi64ELi64ELi8ELi4ELi2ELi2ELb1ELb0EN7cutlass10bfloat16_tE19Flash_kernel_traitsILi128ELi64ELi64ELi8ES3_EEEEvNS_16Flash_bwd_paramsEi:
[----:B------:R-:W-:Y:S02]  /*0000*/  MOV R1, c[0x0][0x28] ;  /* 0x00000a0000017a02 */ /* 0x000fe40000000f00 */
[----:B------:R-:W0:Y:S01]  /*0010*/  S2R R36, SR_CTAID.Y ;  /* 0x0000000000247919 */ /* 0x000e220000002600 */
[----:B------:R-:W-:Y:S01]  /*0020*/  ISETP.NE.U32.AND P0, PT, RZ, c[0x0][0x240], PT ;  /* 0x00009000ff007a0c */ /* 0x000fe20003f05070 */
[----:B------:R-:W-:Y:S01]  /*0030*/  IMAD.MOV.U32 R5, RZ, RZ, 0x4 ;  /* 0x00000004ff057424 */ /* 0x000fe200078e00ff */
[----:B------:R-:W-:Y:S01]  /*0040*/  MOV R33, 0xffffffff ;  /* 0xffffffff00217802 */ /* 0x000fe20000000f00 */
[----:B------:R-:W-:Y:S01]  /*0050*/  ULDC.64 UR6, c[0x0][0x118] ;  /* 0x0000460000067ab9 */ /* 0x000fe20000000a00 */
[----:B------:R-:W-:Y:S01]  /*0060*/  ISETP.NE.AND.EX P0, PT, RZ, c[0x0][0x244], PT, P0 ;  /* 0x00009100ff007a0c */ /* 0x000fe20003f05300 */
[----:B0-----:R-:W-:-:S12]  /*0070*/  IMAD.WIDE R4, R36, R5, c[0x0][0x240] ;  /* 0x0000900024047625 */ /* 0x001fd800078e0205 */
[----:B------:R-:W2:Y:S04]  /*0080*/  @P0 LDG.E R33, [R4.64] ;  /* 0x0000000604210981 */ /* 0x000ea8000c1e1900 */
[----:B------:R-:W2:Y:S04]  /*0090*/  @P0 LDG.E R0, [R4.64+0x4] ;  /* 0x0000040604000981 */ /* 0x000ea8000c1e1900 */
[----:B------:R-:W0:Y:S02]  /*00a0*/  S2R R3, SR_CTAID.X ;  /* 0x0000000000037919 */ /* 0x000e240000002500 */
[----:B0-----:R-:W-:Y:S01]  /*00b0*/  SHF.L.U32 R3, R3, 0x6, RZ ;  /* 0x0000000603037819 */ /* 0x001fe200000006ff */
[----:B--2---:R-:W-:-:S02]  /*00c0*/  @P0 IMAD.IADD R0, R0, 0x1, -R33 ;  /* 0x0000000100000824 */ /* 0x004fc400078e0a21 */
[----:B------:R-:W-:-:S05]  /*00d0*/  @!P0 IMAD.MOV.U32 R0, RZ, RZ, c[0x0][0x214] ;  /* 0x00008500ff008624 */ /* 0x000fca00078e00ff */
[----:B------:R-:W-:-:S13]  /*00e0*/  ISETP.GT.AND P1, PT, R0, R3, PT ;  /* 0x000000030000720c */ /* 0x000fda0003f24270 */
[----:B------:R-:W-:Y:S05]  /*00f0*/  @!P1 EXIT ;  /* 0x000000000000994d */ /* 0x000fea0003800000 */
[C---:B------:R-:W-:Y:S01]  /*0100*/  ISETP.NE.AND P2, PT, R33.reuse, -0x1, PT ;  /* 0xffffffff2100780c */ /* 0x040fe20003f45270 */
[----:B------:R-:W-:Y:S01]  /*0110*/  HFMA2.MMA R69, -RZ, RZ, 0, 0 ;  /* 0x00000000ff457435 */ /* 0x000fe200000001ff */
[----:B------:R-:W-:Y:S01]  /*0120*/  CS2R R14, SRZ ;  /* 0x00000000000e7805 */ /* 0x000fe2000001ff00 */
[----:B------:R-:W-:Y:S01]  /*0130*/  HFMA2.MMA R56, -RZ, RZ, 0, 0 ;  /* 0x00000000ff387435 */ /* 0x000fe200000001ff */
[----:B------:R-:W-:Y:S01]  /*0140*/  CS2R R16, SRZ ;  /* 0x0000000000107805 */ /* 0x000fe2000001ff00 */
[----:B------:R-:W-:Y:S01]  /*0150*/  CS2R R72, SRZ ;  /* 0x0000000000487805 */ /* 0x000fe2000001ff00 */
[----:B------:R-:W-:Y:S01]  /*0160*/  IMAD.MOV.U32 R74, RZ, RZ, RZ ;  /* 0x000000ffff4a7224 */ /* 0x000fe200078e00ff */
[----:B------:R-:W-:Y:S01]  /*0170*/  CS2R R70, SRZ ;  /* 0x0000000000467805 */ /* 0x000fe2000001ff00 */
[----:B------:R-:W-:Y:S01]  /*0180*/  CS2R R18, SRZ ;  /* 0x0000000000127805 */ /* 0x000fe2000001ff00 */
[----:B------:R-:W-:Y:S01]  /*0190*/  CS2R R20, SRZ ;  /* 0x0000000000147805 */ /* 0x000fe2000001ff00 */
[----:B------:R-:W-:Y:S01]  /*01a0*/  CS2R R22, SRZ ;  /* 0x0000000000167805 */ /* 0x000fe2000001ff00 */
[----:B------:R-:W-:Y:S01]  /*01b0*/  CS2R R24, SRZ ;  /* 0x0000000000187805 */ /* 0x000fe2000001ff00 */
[----:B------:R-:W-:Y:S01]  /*01c0*/  CS2R R26, SRZ ;  /* 0x00000000001a7805 */ /* 0x000fe2000001ff00 */
[----:B------:R-:W-:Y:S01]  /*01d0*/  @!P2 IMAD.WIDE.U32 R6, R36, c[0x0][0x380], RZ ;  /* 0x0000e0002406aa25 */ /* 0x000fe200078e00ff */
[----:B------:R-:W-:Y:S01]  /*01e0*/  @!P2 SHF.R.S32.HI R2, RZ, 0x1f, R36 ;  /* 0x0000001fff02a819 */ /* 0x000fe20000011424 */
[----:B------:R-:W-:Y:S01]  /*01f0*/  CS2R R12, SRZ ;  /* 0x00000000000c7805 */ /* 0x000fe2000001ff00 */
[----:B------:R-:W-:Y:S01]  /*0200*/  MOV R11, RZ ;  /* 0x000000ff000b7202 */ /* 0x000fe20000000f00 */
[----:B------:R-:W-:Y:S01]  /*0210*/  @P2 IMAD.WIDE.U32 R4, R33, c[0x0][0x398], RZ ;  /* 0x0000e60021042a25 */ /* 0x000fe200078e00ff */
[----:B------:R-:W-:Y:S01]  /*0220*/  CS2R R60, SRZ ;  /* 0x00000000003c7805 */ /* 0x000fe2000001ff00 */
[----:B------:R-:W-:Y:S01]  /*0230*/  CS2R R28, SRZ ;  /* 0x00000000001c7805 */ /* 0x000fe2000001ff00 */
[----:B------:R-:W-:Y:S01]  /*0240*/  CS2R R58, SRZ ;  /* 0x00000000003a7805 */ /* 0x000fe2000001ff00 */
[----:B------:R-:W-:-:S02]  /*0250*/  @!P2 IMAD.MOV.U32 R4, RZ, RZ, R6 ;  /* 0x000000ffff04a224 */ /* 0x000fc400078e0006 */
[----:B------:R-:W0:Y:S01]  /*0260*/  S2R R6, SR_TID.X ;  /* 0x0000000000067919 */ /* 0x000e220000002100 */
[----:B------:R-:W-:Y:S02]  /*0270*/  @!P2 IMAD R9, R2, c[0x0][0x380], RZ ;  /* 0x0000e0000209aa24 */ /* 0x000fe400078e02ff */
[----:B------:R-:W-:Y:S01]  /*0280*/  @P2 IMAD R2, R33, c[0x0][0x39c], R5 ;  /* 0x0000e70021022a24 */ /* 0x000fe200078e0205 */
[----:B------:R-:W-:Y:S01]  /*0290*/  MOV R5, c[0x0][0x3e0] ;  /* 0x0000f80000057a02 */ /* 0x000fe20000000f00 */
[----:B------:R-:W-:-:S03]  /*02a0*/  @!P2 IMAD R9, R36, c[0x0][0x384], R9 ;  /* 0x0000e1002409aa24 */ /* 0x000fc600078e0209 */
[----:B------:R-:W-:Y:S02]  /*02b0*/  ISETP.GE.AND P1, PT, R5, 0x1, PT ;  /* 0x000000010500780c */ /* 0x000fe40003f26270 */
[----:B------:R-:W1:Y:S01]  /*02c0*/  S2R R5, SR_CTAID.Z ;  /* 0x0000000000057919 */ /* 0x000e620000002700 */
[----:B------:R-:W-:Y:S02]  /*02d0*/  @!P2 IADD3 R2, R7, R9, RZ ;  /* 0x000000090702a210 */ /* 0x000fe40007ffe0ff */
[----:B------:R-:W-:Y:S01]  /*02e0*/  SHF.R.S32.HI R7, RZ, 0x1f, R3 ;  /* 0x0000001fff077819 */ /* 0x000fe20000011403 */
[----:B------:R-:W-:Y:S01]  /*02f0*/  CS2R R8, SRZ ;  /* 0x0000000000087805 */ /* 0x000fe2000001ff00 */
[----:B0-----:R-:W-:-:S04]  /*0300*/  SHF.R.S32.HI R57, RZ, 0x1f, R6 ;  /* 0x0000001fff397819 */ /* 0x001fc80000011406 */
[CC--:B------:R-:W-:Y:S02]  /*0310*/  LEA.HI R40, R57.reuse, R6.reuse, RZ, 0x5 ;  /* 0x0000000639287211 */ /* 0x0c0fe400078f28ff */
[----:B------:R-:W-:Y:S02]  /*0320*/  LEA.HI R62, R57, R6, RZ, 0x2 ;  /* 0x00000006393e7211 */ /* 0x000fe400078f10ff */
[----:B------:R-:W-:Y:S01]  /*0330*/  SHF.R.S32.HI R63, RZ, 0x5, R40 ;  /* 0x00000005ff3f7819 */ /* 0x000fe20000011428 */
[----:B------:R-:W-:Y:S05]  /*0340*/  @!P1 BRA `(.L_x_336) ;  /* 0x00000af000009947 */ /* 0x000fea0003800000 */
[----:B------:R-:W-:Y:S01]  /*0350*/  IMAD.WIDE R30, R36, 0x80, RZ ;  /* 0x00000080241e7825 */ /* 0x000fe200078e02ff */
[----:B------:R-:W-:Y:S01]  /*0360*/  @!P2 MOV R33, 0xffffffff ;  /* 0xffffffff0021a802 */ /* 0x000fe20000000f00 */
[----:B------:R-:W-:Y:S02]  /*0370*/  UMOV UR4, 0x2 ;  /* 0x0000000200047882 */ /* 0x000fe40000000000 */
[----:B------:R-:W-:Y:S01]  /*0380*/  IMAD.MOV.U32 R34, RZ, RZ, c[0x0][0x1c0] ;  /* 0x00007000ff227624 */ /* 0x000fe200078e00ff */
[----:B------:R-:W-:Y:S01]  /*0390*/  SEL R10, R30, RZ, P0 ;  /* 0x000000ff1e0a7207 */ /* 0x000fe20000000000 */
[----:B------:R-:W-:Y:S01]  /*03a0*/  IMAD.WIDE R36, R36, c[0x0][0x224], RZ ;  /* 0x0000890024247a25 */ /* 0x000fe200078e02ff */
[----:B------:R-:W-:Y:S01]  /*03b0*/  SEL R30, R31, RZ, P0 ;  /* 0x000000ff1f1e7207 */ /* 0x000fe20000000000 */
[----:B------:R-:W-:Y:S01]  /*03c0*/  ULDC.64 UR10, c[0x0][0x3d8] ;  /* 0x0000f600000a7ab9 */ /* 0x000fe20000000a00 */
[----:B------:R-:W-:Y:S01]  /*03d0*/  IADD3 R41, P0, R3, R10, RZ ;  /* 0x0000000a03297210 */ /* 0x000fe20007f1e0ff */
[----:B------:R-:W-:Y:S01]  /*03e0*/  IMAD R15, R37, c[0x0][0x1c0], RZ ;  /* 0x00007000250f7a24 */ /* 0x000fe200078e02ff */
[----:B------:R-:W-:Y:S01]  /*03f0*/  SHF.R.S32.HI R10, RZ, 0x1f, R34 ;  /* 0x0000001fff0a7819 */ /* 0x000fe20000011422 */
[----:B------:R-:W-:Y:S01]  /*0400*/  IMAD.WIDE R34, R34, c[0x0][0x22c], RZ ;  /* 0x00008b0022227a25 */ /* 0x000fe200078e02ff */
[----:B------:R-:W-:Y:S01]  /*0410*/  IADD3.X R43, R7, R30, RZ, P0, !PT ;  /* 0x0000001e072b7210 */ /* 0x000fe200007fe4ff */
[----:B------:R-:W-:-:S02]  /*0420*/  USHF.L.U64.HI UR4, UR10, UR4, UR11 ;  /* 0x000000040a047299 */ /* 0x000fc4000801020b */
[C---:B------:R-:W-:Y:S01]  /*0430*/  IMAD R45, R36.reuse, R10, R15 ;  /* 0x0000000a242d7224 */ /* 0x040fe200078e020f */
[----:B------:R-:W-:Y:S01]  /*0440*/  MOV R15, RZ ;  /* 0x000000ff000f7202 */ /* 0x000fe20000000f00 */
[----:B------:R-:W-:Y:S01]  /*0450*/  IMAD R30, R43, c[0x0][0x1c0], RZ ;  /* 0x000070002b1e7a24 */ /* 0x000fe200078e02ff */
[----:B------:R-:W-:Y:S01]  /*0460*/  ULDC.64 UR8, c[0x0][0x350] ;  /* 0x0000d40000087ab9 */ /* 0x000fe20000000a00 */
[----:B------:R-:W-:-:S04]  /*0470*/  IMAD.WIDE.U32 R36, R36, c[0x0][0x1c0], RZ ;  /* 0x0000700024247a25 */ /* 0x000fc800078e00ff */
[----:B------:R-:W-:Y:S01]  /*0480*/  IMAD R47, R10, R41, R30 ;  /* 0x000000290a2f7224 */ /* 0x000fe200078e021e */
[----:B------:R-:W-:Y:S01]  /*0490*/  IADD3 R37, R37, R45, RZ ;  /* 0x0000002d25257210 */ /* 0x000fe20007ffe0ff */
[----:B------:R-:W-:-:S04]  /*04a0*/  IMAD.WIDE.U32 R30, R41, c[0x0][0x1c0], RZ ;  /* 0x00007000291e7a25 */ /* 0x000fc800078e00ff */
[----:B------:R-:W-:Y:S02]  /*04b0*/  IMAD.MOV.U32 R65, RZ, RZ, c[0x0][0x22c] ;  /* 0x00008b00ff417624 */ /* 0x000fe400078e00ff */
[----:B------:R-:W-:Y:S02]  /*04c0*/  IMAD R42, R35, R33, RZ ;  /* 0x00000021232a7224 */ /* 0x000fe400078e02ff */
[----:B------:R-:W-:Y:S02]  /*04d0*/  IMAD.IADD R10, R31, 0x1, R47 ;  /* 0x000000011f0a7824 */ /* 0x000fe400078e022f */
[----:B------:R-:W-:Y:S01]  /*04e0*/  IMAD R31, R34, R15, R42 ;  /* 0x0000000f221f7224 */ /* 0x000fe200078e022a */
[----:B------:R-:W-:Y:S01]  /*04f0*/  SHF.R.S32.HI R15, RZ, 0x1f, R65 ;  /* 0x0000001fff0f7819 */ /* 0x000fe20000011441 */
[----:B------:R-:W-:Y:S02]  /*0500*/  IMAD R37, R37, c[0x0][0x22c], RZ ;  /* 0x00008b0025257a24 */ /* 0x000fe400078e02ff */
[----:B------:R-:W-:-:S02]  /*0510*/  IMAD R42, R10, c[0x0][0x22c], RZ ;  /* 0x00008b000a2a7a24 */ /* 0x000fc400078e02ff */
[----:B------:R-:W-:-:S04]  /*0520*/  IMAD.WIDE.U32 R38, R34, R33, RZ ;  /* 0x0000002122267225 */ /* 0x000fc800078e00ff */
[----:B------:R-:W-:Y:S01]  /*0530*/  IMAD.WIDE.U32 R32, R36, c[0x0][0x22c], RZ ;  /* 0x00008b0024207a25 */ /* 0x000fe200078e00ff */
[----:B------:R-:W-:-:S03]  /*0540*/  IADD3 R39, R39, R31, RZ ;  /* 0x0000001f27277210 */ /* 0x000fc60007ffe0ff */
[C---:B------:R-:W-:Y:S01]  /*0550*/  IMAD R37, R15.reuse, R36, R37 ;  /* 0x000000240f257224 */ /* 0x040fe200078e0225 */
[----:B------:R-:W-:Y:S01]  /*0560*/  SEL R10, R32, R38, !P2 ;  /* 0x00000026200a7207 */ /* 0x000fe20005000000 */
[----:B------:R-:W-:Y:S01]  /*0570*/  IMAD R45, R15, R30, R42 ;  /* 0x0000001e0f2d7224 */ /* 0x000fe200078e022a */
[----:B------:R-:W-:Y:S01]  /*0580*/  LOP3.LUT R15, R40, 0xffffffe0, RZ, 0xc0, !PT ;  /* 0xffffffe0280f7812 */ /* 0x000fe200078ec0ff */
[----:B------:R-:W-:Y:S01]  /*0590*/  IMAD R65, R65, c[0x0][0x1c0], RZ ;  /* 0x0000700041417a24 */ /* 0x000fe200078e02ff */
[----:B------:R-:W-:Y:S01]  /*05a0*/  @!P2 IADD3 R39, R33, R37, RZ ;  /* 0x000000252127a210 */ /* 0x000fe20007ffe0ff */
[----:B------:R-:W-:Y:S01]  /*05b0*/  IMAD.WIDE.U32 R30, R30, c[0x0][0x22c], RZ ;  /* 0x00008b001e1e7a25 */ /* 0x000fe200078e00ff */
[----:B------:R-:W-:Y:S02]  /*05c0*/  IADD3 R36, -R15, R6, RZ ;  /* 0x000000060f247210 */ /* 0x000fe40007ffe1ff */
[----:B------:R-:W-:Y:S01]  /*05d0*/  SHF.L.U32 R15, R65, 0x3, RZ ;  /* 0x00000003410f7819 */ /* 0x000fe200000006ff */
[----:B-1----:R-:W-:Y:S01]  /*05e0*/  IMAD R37, R5, c[0x0][0x22c], RZ ;  /* 0x00008b0005257a24 */ /* 0x002fe200078e02ff */
[----:B------:R-:W-:Y:S01]  /*05f0*/  SHF.L.U64.HI R51, R10, 0x2, R39 ;  /* 0x000000020a337819 */ /* 0x000fe20000010227 */
[----:B------:R-:W-:Y:S01]  /*0600*/  IMAD.IADD R31, R31, 0x1, R45 ;  /* 0x000000011f1f7824 */ /* 0x000fe200078e022d */
[----:B------:R-:W-:Y:S01]  /*0610*/  IADD3 R42, R15, 0x20, R15 ;  /* 0x000000200f2a7810 */ /* 0x000fe20007ffe00f */
[C---:B------:R-:W-:Y:S01]  /*0620*/  IMAD.SHL.U32 R46, R30.reuse, 0x4, RZ ;  /* 0x000000041e2e7824 */ /* 0x040fe200078e00ff */
[----:B------:R-:W-:Y:S01]  /*0630*/  IADD3 R32, P0, R37, R10, RZ ;  /* 0x0000000a25207210 */ /* 0x000fe20007f1e0ff */
[----:B------:R-:W-:Y:S01]  /*0640*/  IMAD R45, R63, R65, R36 ;  /* 0x000000413f2d7224 */ /* 0x000fe200078e0224 */
[----:B------:R-:W-:Y:S01]  /*0650*/  SHF.L.U64.HI R47, R30, 0x2, R31 ;  /* 0x000000021e2f7819 */ /* 0x000fe2000001021f */
[----:B------:R-:W-:Y:S01]  /*0660*/  IMAD R43, R43, R34, RZ ;  /* 0x000000222b2b7224 */ /* 0x000fe200078e02ff */
[----:B------:R-:W-:-:S02]  /*0670*/  LEA.HI.X.SX32 R33, R37, R39, 0x1, P0 ;  /* 0x0000002725217211 */ /* 0x000fc400000f0eff */
[C---:B------:R-:W-:Y:S01]  /*0680*/  IADD3 R40, R15.reuse, R42, RZ ;  /* 0x0000002a0f287210 */ /* 0x040fe20007ffe0ff */
[C---:B------:R-:W-:Y:S01]  /*0690*/  IMAD.WIDE R30, R15.reuse, 0x4, R46 ;  /* 0x000000040f1e7825 */ /* 0x040fe200078e022e */
[----:B------:R-:W-:Y:S02]  /*06a0*/  SHF.L.U32 R49, R10, 0x2, RZ ;  /* 0x000000020a317819 */ /* 0x000fe400000006ff */
[----:B------:R-:W-:Y:S01]  /*06b0*/  IADD3 R38, R15, R40, RZ ;  /* 0x000000280f267210 */ /* 0x000fe20007ffe0ff */
[----:B------:R-:W-:Y:S01]  /*06c0*/  IMAD.WIDE.U32 R32, R34, R41, R32 ;  /* 0x0000002922207225 */ /* 0x000fe200078e0020 */
[----:B------:R-:W-:-:S03]  /*06d0*/  MOV R10, RZ ;  /* 0x000000ff000a7202 */ /* 0x000fc60000000f00 */
[----:B------:R-:W-:Y:S01]  /*06e0*/  IMAD R43, R35, R41, R43 ;  /* 0x00000029232b7224 */ /* 0x000fe200078e022b */
[----:B------:R-:W-:Y:S01]  /*06f0*/  SHF.R.S32.HI R35, RZ, 0x1f, R45 ;  /* 0x0000001fff237819 */ /* 0x000fe2000001142d */
[----:B------:R-:W-:Y:S01]  /*0700*/  IMAD.IADD R36, R15, 0x1, R38 ;  /* 0x000000010f247824 */ /* 0x000fe200078e0226 */
[----:B------:R-:W-:Y:S01]  /*0710*/  IADD3 R32, P0, R45, R32, RZ ;  /* 0x000000202d207210 */ /* 0x000fe20007f1e0ff */
[----:B------:R-:W-:-:S03]  /*0720*/  IMAD.WIDE R46, R37, 0x4, R46 ;  /* 0x00000004252e7825 */ /* 0x000fc600078e022e */
[----:B------:R-:W-:Y:S01]  /*0730*/  IADD3.X R35, R35, R33, R43, P0, !PT ;  /* 0x0000002123237210 */ /* 0x000fe200007fe42b */
[----:B------:R-:W-:Y:S01]  /*0740*/  IMAD.WIDE R30, R37, 0x4, R30 ;  /* 0x00000004251e7825 */ /* 0x000fe200078e021e */
[----:B------:R-:W-:Y:S02]  /*0750*/  IADD3 R34, R15, R36, RZ ;  /* 0x000000240f227210 */ /* 0x000fe40007ffe0ff */
[----:B------:R-:W-:Y:S01]  /*0760*/  SHF.L.U32 R44, R32, 0x2, RZ ;  /* 0x00000002202c7819 */ /* 0x000fe200000006ff */
[----:B------:R-:W-:-:S04]  /*0770*/  IMAD.WIDE R46, R45, 0x4, R46 ;  /* 0x000000042d2e7825 */ /* 0x000fc800078e022e */
[----:B------:R-:W-:Y:S01]  /*0780*/  IMAD.WIDE R30, R45, 0x4, R30 ;  /* 0x000000042d1e7825 */ /* 0x000fe200078e021e */
[----:B------:R-:W-:Y:S02]  /*0790*/  SHF.L.U64.HI R45, R32, 0x2, R35 ;  /* 0x00000002202d7819 */ /* 0x000fe40000010223 */
[-C--:B------:R-:W-:Y:S01]  /*07a0*/  IADD3 R64, P0, R46, R49.reuse, RZ ;  /* 0x000000312e407210 */ /* 0x080fe20007f1e0ff */
[----:B------:R-:W-:Y:S01]  /*07b0*/  IMAD.IADD R33, R15, 0x1, R34 ;  /* 0x000000010f217824 */ /* 0x000fe200078e0222 */
[----:B------:R-:W-:Y:S01]  /*07c0*/  IADD3 R66, P1, R30, R49, RZ ;  /* 0x000000311e427210 */ /* 0x000fe20007f3e0ff */
[----:B------:R-:W-:Y:S01]  /*07d0*/  IMAD.WIDE R34, R34, 0x4, R44 ;  /* 0x0000000422227825 */ /* 0x000fe200078e022c */
[----:B------:R-:W-:-:S03]  /*07e0*/  IADD3.X R67, R47, R51, RZ, P0, !PT ;  /* 0x000000332f437210 */ /* 0x000fc600007fe4ff */
[----:B------:R-:W-:-:S04]  /*07f0*/  IMAD.WIDE R32, R33, 0x4, R44 ;  /* 0x0000000421207825 */ /* 0x000fc800078e022c */
[----:B------:R-:W-:-:S04]  /*0800*/  IMAD.WIDE R36, R36, 0x4, R44 ;  /* 0x0000000424247825 */ /* 0x000fc800078e022c */
[----:B------:R-:W-:-:S04]  /*0810*/  IMAD.WIDE R38, R38, 0x4, R44 ;  /* 0x0000000426267825 */ /* 0x000fc800078e022c */
[----:B------:R-:W-:-:S04]  /*0820*/  IMAD.WIDE R40, R40, 0x4, R44 ;  /* 0x0000000428287825 */ /* 0x000fc800078e022c */
[----:B------:R-:W-:-:S04]  /*0830*/  IMAD.WIDE R42, R42, 0x4, R44 ;  /* 0x000000042a2a7825 */ /* 0x000fc800078e022c */
[----:B------:R-:W-:-:S04]  /*0840*/  IMAD.WIDE R44, R65, 0x20, R44 ;  /* 0x00000020412c7825 */ /* 0x000fc800078e022c */
[----:B------:R-:W-:Y:S02]  /*0850*/  IMAD.X R68, R31, 0x1, R51, P1 ;  /* 0x000000011f447824 */ /* 0x000fe400008e0633 */
[----:B------:R-:W-:Y:S01]  /*0860*/  IMAD.WIDE R44, R15, 0x4, R44 ;  /* 0x000000040f2c7825 */ /* 0x000fe200078e022c */
[----:B------:R-:W-:-:S04]  /*0870*/  MOV R15, RZ ;  /* 0x000000ff000f7202 */ /* 0x000fc80000000f00 */
.L_x_337:
[----:B------:R-:W-:-:S04]  /*0880*/  IADD3 R48, P0, R44, UR8, RZ ;  /* 0x000000082c307c10 */ /* 0x000fc8000ff1e0ff */
[----:B------:R-:W-:-:S05]  /*0890*/  IADD3.X R49, R45, UR9, RZ, P0, !PT ;  /* 0x000000092d317c10 */ /* 0x000fca00087fe4ff */
[C---:B------:R-:W-:Y:S01]  /*08a0*/  IMAD.WIDE R46, R65.reuse, 0x20, R48 ;  /* 0x00000020412e7825 */ /* 0x040fe200078e0230 */
[----:B------:R-:W-:Y:S01]  /*08b0*/  IADD3 R76, P0, R64, UR8, RZ ;  /* 0x00000008404c7c10 */ /* 0x000fe2000ff1e0ff */
[----:B------:R0:W2:Y:S04]  /*08c0*/  LDG.E R48, [R48.64] ;  /* 0x0000000630307981 */ /* 0x0000a8000c1e1900 */
[----:B------:R-:W-:Y:S01]  /*08d0*/  IMAD.WIDE R30, R65, 0x20, R46 ;  /* 0x00000020411e7825 */ /* 0x000fe200078e022e */
[----:B------:R-:W-:Y:S01]  /*08e0*/  IADD3.X R77, R67, UR9, RZ, P0, !PT ;  /* 0x00000009434d7c10 */ /* 0x000fe200087fe4ff */
[----:B------:R1:W3:Y:S04]  /*08f0*/  LDG.E R47, [R46.64] ;  /* 0x000000062e2f7981 */ /* 0x0002e8000c1e1900 */
[C---:B------:R-:W-:Y:S01]  /*0900*/  IMAD.WIDE R50, R65.reuse, 0x20, R30 ;  /* 0x0000002041327825 */ /* 0x040fe200078e021e */
[----:B0-----:R-:W4:Y:S04]  /*0910*/  LDG.E R49, [R76.64+0x80] ;  /* 0x000080064c317981 */ /* 0x001f28000c1e1900 */
[----:B------:R0:W5:Y:S01]  /*0920*/  LDG.E R31, [R30.64] ;  /* 0x000000061e1f7981 */ /* 0x000162000c1e1900 */
[----:B------:R-:W-:-:S03]  /*0930*/  IMAD.WIDE R52, R65, 0x20, R50 ;  /* 0x0000002041347825 */ /* 0x000fc600078e0232 */
[----:B-1----:R-:W4:Y:S04]  /*0940*/  LDG.E R46, [R76.64] ;  /* 0x000000064c2e7981 */ /* 0x002f28000c1e1900 */
[----:B------:R1:W4:Y:S01]  /*0950*/  LDG.E R75, [R50.64] ;  /* 0x00000006324b7981 */ /* 0x000322000c1e1900 */
[----:B------:R-:W-:-:S03]  /*0960*/  IMAD.WIDE R54, R65, 0x20, R52 ;  /* 0x0000002041367825 */ /* 0x000fc600078e0234 */
[----:B------:R-:W4:Y:S04]  /*0970*/  LDG.E R53, [R52.64] ;  /* 0x0000000634357981 */ /* 0x000f28000c1e1900 */
[----:B------:R0:W4:Y:S04]  /*0980*/  LDG.E R54, [R54.64] ;  /* 0x0000000636367981 */ /* 0x000128000c1e1900 */
[----:B-1----:R1:W4:Y:S01]  /*0990*/  LDG.E R51, [R76.64+0x100] ;  /* 0x000100064c337981 */ /* 0x002322000c1e1900 */
[----:B0-----:R-:W-:-:S03]  /*09a0*/  IADD3 R30, P0, R66, UR8, RZ ;  /* 0x00000008421e7c10 */ /* 0x001fc6000ff1e0ff */
[----:B------:R1:W4:Y:S01]  /*09b0*/  LDG.E R55, [R76.64+0x180] ;  /* 0x000180064c377981 */ /* 0x000322000c1e1900 */
[----:B--2---:R-:W-:Y:S02]  /*09c0*/  FADD.FTZ R59, R48, R59 ;  /* 0x0000003b303b7221 */ /* 0x004fe40000010000 */
[----:B---3--:R-:W-:Y:S02]  /*09d0*/  FADD.FTZ R58, R47, R58 ;  /* 0x0000003a2f3a7221 */ /* 0x008fe40000010000 */
[----:B-----5:R-:W-:Y:S01]  /*09e0*/  FADD.FTZ R56, R31, R56 ;  /* 0x000000381f387221 */ /* 0x020fe20000010000 */
[----:B------:R-:W-:Y:S01]  /*09f0*/  IADD3.X R31, R68, UR9, RZ, P0, !PT ;  /* 0x00000009441f7c10 */ /* 0x000fe200087fe4ff */
[----:B----4-:R-:W-:Y:S01]  /*0a00*/  FADD.FTZ R61, R46, R61 ;  /* 0x0000003d2e3d7221 */ /* 0x010fe20000010000 */
[----:B------:R-:W-:-:S03]  /*0a10*/  IADD3 R46, P0, R42, UR8, RZ ;  /* 0x000000082a2e7c10 */ /* 0x000fc6000ff1e0ff */
[----:B------:R0:W2:Y:S01]  /*0a20*/  LDG.E R48, [R30.64+0x100] ;  /* 0x000100061e307981 */ /* 0x0000a2000c1e1900 */
[----:B------:R-:W-:Y:S01]  /*0a30*/  FADD.FTZ R29, R75, R29 ;  /* 0x0000001d4b1d7221 */ /* 0x000fe20000010000 */
[----:B------:R-:W-:Y:S02]  /*0a40*/  IADD3.X R47, R43, UR9, RZ, P0, !PT ;  /* 0x000000092b2f7c10 */ /* 0x000fe400087fe4ff */
[----:B------:R0:W3:Y:S01]  /*0a50*/  LDG.E R75, [R30.64+0x80] ;  /* 0x000080061e4b7981 */ /* 0x0000e2000c1e1900 */
[----:B------:R-:W-:-:S03]  /*0a60*/  FADD.FTZ R28, R53, R28 ;  /* 0x0000001c351c7221 */ /* 0x000fc60000010000 */
[----:B------:R0:W4:Y:S04]  /*0a70*/  LDG.E R50, [R30.64] ;  /* 0x000000061e327981 */ /* 0x000128000c1e1900 */
[----:B------:R0:W5:Y:S04]  /*0a80*/  LDG.E R52, [R30.64+0x180] ;  /* 0x000180061e347981 */ /* 0x000168000c1e1900 */
[----:B------:R0:W5:Y:S01]  /*0a90*/  LDG.E R53, [R46.64] ;  /* 0x000000062e357981 */ /* 0x000162000c1e1900 */
[----:B------:R-:W-:Y:S02]  /*0aa0*/  FADD.FTZ R70, R49, R70 ;  /* 0x0000004631467221 */ /* 0x000fe40000010000 */
[----:B------:R-:W-:Y:S01]  /*0ab0*/  FADD.FTZ R27, R54, R27 ;  /* 0x0000001b361b7221 */ /* 0x000fe20000010000 */
[----:B-1----:R1:W5:Y:S01]  /*0ac0*/  LDG.E R77, [R46.64+0x80] ;  /* 0x000080062e4d7981 */ /* 0x002362000c1e1900 */
[----:B0-----:R-:W-:Y:S01]  /*0ad0*/  IADD3 R30, P0, R40, UR8, RZ ;  /* 0x00000008281e7c10 */ /* 0x001fe2000ff1e0ff */
[----:B------:R-:W-:-:S02]  /*0ae0*/  FADD.FTZ R26, R51, R26 ;  /* 0x0000001a331a7221 */ /* 0x000fc40000010000 */
[----:B------:R1:W5:Y:S01]  /*0af0*/  LDG.E R54, [R46.64+0x100] ;  /* 0x000100062e367981 */ /* 0x000362000c1e1900 */
[----:B------:R-:W-:-:S05]  /*0b00*/  IADD3.X R31, R41, UR9, RZ, P0, !PT ;  /* 0x00000009291f7c10 */ /* 0x000fca00087fe4ff */
[----:B------:R0:W5:Y:S04]  /*0b10*/  LDG.E R49, [R30.64+0x80] ;  /* 0x000080061e317981 */ /* 0x000168000c1e1900 */
[----:B------:R0:W5:Y:S04]  /*0b20*/  LDG.E R76, [R30.64] ;  /* 0x000000061e4c7981 */ /* 0x000168000c1e1900 */
[----:B------:R0:W5:Y:S01]  /*0b30*/  LDG.E R51, [R30.64+0x100] ;  /* 0x000100061e337981 */ /* 0x000162000c1e1900 */
[----:B-1----:R-:W-:-:S04]  /*0b40*/  IADD3 R46, P0, R38, UR8, RZ ;  /* 0x00000008262e7c10 */ /* 0x002fc8000ff1e0ff */
[----:B------:R-:W-:Y:S01]  /*0b50*/  IADD3.X R47, R39, UR9, RZ, P0, !PT ;  /* 0x00000009272f7c10 */ /* 0x000fe200087fe4ff */
[----:B------:R-:W-:Y:S01]  /*0b60*/  FADD.FTZ R18, R55, R18 ;  /* 0x0000001237127221 */ /* 0x000fe20000010000 */
[----:B0-----:R-:W-:-:S03]  /*0b70*/  IADD3 R30, P0, R36, UR8, RZ ;  /* 0x00000008241e7c10 */ /* 0x001fc6000ff1e0ff */
[----:B------:R0:W5:Y:S01]  /*0b80*/  LDG.E R55, [R46.64+0x80] ;  /* 0x000080062e377981 */ /* 0x000162000c1e1900 */
[----:B------:R-:W-:Y:S01]  /*0b90*/  IADD3.X R31, R37, UR9, RZ, P0, !PT ;  /* 0x00000009251f7c10 */ /* 0x000fe200087fe4ff */
[----:B--2---:R-:W-:Y:S02]  /*0ba0*/  FADD.FTZ R25, R48, R25 ;  /* 0x0000001930197221 */ /* 0x004fe40000010000 */
[----:B------:R0:W2:Y:S01]  /*0bb0*/  LDG.E R48, [R46.64+0x100] ;  /* 0x000100062e307981 */ /* 0x0000a2000c1e1900 */
[----:B---3--:R-:W-:-:S03]  /*0bc0*/  FADD.FTZ R60, R75, R60 ;  /* 0x0000003c4b3c7221 */ /* 0x008fc60000010000 */
[----:B------:R0:W3:Y:S01]  /*0bd0*/  LDG.E R75, [R46.64] ;  /* 0x000000062e4b7981 */ /* 0x0000e2000c1e1900 */
[----:B----4-:R-:W-:-:S03]  /*0be0*/  FADD.FTZ R73, R50, R73 ;  /* 0x0000004932497221 */ /* 0x010fc60000010000 */
[----:B------:R1:W4:Y:S01]  /*0bf0*/  LDG.E R50, [R30.64+0x80] ;  /* 0x000080061e327981 */ /* 0x000322000c1e1900 */
[----:B-----5:R-:W-:-:S03]  /*0c00*/  FADD.FTZ R71, R52, R71 ;  /* 0x0000004734477221 */ /* 0x020fc60000010000 */
[----:B------:R1:W5:Y:S01]  /*0c10*/  LDG.E R52, [R30.64] ;  /* 0x000000061e347981 */ /* 0x000362000c1e1900 */
[----:B0-----:R-:W-:Y:S01]  /*0c20*/  IADD3 R46, P0, R34, UR8, RZ ;  /* 0x00000008222e7c10 */ /* 0x001fe2000ff1e0ff */
[----:B------:R-:W-:Y:S02]  /*0c30*/  FADD.FTZ R14, R53, R14 ;  /* 0x0000000e350e7221 */ /* 0x000fe40000010000 */
[----:B------:R1:W5:Y:S01]  /*0c40*/  LDG.E R53, [R30.64+0x100] ;  /* 0x000100061e357981 */ /* 0x000362000c1e1900 */
[----:B------:R-:W-:Y:S01]  /*0c50*/  IADD3.X R47, R35, UR9, RZ, P0, !PT ;  /* 0x00000009232f7c10 */ /* 0x000fe200087fe4ff */
[----:B------:R-:W-:Y:S02]  /*0c60*/  FADD.FTZ R24, R77, R24 ;  /* 0x000000184d187221 */ /* 0x000fe40000010000 */
[----:B------:R-:W-:Y:S02]  /*0c70*/  FADD.FTZ R74, R54, R74 ;  /* 0x0000004a364a7221 */ /* 0x000fe40000010000 */
[----:B------:R0:W5:Y:S01]  /*0c80*/  LDG.E R77, [R46.64] ;  /* 0x000000062e4d7981 */ /* 0x000162000c1e1900 */
[----:B-1----:R-:W-:-:S04]  /*0c90*/  IADD3 R30, P0, R32, UR8, RZ ;  /* 0x00000008201e7c10 */ /* 0x002fc8000ff1e0ff */
[----:B------:R-:W-:Y:S01]  /*0ca0*/  IADD3.X R31, R33, UR9, RZ, P0, !PT ;  /* 0x00000009211f7c10 */ /* 0x000fe200087fe4ff */
[----:B------:R-:W-:Y:S02]  /*0cb0*/  FADD.FTZ R23, R49, R23 ;  /* 0x0000001731177221 */ /* 0x000fe40000010000 */
[----:B------:R-:W-:Y:S01]  /*0cc0*/  FADD.FTZ R13, R76, R13 ;  /* 0x0000000d4c0d7221 */ /* 0x000fe20000010000 */
[----:B------:R0:W5:Y:S01]  /*0cd0*/  LDG.E R49, [R46.64+0x80] ;  /* 0x000080062e317981 */ /* 0x000162000c1e1900 */
[----:B------:R-:W-:-:S03]  /*0ce0*/  FADD.FTZ R72, R51, R72 ;  /* 0x0000004833487221 */ /* 0x000fc60000010000 */
[----:B------:R-:W5:Y:S04]  /*0cf0*/  LDG.E R54, [R30.64] ;  /* 0x000000061e367981 */ /* 0x000f68000c1e1900 */
[----:B------:R-:W5:Y:S04]  /*0d00*/  LDG.E R76, [R30.64+0x80] ;  /* 0x000080061e4c7981 */ /* 0x000f68000c1e1900 */
[----:B0-----:R-:W5:Y:S04]  /*0d10*/  LDG.E R47, [R46.64+0x100] ;  /* 0x000100062e2f7981 */ /* 0x001f68000c1e1900 */
[----:B------:R-:W5:Y:S01]  /*0d20*/  LDG.E R51, [R30.64+0x100] ;  /* 0x000100061e337981 */ /* 0x000f62000c1e1900 */
[----:B------:R-:W-:-:S04]  /*0d30*/  IADD3 R10, R10, 0x1, RZ ;  /* 0x000000010a0a7810 */ /* 0x000fc80007ffe0ff */
[----:B------:R-:W-:Y:S01]  /*0d40*/  ISETP.GE.AND P0, PT, R10, c[0x0][0x3e0], PT ;  /* 0x0000f8000a007a0c */ /* 0x000fe20003f06270 */
[----:B------:R-:W-:Y:S01]  /*0d50*/  ULEA UR8, UP0, UR10, UR8, 0x2 ;  /* 0x000000080a087291 */ /* 0x000fe2000f80103f */
[----:B------:R-:W-:-:S03]  /*0d60*/  FADD.FTZ R22, R55, R22 ;  /* 0x0000001637167221 */ /* 0x000fc60000010000 */
[----:B------:R-:W-:Y:S01]  /*0d70*/  UIADD3.X UR9, UR9, UR4, URZ, UP0, !UPT ;  /* 0x0000000409097290 */ /* 0x000fe200087fe43f */
[----:B--2---:R-:W-:Y:S02]  /*0d80*/  FADD.FTZ R69, R48, R69 ;  /* 0x0000004530457221 */ /* 0x004fe40000010000 */
[----:B---3--:R-:W-:Y:S02]  /*0d90*/  FADD.FTZ R12, R75, R12 ;  /* 0x0000000c4b0c7221 */ /* 0x008fe40000010000 */
[----:B----4-:R-:W-:Y:S02]  /*0da0*/  FADD.FTZ R21, R50, R21 ;  /* 0x0000001532157221 */ /* 0x010fe40000010000 */
[----:B-----5:R-:W-:Y:S02]  /*0db0*/  FADD.FTZ R11, R52, R11 ;  /* 0x0000000b340b7221 */ /* 0x020fe40000010000 */
[----:B------:R-:W-:Y:S02]  /*0dc0*/  FADD.FTZ R17, R53, R17 ;  /* 0x0000001135117221 */ /* 0x000fe40000010000 */
[----:B------:R-:W-:-:S02]  /*0dd0*/  FADD.FTZ R8, R77, R8 ;  /* 0x000000084d087221 */ /* 0x000fc40000010000 */
[----:B------:R-:W-:Y:S02]  /*0de0*/  FADD.FTZ R20, R49, R20 ;  /* 0x0000001431147221 */ /* 0x000fe40000010000 */
[----:B------:R-:W-:Y:S02]  /*0df0*/  FADD.FTZ R9, R54, R9 ;  /* 0x0000000936097221 */ /* 0x000fe40000010000 */
[----:B------:R-:W-:Y:S02]  /*0e00*/  FADD.FTZ R19, R76, R19 ;  /* 0x000000134c137221 */ /* 0x000fe40000010000 */
[----:B------:R-:W-:Y:S02]  /*0e10*/  FADD.FTZ R16, R47, R16 ;  /* 0x000000102f107221 */ /* 0x000fe40000010000 */
[----:B------:R-:W-:Y:S01]  /*0e20*/  FADD.FTZ R15, R51, R15 ;  /* 0x0000000f330f7221 */ /* 0x000fe20000010000 */
[----:B------:R-:W-:Y:S05]  /*0e30*/  @!P0 BRA `(.L_x_337) ;  /* 0xfffffa4000008947 */ /* 0x000fea000383ffff */
.L_x_336:
[--C-:B------:R-:W-:Y:S01]  /*0e40*/  SHF.R.S32.HI R33, RZ, 0x2, R62.reuse ;  /* 0x00000002ff217819 */ /* 0x100fe2000001143e */
[----:B------:R-:W-:Y:S01]  /*0e50*/  FMUL.FTZ R14, R14, c[0x0][0x2e0] ;  /* 0x0000b8000e0e7a20 */ /* 0x000fe20000410000 */
[----:B------:R-:W-:Y:S01]  /*0e60*/  SHF.R.S32.HI R30, RZ, 0x1f, R62 ;  /* 0x0000001fff1e7819 */ /* 0x000fe2000001143e */
[----:B------:R-:W-:Y:S01]  /*0e70*/  FMUL.FTZ R13, R13, c[0x0][0x2e0] ;  /* 0x0000b8000d0d7a20 */ /* 0x000fe20000410000 */
[-C--:B------:R-:W-:Y:S01]  /*0e80*/  LEA.HI R10, R57, R6.reuse, RZ, 0x3 ;  /* 0x00000006390a7211 */ /* 0x080fe200078f18ff */
[----:B------:R-:W-:Y:S01]  /*0e90*/  FMUL.FTZ R12, R12, c[0x0][0x2e0] ;  /* 0x0000b8000c0c7a20 */ /* 0x000fe20000410000 */
[----:B------:R-:W-:Y:S01]  /*0ea0*/  LEA.HI R32, R63, R63, RZ, 0x1 ;  /* 0x0000003f3f207211 */ /* 0x000fe200078f08ff */
[----:B------:R-:W-:Y:S01]  /*0eb0*/  FMUL.FTZ R22, R22, c[0x0][0x2e0] ;  /* 0x0000b80016167a20 */ /* 0x000fe20000410000 */
[----:B------:R-:W-:Y:S01]  /*0ec0*/  LEA.HI R31, R30, R33, RZ, 0x3 ;  /* 0x000000211e1f7211 */ /* 0x000fe200078f18ff */
[----:B------:R-:W-:Y:S01]  /*0ed0*/  FMUL.FTZ R21, R21, c[0x0][0x2e0] ;  /* 0x0000b80015157a20 */ /* 0x000fe20000410000 */
[----:B------:R-:W-:Y:S01]  /*0ee0*/  LOP3.LUT R35, R10, 0x1ffffff8, RZ, 0xc0, !PT ;  /* 0x1ffffff80a237812 */ /* 0x000fe200078ec0ff */
[----:B------:R-:W-:Y:S01]  /*0ef0*/  FMUL.FTZ R20, R20, c[0x0][0x2e0] ;  /* 0x0000b80014147a20 */ /* 0x000fe20000410000 */
[----:B------:R-:W-:Y:S01]  /*0f00*/  LOP3.LUT R37, R62, 0x3ffffffc, RZ, 0xc0, !PT ;  /* 0x3ffffffc3e257812 */ /* 0x000fe200078ec0ff */
[----:B------:R-:W-:Y:S01]  /*0f10*/  FMUL.FTZ R19, R19, c[0x0][0x2e0] ;  /* 0x0000b80013137a20 */ /* 0x000fe20000410000 */
[----:B------:R-:W-:Y:S01]  /*0f20*/  LOP3.LUT R36, R32, 0x1ffffe, RZ, 0xc0, !PT ;  /* 0x001ffffe20247812 */ /* 0x000fe200078ec0ff */
[----:B------:R-:W-:Y:S01]  /*0f30*/  IMAD.IADD R30, R6, 0x1, -R35 ;  /* 0x00000001061e7824 */ /* 0x000fe200078e0a23 */
[----:B------:R-:W-:Y:S01]  /*0f40*/  LOP3.LUT R32, R31, 0xfffffff8, RZ, 0xc0, !PT ;  /* 0xfffffff81f207812 */ /* 0x000fe200078ec0ff */
[----:B------:R-:W-:Y:S01]  /*0f50*/  FMUL.FTZ R56, R56, c[0x0][0x2e0] ;  /* 0x0000b80038387a20 */ /* 0x000fe20000410000 */
[-C--:B------:R-:W-:Y:S01]  /*0f60*/  LEA.HI R57, R57, R6.reuse, RZ, 0x6 ;  /* 0x0000000639397211 */ /* 0x080fe200078f30ff */
[----:B------:R-:W-:Y:S01]  /*0f70*/  FMUL.FTZ R35, R29, c[0x0][0x2e0] ;  /* 0x0000b8001d237a20 */ /* 0x000fe20000410000 */
[----:B------:R-:W-:Y:S01]  /*0f80*/  IADD3 R6, -R37, R6, RZ ;  /* 0x0000000625067210 */ /* 0x000fe20007ffe1ff */
[----:B------:R-:W-:Y:S01]  /*0f90*/  FMUL.FTZ R37, R11, c[0x0][0x2e0] ;  /* 0x0000b8000b257a20 */ /* 0x000fe20000410000 */
[----:B------:R-:W-:Y:S01]  /*0fa0*/  F2FP.BF16.PACK_AB R11, R13, R14 ;  /* 0x0000000e0d0b723e */ /* 0x000fe200000010ff */
[----:B------:R-:W-:Y:S01]  /*0fb0*/  IMAD.IADD R33, R33, 0x1, -R32 ;  /* 0x0000000121217824 */ /* 0x000fe200078e0a20 */
[----:B------:R-:W-:Y:S01]  /*0fc0*/  SHF.R.S32.HI R57, RZ, 0x6, R57 ;  /* 0x00000006ff397819 */ /* 0x000fe20000011439 */
[----:B------:R-:W-:Y:S01]  /*0fd0*/  FMUL.FTZ R61, R61, c[0x0][0x2e0] ;  /* 0x0000b8003d3d7a20 */ /* 0x000fe20000410000 */
[----:B------:R-:W-:Y:S01]  /*0fe0*/  F2FP.BF16.PACK_AB R13, R37, R12 ;  /* 0x0000000c250d723e */ /* 0x000fe200000010ff */
[----:B------:R-:W-:Y:S01]  /*0ff0*/  FMUL.FTZ R34, R73, c[0x0][0x2e0] ;  /* 0x0000b80049227a20 */ /* 0x000fe20000410000 */
[----:B------:R-:W-:Y:S01]  /*1000*/  SHF.L.U32 R12, R33, 0x6, RZ ;  /* 0x00000006210c7819 */ /* 0x000fe200000006ff */
[----:B------:R-:W-:Y:S01]  /*1010*/  FMUL.FTZ R24, R24, c[0x0][0x2e0] ;  /* 0x0000b80018187a20 */ /* 0x000fe20000410000 */
[----:B------:R-:W-:Y:S01]  /*1020*/  F2FP.BF16.PACK_AB R22, R21, R22 ;  /* 0x000000161516723e */ /* 0x000fe200000010ff */
[----:B------:R-:W-:Y:S01]  /*1030*/  FMUL.FTZ R23, R23, c[0x0][0x2e0] ;  /* 0x0000b80017177a20 */ /* 0x000fe20000410000 */
[----:B------:R-:W-:Y:S01]  /*1040*/  SHF.L.U32 R21, R57, 0x3, RZ ;  /* 0x0000000339157819 */ /* 0x000fe200000006ff */
[----:B------:R-:W-:Y:S01]  /*1050*/  FMUL.FTZ R31, R59, c[0x0][0x2e0] ;  /* 0x0000b8003b1f7a20 */ /* 0x000fe20000410000 */
[----:B------:R-:W-:Y:S01]  /*1060*/  LOP3.LUT R12, R12, 0x1c0, RZ, 0xc0, !PT ;  /* 0x000001c00c0c7812 */ /* 0x000fe200078ec0ff */
[----:B------:R-:W-:Y:S01]  /*1070*/  FMUL.FTZ R58, R58, c[0x0][0x2e0] ;  /* 0x0000b8003a3a7a20 */ /* 0x000fe20000410000 */
[----:B------:R-:W-:Y:S01]  /*1080*/  IADD3 R63, R63, -R36, RZ ;  /* 0x800000243f3f7210 */ /* 0x000fe20007ffe0ff */
[----:B------:R-:W-:Y:S01]  /*1090*/  FMUL.FTZ R70, R70, c[0x0][0x2e0] ;  /* 0x0000b80046467a20 */ /* 0x000fe20000410000 */
[----:B------:R-:W-:Y:S01]  /*10a0*/  LOP3.LUT R21, R12, 0x18, R21, 0xf8, !PT ;  /* 0x000000180c157812 */ /* 0x000fe200078ef815 */
[----:B------:R-:W-:Y:S01]  /*10b0*/  FMUL.FTZ R28, R28, c[0x0][0x2e0] ;  /* 0x0000b8001c1c7a20 */ /* 0x000fe20000410000 */
[----:B------:R-:W-:Y:S01]  /*10c0*/  SHF.R.U32.HI R12, RZ, 0x3, R12 ;  /* 0x00000003ff0c7819 */ /* 0x000fe2000001160c */
[----:B------:R-:W-:Y:S01]  /*10d0*/  IMAD R63, R63, 0x200, R6 ;  /* 0x000002003f3f7824 */ /* 0x000fe200078e0206 */
[----:B------:R-:W-:Y:S01]  /*10e0*/  SHF.R.S32.HI R14, RZ, 0x3, R10 ;  /* 0x00000003ff0e7819 */ /* 0x000fe2000001140a */
[----:B------:R-:W-:Y:S01]  /*10f0*/  FMUL.FTZ R27, R27, c[0x0][0x2e0] ;  /* 0x0000b8001b1b7a20 */ /* 0x000fe20000410000 */
[----:B------:R-:W-:Y:S01]  /*1100*/  LOP3.LUT R12, R21, R12, RZ, 0x3c, !PT ;  /* 0x0000000c150c7212 */ /* 0x000fe200078e3cff */
[----:B------:R-:W-:Y:S01]  /*1110*/  FMUL.FTZ R39, R9, c[0x0][0x2e0] ;  /* 0x0000b80009277a20 */ /* 0x000fe20000410000 */
[----:B------:R-:W-:Y:S01]  /*1120*/  LOP3.LUT P0, RZ, R33, 0x4, RZ, 0xc0, !PT ;  /* 0x0000000421ff7812 */ /* 0x000fe2000780c0ff */
[----:B------:R-:W-:Y:S01]  /*1130*/  FMUL.FTZ R26, R26, c[0x0][0x2e0] ;  /* 0x0000b8001a1a7a20 */ /* 0x000fe20000410000 */
[----:B------:R-:W-:Y:S01]  /*1140*/  SHF.L.U32 R6, R14, 0x6, RZ ;  /* 0x000000060e067819 */ /* 0x000fe200000006ff */
[----:B------:R-:W-:Y:S01]  /*1150*/  FMUL.FTZ R25, R25, c[0x0][0x2e0] ;  /* 0x0000b80019197a20 */ /* 0x000fe20000410000 */
[----:B------:R-:W-:Y:S01]  /*1160*/  LEA R10, R63, R12, 0x1 ;  /* 0x0000000c3f0a7211 */ /* 0x000fe200078e08ff */
[----:B------:R-:W-:Y:S01]  /*1170*/  FMUL.FTZ R18, R18, c[0x0][0x2e0] ;  /* 0x0000b80012127a20 */ /* 0x000fe20000410000 */
[----:B------:R-:W-:Y:S01]  /*1180*/  F2FP.BF16.PACK_AB R20, R19, R20 ;  /* 0x000000141314723e */ /* 0x000fe200000010ff */
[----:B------:R-:W-:Y:S01]  /*1190*/  FMUL.FTZ R71, R71, c[0x0][0x2e0] ;  /* 0x0000b80047477a20 */ /* 0x000fe20000410000 */
[----:B------:R-:W-:Y:S01]  /*11a0*/  LOP3.LUT R19, R6, 0x1c0, RZ, 0xc0, !PT ;  /* 0x000001c006137812 */ /* 0x000fe200078ec0ff */
[----:B------:R-:W-:Y:S01]  /*11b0*/  FMUL.FTZ R6, R17, c[0x0][0x2e0] ;  /* 0x0000b80011067a20 */ /* 0x000fe20000410000 */
[----:B------:R-:W-:Y:S01]  /*11c0*/  F2FP.BF16.PACK_AB R32, R35, R56 ;  /* 0x000000382320723e */ /* 0x000fe200000010ff */
[----:B------:R-:W-:Y:S01]  /*11d0*/  FMUL.FTZ R35, R60, c[0x0][0x2e0] ;  /* 0x0000b8003c237a20 */ /* 0x000fe20000410000 */
[----:B------:R-:W-:Y:S01]  /*11e0*/  SHF.L.U32 R17, R10, 0x1, RZ ;  /* 0x000000010a117819 */ /* 0x000fe200000006ff */
[----:B------:R-:W-:Y:S01]  /*11f0*/  FMUL.FTZ R74, R74, c[0x0][0x2e0] ;  /* 0x0000b8004a4a7a20 */ /* 0x000fe20000410000 */
[----:B------:R-:W-:Y:S01]  /*1200*/  F2FP.BF16.PACK_AB R29, R34, R61 ;  /* 0x0000003d221d723e */ /* 0x000fe200000010ff */
[----:B------:R-:W-:Y:S01]  /*1210*/  FMUL.FTZ R34, R8, c[0x0][0x2e0] ;  /* 0x0000b80008227a20 */ /* 0x000fe20000410000 */
[----:B------:R-:W-:Y:S01]  /*1220*/  F2FP.BF16.PACK_AB R23, R23, R24 ;  /* 0x000000181717723e */ /* 0x000fe200000010ff */
[----:B------:R-:W-:Y:S01]  /*1230*/  FMUL.FTZ R21, R72, c[0x0][0x2e0] ;  /* 0x0000b80048157a20 */ /* 0x000fe20000410000 */
[----:B------:R-:W-:Y:S01]  /*1240*/  F2FP.BF16.PACK_AB R31, R58, R31 ;  /* 0x0000001f3a1f723e */ /* 0x000fe200000010ff */
[----:B------:R-:W-:Y:S01]  /*1250*/  FMUL.FTZ R69, R69, c[0x0][0x2e0] ;  /* 0x0000b80045457a20 */ /* 0x000fe20000410000 */
[----:B------:R-:W-:Y:S01]  /*1260*/  IADD3 R24, R17, 0x40, RZ ;  /* 0x0000004011187810 */ /* 0x000fe20007ffe0ff */
[----:B------:R-:W-:Y:S01]  /*1270*/  FMUL.FTZ R16, R16, c[0x0][0x2e0] ;  /* 0x0000b80010107a20 */ /* 0x000fe20000410000 */
[----:B------:R-:W-:Y:S01]  /*1280*/  F2FP.BF16.PACK_AB R9, R35, R70 ;  /* 0x000000462309723e */ /* 0x000fe200000010ff */
[----:B------:R-:W-:Y:S01]  /*1290*/  FMUL.FTZ R15, R15, c[0x0][0x2e0] ;  /* 0x0000b8000f0f7a20 */ /* 0x000fe20000410000 */
[----:B------:R-:W-:Y:S01]  /*12a0*/  @P0 IADD3 R24, R17, -0x40, RZ ;  /* 0xffffffc011180810 */ /* 0x000fe20007ffe0ff */
[----:B------:R-:W-:Y:S01]  /*12b0*/  STS [R17], R29 ;  /* 0x0000001d11007388 */ /* 0x000fe20000000800 */
[----:B------:R-:W-:Y:S01]  /*12c0*/  F2FP.BF16.PACK_AB R8, R27, R28 ;  /* 0x0000001c1b08723e */ /* 0x000fe200000010ff */
[----:B------:R-:W-:Y:S01]  /*12d0*/  IMAD.SHL.U32 R12, R30, 0x8, RZ ;  /* 0x000000081e0c7824 */ /* 0x000fe200078e00ff */
[----:B------:R-:W-:Y:S01]  /*12e0*/  F2FP.BF16.PACK_AB R27, R39, R34 ;  /* 0x00000022271b723e */ /* 0x000fe200000010ff */
[----:B------:R-:W-:Y:S01]  /*12f0*/  STS [R17+0x400], R31 ;  /* 0x0004001f11007388 */ /* 0x000fe20000000800 */
[----:B------:R-:W-:Y:S01]  /*1300*/  F2FP.BF16.PACK_AB R25, R25, R26 ;  /* 0x0000001a1919723e */ /* 0x000fe200000010ff */
[----:B------:R-:W-:Y:S01]  /*1310*/  BSSY B0, `(.L_x_338) ;  /* 0x0000039000007945 */ /* 0x000fe20003800000 */
[----:B------:R-:W-:Y:S01]  /*1320*/  F2FP.BF16.PACK_AB R18, R71, R18 ;  /* 0x000000124712723e */ /* 0x000fe200000010ff */
[----:B------:R-:W-:Y:S01]  /*1330*/  STS [R24], R9 ;  /* 0x0000000918007388 */ /* 0x000fe20000000800 */
[----:B------:R-:W-:-:S02]  /*1340*/  F2FP.BF16.PACK_AB R21, R21, R74 ;  /* 0x0000004a1515723e */ /* 0x000fc400000010ff */
[----:B------:R-:W-:Y:S01]  /*1350*/  F2FP.BF16.PACK_AB R69, R6, R69 ;  /* 0x000000450645723e */ /* 0x000fe200000010ff */
[----:B------:R-:W-:Y:S01]  /*1360*/  STS [R24+0x400], R11 ;  /* 0x0004000b18007388 */ /* 0x000fe20000000800 */
[----:B------:R-:W-:Y:S01]  /*1370*/  F2FP.BF16.PACK_AB R15, R15, R16 ;  /* 0x000000100f0f723e */ /* 0x000fe200000010ff */
[----:B------:R-:W-:Y:S01]  /*1380*/  IMAD R16, R7, c[0x0][0x398], RZ ;  /* 0x0000e60007107a24 */ /* 0x000fe200078e02ff */
[----:B------:R-:W-:Y:S01]  /*1390*/  SHF.R.U32.HI R10, RZ, 0x3, R19 ;  /* 0x00000003ff0a7819 */ /* 0x000fe20000011613 */
[----:B------:R-:W-:Y:S01]  /*13a0*/  STS [R17+0x1000], R32 ;  /* 0x0010002011007388 */ /* 0x000fe20000000800 */
[----:B------:R-:W-:-:S03]  /*13b0*/  LOP3.LUT R19, R19, 0x38, R12, 0xf8, !PT ;  /* 0x0000003813137812 */ /* 0x000fc600078ef80c */
[----:B------:R-:W-:Y:S01]  /*13c0*/  STS [R17+0x1400], R8 ;  /* 0x0014000811007388 */ /* 0x000fe20000000800 */
[----:B------:R-:W-:Y:S01]  /*13d0*/  LOP3.LUT R10, R19, R10, RZ, 0x3c, !PT ;  /* 0x0000000a130a7212 */ /* 0x000fe200078e3cff */
[----:B------:R-:W-:Y:S02]  /*13e0*/  IMAD R19, R3, c[0x0][0x39c], R16 ;  /* 0x0000e70003137a24 */ /* 0x000fe400078e0210 */
[----:B------:R0:W-:Y:S01]  /*13f0*/  STS [R24+0x1000], R13 ;  /* 0x0010000d18007388 */ /* 0x0001e20000000800 */
[----:B------:R-:W-:-:S03]  /*1400*/  LEA R10, R57, R10, 0x9 ;  /* 0x0000000a390a7211 */ /* 0x000fc600078e48ff */
[----:B------:R2:W-:Y:S02]  /*1410*/  STS [R24+0x1400], R27 ;  /* 0x0014001b18007388 */ /* 0x0005e40000000800 */
[----:B------:R-:W-:Y:S02]  /*1420*/  IMAD.SHL.U32 R26, R10, 0x2, RZ ;  /* 0x000000020a1a7824 */ /* 0x000fe400078e00ff */
[----:B------:R-:W-:Y:S01]  /*1430*/  STS [R17+0x2000], R25 ;  /* 0x0020001911007388 */ /* 0x000fe20000000800 */
[----:B0-----:R-:W-:-:S03]  /*1440*/  SHF.R.S32.HI R13, RZ, 0x1f, R12 ;  /* 0x0000001fff0d7819 */ /* 0x001fc6000001140c */
[----:B------:R-:W-:Y:S01]  /*1450*/  STS [R17+0x2400], R23 ;  /* 0x0024001711007388 */ /* 0x000fe20000000800 */
[----:B--2---:R-:W-:Y:S01]  /*1460*/  IADD3 R27, R12, 0x40, RZ ;  /* 0x000000400c1b7810 */ /* 0x004fe20007ffe0ff */
[C---:B------:R-:W-:Y:S02]  /*1470*/  IMAD.WIDE.U32 R6, R3.reuse, c[0x0][0x398], R12 ;  /* 0x0000e60003067a25 */ /* 0x040fe400078e000c */
[----:B------:R-:W-:Y:S01]  /*1480*/  STS [R24+0x2000], R18 ;  /* 0x0020001218007388 */ /* 0x000fe20000000800 */
[----:B------:R-:W-:Y:S02]  /*1490*/  IADD3 R3, -R3, R0, RZ ;  /* 0x0000000003037210 */ /* 0x000fe40007ffe1ff */
[----:B------:R-:W-:Y:S01]  /*14a0*/  IADD3 R0, R14, 0x20, RZ ;  /* 0x000000200e007810 */ /* 0x000fe20007ffe0ff */
[----:B------:R0:W-:Y:S01]  /*14b0*/  STS [R24+0x2400], R21 ;  /* 0x0024001518007388 */ /* 0x0001e20000000800 */
[----:B------:R-:W-:Y:S02]  /*14c0*/  IADD3 R6, P0, R4, R6, RZ ;  /* 0x0000000604067210 */ /* 0x000fe40007f1e0ff */
[----:B------:R-:W-:Y:S01]  /*14d0*/  ISETP.GE.AND P1, PT, R14, R3, PT ;  /* 0x000000030e00720c */ /* 0x000fe20003f26270 */
[----:B------:R2:W-:Y:S01]  /*14e0*/  STS [R17+0x3000], R22 ;  /* 0x0030001611007388 */ /* 0x0005e20000000800 */
[----:B-1----:R-:W-:-:S02]  /*14f0*/  SHF.R.S32.HI R4, RZ, 0x1f, R5 ;  /* 0x0000001fff047819 */ /* 0x002fc40000011405 */
[----:B------:R-:W-:Y:S01]  /*1500*/  IADD3.X R7, R2, R7, R19, P0, !PT ;  /* 0x0000000702077210 */ /* 0x000fe200007fe413 */
[----:B------:R1:W-:Y:S01]  /*1510*/  STS [R17+0x3400], R20 ;  /* 0x0034001411007388 */ /* 0x0003e20000000800 */
[----:B------:R-:W-:Y:S01]  /*1520*/  ISETP.GE.AND P0, PT, R0, R3, PT ;  /* 0x000000030000720c */ /* 0x000fe20003f06270 */
[----:B------:R-:W-:Y:S01]  /*1530*/  IMAD R4, R4, c[0x0][0x3b0], RZ ;  /* 0x0000ec0004047a24 */ /* 0x000fe200078e02ff */
[----:B------:R-:W-:Y:S01]  /*1540*/  SHF.R.S32.HI R0, RZ, 0x1f, R14 ;  /* 0x0000001fff007819 */ /* 0x000fe2000001140e */
[----:B------:R1:W-:Y:S02]  /*1550*/  STS [R24+0x3000], R69 ;  /* 0x0030004518007388 */ /* 0x0003e40000000800 */
[C---:B0-----:R-:W-:Y:S02]  /*1560*/  IMAD R21, R5.reuse, c[0x0][0x3b4], R4 ;  /* 0x0000ed0005157a24 */ /* 0x041fe400078e0204 */
[----:B------:R1:W-:Y:S01]  /*1570*/  STS [R24+0x3400], R15 ;  /* 0x0034000f18007388 */ /* 0x0003e20000000800 */
[----:B--2---:R-:W-:-:S03]  /*1580*/  IMAD.WIDE.U32 R22, R5, c[0x0][0x3b0], R6 ;  /* 0x0000ec0005167a25 */ /* 0x004fc600078e0006 */
[----:B------:R-:W-:Y:S02]  /*1590*/  BAR.SYNC.DEFER_BLOCKING 0x0 ;  /* 0x0000000000007b1d */ /* 0x000fe40000010000 */
[----:B------:R-:W-:-:S04]  /*15a0*/  IADD3 R21, R23, R21, RZ ;  /* 0x0000001517157210 */ /* 0x000fc80007ffe0ff */
[----:B------:R1:W0:Y:S01]  /*15b0*/  LDS.128 R8, [R26+0x1000] ;  /* 0x001000001a087984 */ /* 0x0002220000000c00 */
[----:B------:R-:W-:Y:S05]  /*15c0*/  @P1 BRA `(.L_x_339) ;  /* 0x000000d000001947 */ /* 0x000fea0003800000 */
[----:B------:R-:W-:Y:S01]  /*15d0*/  ISETP.GE.AND P1, PT, R12, c[0x0][0x220], PT ;  /* 0x000088000c007a0c */ /* 0x000fe20003f26270 */
[----:B------:R-:W2:Y:S01]  /*15e0*/  LDS.128 R4, [R26+0x2000] ;  /* 0x002000001a047984 */ /* 0x000ea20000000c00 */
[----:B-1----:R-:W-:Y:S01]  /*15f0*/  IMAD R15, R0, c[0x0][0x398], RZ ;  /* 0x0000e600000f7a24 */ /* 0x002fe200078e02ff */
[----:B------:R-:W-:Y:S01]  /*1600*/  ISETP.GE.AND P2, PT, R27, c[0x0][0x220], PT ;  /* 0x000088001b007a0c */ /* 0x000fe20003f46270 */
[----:B------:R-:W-:Y:S02]  /*1610*/  IMAD.MOV.U32 R20, RZ, RZ, R22 ;  /* 0x000000ffff147224 */ /* 0x000fe400078e0016 */
[C---:B------:R-:W-:Y:S02]  /*1620*/  IMAD R15, R14.reuse, c[0x0][0x39c], R15 ;  /* 0x0000e7000e0f7a24 */ /* 0x040fe400078e020f */
[----:B------:R-:W-:-:S05]  /*1630*/  IMAD.WIDE.U32 R2, R14, c[0x0][0x398], R20 ;  /* 0x0000e6000e027a25 */ /* 0x000fca00078e0014 */
[----:B------:R-:W1:Y:S01]  /*1640*/  @!P1 LDS.128 R16, [R26] ;  /* 0x000000001a109984 */ /* 0x000e620000000c00 */
[----:B------:R-:W-:Y:S02]  /*1650*/  IADD3 R3, R3, R15, RZ ;  /* 0x0000000f03037210 */ /* 0x000fe40007ffe0ff */
[----:B------:R-:W-:-:S04]  /*1660*/  LEA R24, P3, R2, c[0x0][0x338], 0x1 ;  /* 0x0000ce0002187a11 */ /* 0x000fc800078608ff */
[----:B------:R-:W-:-:S05]  /*1670*/  LEA.HI.X R25, R2, c[0x0][0x33c], R3, 0x1, P3 ;  /* 0x0000cf0002197a11 */ /* 0x000fca00018f0c03 */
[----:B--2---:R2:W-:Y:S04]  /*1680*/  @!P2 STG.E.128 [R24.64+0x80], R4 ;  /* 0x000080041800a986 */ /* 0x0045e8000c101d06 */
[----:B-1----:R2:W-:Y:S02]  /*1690*/  @!P1 STG.E.128 [R24.64], R16 ;  /* 0x0000001018009986 */ /* 0x0025e4000c101d06 */
.L_x_339:
[----:B------:R-:W-:Y:S05]  /*16a0*/  BSYNC B0 ;  /* 0x0000000000007941 */ /* 0x000fea0003800000 */
.L_x_338:
[----:B--2---:R2:W3:Y:S01]  /*16b0*/  LDS.128 R4, [R26+0x3000] ;  /* 0x003000001a047984 */ /* 0x0044e20000000c00 */
[----:B------:R-:W-:Y:S05]  /*16c0*/  @P0 EXIT ;  /* 0x000000000000094d */ /* 0x000fea0003800000 */
[----:B------:R-:W-:Y:S01]  /*16d0*/  IADD3 R13, P0, R14, 0x20, RZ ;  /* 0x000000200e0d7810 */ /* 0x000fe20007f1e0ff */
[----:B------:R-:W-:Y:S01]  /*16e0*/  IMAD.MOV.U32 R2, RZ, RZ, R22 ;  /* 0x000000ffff027224 */ /* 0x000fe200078e0016 */
[----:B------:R-:W-:Y:S02]  /*16f0*/  MOV R3, R21 ;  /* 0x0000001500037202 */ /* 0x000fe40000000f00 */
[----:B------:R-:W-:Y:S02]  /*1700*/  IADD3.X R0, RZ, R0, RZ, P0, !PT ;  /* 0x00000000ff007210 */ /* 0x000fe400007fe4ff */
[----:B------:R-:W-:Y:S01]  /*1710*/  ISETP.GE.AND P1, PT, R12, c[0x0][0x220], PT ;  /* 0x000088000c007a0c */ /* 0x000fe20003f26270 */
[----:B------:R-:W-:Y:S01]  /*1720*/  IMAD.WIDE.U32 R2, R13, c[0x0][0x398], R2 ;  /* 0x0000e6000d027a25 */ /* 0x000fe200078e0002 */
[----:B------:R-:W-:-:S03]  /*1730*/  ISETP.GE.AND P2, PT, R27, c[0x0][0x220], PT ;  /* 0x000088001b007a0c */ /* 0x000fc60003f46270 */
[----:B------:R-:W-:Y:S01]  /*1740*/  IMAD R0, R0, c[0x0][0x398], RZ ;  /* 0x0000e60000007a24 */ /* 0x000fe200078e02ff */
[----:B------:R-:W-:-:S03]  /*1750*/  LEA R12, P0, R2, c[0x0][0x338], 0x1 ;  /* 0x0000ce00020c7a11 */ /* 0x000fc600078008ff */
[----:B------:R-:W-:-:S05]  /*1760*/  IMAD R13, R13, c[0x0][0x39c], R0 ;  /* 0x0000e7000d0d7a24 */ /* 0x000fca00078e0200 */
[----:B------:R-:W-:-:S04]  /*1770*/  IADD3 R3, R3, R13, RZ ;  /* 0x0000000d03037210 */ /* 0x000fc80007ffe0ff */
[----:B------:R-:W-:-:S05]  /*1780*/  LEA.HI.X R13, R2, c[0x0][0x33c], R3, 0x1, P0 ;  /* 0x0000cf00020d7a11 */ /* 0x000fca00000f0c03 */
[----:B0-----:R0:W-:Y:S01]  /*1790*/  @!P1 STG.E.128 [R12.64], R8 ;  /* 0x000000080c009986 */ /* 0x0011e2000c101d06 */
[----:B------:R-:W-:Y:S05]  /*17a0*/  @P2 EXIT ;  /* 0x000000000000294d */ /* 0x000fea0003800000 */
[----:B---3--:R-:W-:Y:S01]  /*17b0*/  STG.E.128 [R12.64+0x80], R4 ;  /* 0x000080040c007986 */ /* 0x008fe2000c101d06 */
[----:B------:R-:W-:Y:S05]  /*17c0*/  EXIT ;  /* 0x000000000000794d */ /* 0x000fea0003800000 */
.L_x_340:
        /* <DEDUP_REMOVED lines=11> */
.L_x_1070:


//--------------------- .text._ZN5flash44flash_bwd_dq_dk_dv_loop_seqk_parallel_kernelI23Flash_bwd_kernel_traitsILi128ELi64ELi64ELi8ELi4ELi2ELi2ELb1ELb0EN7cutlass10bfloat16_tE19Flash_kernel_traitsILi128ELi64ELi64ELi8ES3_EELb1ELb1ELb0ELb0ELb0ELb0ELb0EEEvNS_16Flash_bwd_paramsE --------------------------
	.section	.text._ZN5flash44flash_bwd_dq_dk_dv_loop_seqk_parallel_kernelI23Flash_bwd_kernel_traitsILi128ELi64ELi64ELi8ELi4ELi2ELi2ELb1ELb0EN7cutlass10bfloat16_tE19Flash_kernel_traitsILi128ELi64ELi64ELi8ES3_EELb1ELb1ELb0ELb0ELb0ELb0ELb0EEEvNS_16Flash_bwd_paramsE,"ax",@progbits
	.sectioninfo	@"SHI_REGISTERS=255"
	.align	128
        .global         _ZN5flash44flash_bwd_dq_dk_dv_loop_seqk_parallel_kernelI23Flash_bwd_kernel_traitsILi128ELi64ELi64ELi8ELi4ELi2ELi2ELb1ELb0EN7cutlass10bfloat16_tE19Flash_kernel_traitsILi128ELi64ELi64ELi8ES3_EELb1ELb1ELb0ELb0ELb0ELb0ELb0EEEvNS_16Flash_bwd_paramsE
        .type           _ZN5flash44flash_bwd_dq_dk_dv_loop_seqk_parallel_kernelI23Flash_bwd_kernel_traitsILi128ELi64ELi64ELi8ELi4ELi2ELi2ELb1ELb0EN7cutlass10bfloat16_tE19Flash_kernel_traitsILi128ELi64ELi64ELi8ES3_EELb1ELb1ELb0ELb0ELb0ELb0ELb0EEEvNS_16Flash_bwd_paramsE,@function
        .size           _ZN5flash44flash_bwd_dq_dk_dv_loop_seqk_parallel_kernelI23Flash_bwd_kernel_traitsILi128ELi64ELi64ELi8ELi4ELi2ELi2ELb1ELb0EN7cutlass10bfloat16_tE19Flash_kernel_traitsILi128ELi64ELi64ELi8ES3_EELb1ELb1ELb0ELb0ELb0ELb0ELb0EEEvNS_16Flash_bwd_paramsE,(.L_x_1071 - _ZN5flash44flash_bwd_dq_dk_dv_loop_seqk_parallel_kernelI23Flash_bwd_kernel_traitsILi128ELi64ELi64ELi8ELi4ELi2ELi2ELb1ELb0EN7cutlass10bfloat16_tE19Flash_kernel_traitsILi128ELi64ELi64ELi8ES3_EELb1ELb1ELb0ELb0ELb0ELb0ELb0EEEvNS_16Flash_bwd_paramsE)
        .other          _ZN5flash44flash_bwd_dq_dk_dv_loop_seqk_parallel_kernelI23Flash_bwd_kernel_traitsILi128ELi64ELi64ELi8ELi4ELi2ELi2ELb1ELb0EN7cutlass10bfloat16_tE19Flash_kernel_traitsILi128ELi64ELi64ELi8ES3_EELb1ELb1ELb0ELb0ELb0ELb0ELb0EEEvNS_16Flash_bwd_paramsE,@"STO_CUDA_ENTRY STV_DEFAULT"
_ZN5flash44flash_bwd_dq_dk_dv_loop_seqk_parallel_kernelI23Flash_bwd_kernel_traitsILi128ELi64ELi64ELi8ELi4ELi2ELi2ELb1ELb0EN7cutlass10bfloat16_tE19Flash_kernel_traitsILi128ELi64ELi64ELi8ES3_EELb1ELb1ELb0ELb0ELb0ELb0ELb0EEEvNS_16Flash_bwd_paramsE:
.text._ZN5flash44flash_bwd_dq_dk_dv_loop_seqk_parallel_kernelI23Flash_bwd_kernel_traitsILi128ELi64ELi64ELi8ELi4ELi2ELi2ELb1ELb0EN7cutlass10bfloat16_tE19Flash_kernel_traitsILi128ELi64ELi64ELi8ES3_EELb1ELb1ELb0ELb0ELb0ELb0ELb0EEEvNS_16Flash_bwd_paramsE:
        /* <DEDUP_REMOVED lines=14> */
[----:B------:R-:W-:Y:S01]  /*00e0*/  ULDC.U8 UR6, c[0x0][0x2d8] ;  /* 0x0000b60000067ab9 */ /* 0x000fe20000000000 */
[----:B-1----:R-:W-:-:S04]  /*00f0*/  SHF.R.S32.HI R2, RZ, 0x1f, R8 ;  /* 0x0000001fff027819 */ /* 0x002fc80000011408 */
[CC--:B------:R-:W-:Y:S02]  /*0100*/  LEA.HI R0, R2.reuse, R8.reuse, RZ, 0x5 ;  /* 0x0000000802007211 */ /* 0x0c0fe400078f28ff */
[CC--:B------:R-:W-:Y:S02]  /*0110*/  LEA.HI R11, R2.reuse, R8.reuse, RZ, 0x3 ;  /* 0x00000008020b7211 */ /* 0x0c0fe400078f18ff */
[CC--:B------:R-:W-:Y:S02]  /*0120*/  LEA.HI R4, R2.reuse, R8.reuse, RZ, 0x4 ;  /* 0x0000000802047211 */ /* 0x0c0fe400078f20ff */
[CC--:B------:R-:W-:Y:S02]  /*0130*/  LEA.HI R13, R2.reuse, R8.reuse, RZ, 0x7 ;  /* 0x00000008020d7211 */ /* 0x0c0fe400078f38ff */
[CC--:B------:R-:W-:Y:S02]  /*0140*/  LEA.HI R14, R2.reuse, R8.reuse, RZ, 0x6 ;  /* 0x00000008020e7211 */ /* 0x0c0fe400078f30ff */
[----:B------:R-:W-:-:S02]  /*0150*/  LEA.HI R2, R2, R8, RZ, 0x2 ;  /* 0x0000000802027211 */ /* 0x000fc400078f10ff */
[----:B------:R-:W-:Y:S02]  /*0160*/  LOP3.LUT R3, R0, 0xffffffe0, RZ, 0xc0, !PT ;  /* 0xffffffe000037812 */ /* 0x000fe400078ec0ff */
[----:B------:R-:W-:Y:S02]  /*0170*/  LOP3.LUT R5, R11, 0xfffffff8, RZ, 0xc0, !PT ;  /* 0xfffffff80b057812 */ /* 0x000fe400078ec0ff */
[----:B------:R-:W-:Y:S01]  /*0180*/  LOP3.LUT R6, R4, 0xfffffff0, RZ, 0xc0, !PT ;  /* 0xfffffff004067812 */ /* 0x000fe200078ec0ff */
[----:B------:R-:W-:Y:S01]  /*0190*/  IMAD.IADD R10, R8, 0x1, -R3 ;  /* 0x00000001080a7824 */ /* 0x000fe200078e0a03 */
[----:B------:R-:W-:Y:S01]  /*01a0*/  LOP3.LUT R7, R2, 0x7ffffffc, RZ, 0xc0, !PT ;  /* 0x7ffffffc02077812 */ /* 0x000fe200078ec0ff */
[C---:B------:R-:W-:Y:S01]  /*01b0*/  IMAD.IADD R5, R8.reuse, 0x1, -R5 ;  /* 0x0000000108057824 */ /* 0x040fe200078e0a05 */
[----:B------:R-:W-:Y:S01]  /*01c0*/  SHF.R.S32.HI R3, RZ, 0x5, R0 ;  /* 0x00000005ff037819 */ /* 0x000fe20000011400 */
[C---:B------:R-:W-:Y:S01]  /*01d0*/  IMAD.IADD R9, R8.reuse, 0x1, -R6 ;  /* 0x0000000108097824 */ /* 0x040fe200078e0a06 */
[----:B------:R-:W-:Y:S01]  /*01e0*/  SHF.R.S32.HI R6, RZ, 0x4, R4 ;  /* 0x00000004ff067819 */ /* 0x000fe20000011404 */
[----:B------:R-:W-:Y:S01]  /*01f0*/  IMAD.IADD R15, R8, 0x1, -R7 ;  /* 0x00000001080f7824 */ /* 0x000fe200078e0a07 */
[----:B------:R-:W-:Y:S01]  /*0200*/  SHF.R.S32.HI R8, RZ, 0x1f, R0 ;  /* 0x0000001fff087819 */ /* 0x000fe20000011400 */
[----:B------:R-:W-:Y:S01]  /*0210*/  IMAD.SHL.U32 R218, R5, 0x8, RZ ;  /* 0x0000000805da7824 */ /* 0x000fe200078e00ff */
[----:B------:R-:W-:-:S02]  /*0220*/  LEA.HI R0, R0, R3, RZ, 0x1 ;  /* 0x0000000300007211 */ /* 0x000fc400078f08ff */
[--C-:B------:R-:W-:Y:S02]  /*0230*/  SHF.R.S32.HI R7, RZ, 0x2, R2.reuse ;  /* 0x00000002ff077819 */ /* 0x100fe40000011402 */
[----:B------:R-:W-:Y:S02]  /*0240*/  LOP3.LUT R0, R0, 0xfffffffe, RZ, 0xc0, !PT ;  /* 0xfffffffe00007812 */ /* 0x000fe400078ec0ff */
[----:B------:R-:W-:Y:S02]  /*0250*/  SHF.R.S32.HI R2, RZ, 0x1f, R2 ;  /* 0x0000001fff027819 */ /* 0x000fe40000011402 */
[----:B------:R-:W-:Y:S01]  /*0260*/  SHF.R.S32.HI R243, RZ, 0x3, R11 ;  /* 0x00000003fff37819 */ /* 0x000fe2000001140b */
[----:B------:R-:W-:Y:S01]  /*0270*/  IMAD.IADD R194, R3, 0x1, -R0 ;  /* 0x0000000103c27824 */ /* 0x000fe200078e0a00 */
[----:B------:R-:W-:Y:S02]  /*0280*/  LEA.HI R8, R8, R3, RZ, 0x2 ;  /* 0x0000000308087211 */ /* 0x000fe400078f10ff */
[----:B------:R-:W-:Y:S01]  /*0290*/  LEA.HI R4, R4, R6, RZ, 0x1 ;  /* 0x0000000604047211 */ /* 0x000fe200078f08ff */
[----:B------:R-:W-:Y:S01]  /*02a0*/  IMAD.SHL.U32 R0, R243, 0x40, RZ ;  /* 0x00000040f3007824 */ /* 0x000fe200078e00ff */
[----:B------:R-:W-:-:S02]  /*02b0*/  LEA.HI R2, R2, R7, RZ, 0x3 ;  /* 0x0000000702027211 */ /* 0x000fc400078f18ff */
[----:B------:R-:W-:Y:S02]  /*02c0*/  LOP3.LUT R8, R8, 0xfffffffc, RZ, 0xc0, !PT ;  /* 0xfffffffc08087812 */ /* 0x000fe400078ec0ff */
[----:B------:R-:W-:Y:S02]  /*02d0*/  LOP3.LUT R4, R4, 0xfffffffe, RZ, 0xc0, !PT ;  /* 0xfffffffe04047812 */ /* 0x000fe400078ec0ff */
[----:B------:R-:W-:Y:S01]  /*02e0*/  LOP3.LUT R2, R2, 0xfffffff8, RZ, 0xc0, !PT ;  /* 0xfffffff802027812 */ /* 0x000fe200078ec0ff */
[----:B------:R-:W-:Y:S01]  /*02f0*/  IMAD.IADD R17, R3, 0x1, -R8 ;  /* 0x0000000103117824 */ /* 0x000fe200078e0a08 */
[----:B------:R-:W-:Y:S01]  /*0300*/  LOP3.LUT R0, R0, 0x1c0, RZ, 0xc0, !PT ;  /* 0x000001c000007812 */ /* 0x000fe200078ec0ff */
[----:B------:R-:W-:Y:S01]  /*0310*/  IMAD.IADD R12, R6, 0x1, -R4 ;  /* 0x00000001060c7824 */ /* 0x000fe200078e0a04 */
[----:B------:R-:W-:Y:S01]  /*0320*/  SHF.R.S32.HI R6, RZ, 0x1f, R10 ;  /* 0x0000001fff067819 */ /* 0x000fe2000001140a */
[----:B------:R-:W-:Y:S01]  /*0330*/  IMAD.IADD R3, R7, 0x1, -R2 ;  /* 0x0000000107037824 */ /* 0x000fe200078e0a02 */
[----:B------:R-:W-:Y:S01]  /*0340*/  SHF.R.U32.HI R4, RZ, 0x3, R0 ;  /* 0x00000003ff047819 */ /* 0x000fe20000011600 */
[----:B------:R-:W-:Y:S01]  /*0350*/  IMAD.SHL.U32 R186, R12, 0x200, RZ ;  /* 0x000002000cba7824 */ /* 0x000fe200078e00ff */
[----:B------:R-:W-:Y:S01]  /*0360*/  LOP3.LUT R2, R0, 0x38, R218, 0xf8, !PT ;  /* 0x0000003800027812 */ /* 0x000fe200078ef8da */
[----:B------:R-:W-:Y:S01]  /*0370*/  IMAD.SHL.U32 R0, R5, 0x40, RZ ;  /* 0x0000004005007824 */ /* 0x000fe200078e00ff */
[----:B------:R-:W-:Y:S01]  /*0380*/  LEA.HI R223, R6, R10, RZ, 0x2 ;  /* 0x0000000a06df7211 */ /* 0x000fe200078f10ff */
[----:B------:R-:W-:Y:S01]  /*0390*/  IMAD.SHL.U32 R7, R15, 0x2, RZ ;  /* 0x000000020f077824 */ /* 0x000fe200078e00ff */
[C---:B------:R-:W-:Y:S01]  /*03a0*/  LOP3.LUT P4, RZ, R5.reuse, 0x2, RZ, 0xc0, !PT ;  /* 0x0000000205ff7812 */ /* 0x040fe2000788c0ff */
[----:B------:R1:W-:Y:S01]  /*03b0*/  STL [R1+0x8], R17 ;  /* 0x0000081101007387 */ /* 0x0003e20000100800 */
[----:B------:R-:W-:-:S02]  /*03c0*/  LOP3.LUT P3, RZ, R5, 0x4, RZ, 0xc0, !PT ;  /* 0x0000000405ff7812 */ /* 0x000fc4000786c0ff */
[----:B------:R-:W-:Y:S01]  /*03d0*/  LOP3.LUT R6, R2, R4, RZ, 0x3c, !PT ;  /* 0x0000000402067212 */ /* 0x000fe200078e3cff */
[----:B------:R-:W-:Y:S01]  /*03e0*/  IMAD.SHL.U32 R2, R194, 0x10, RZ ;  /* 0x00000010c2027824 */ /* 0x000fe200078e00ff */
[----:B------:R-:W-:Y:S02]  /*03f0*/  SHF.R.S32.HI R5, RZ, 0x1f, R9 ;  /* 0x0000001fff057819 */ /* 0x000fe40000011409 */
[----:B------:R-:W-:Y:S02]  /*0400*/  LOP3.LUT R0, R0, 0x1c0, RZ, 0xc0, !PT ;  /* 0x000001c000007812 */ /* 0x000fe400078ec0ff */
[----:B------:R-:W-:Y:S02]  /*0410*/  LEA.HI R10, R5, R9, RZ, 0x3 ;  /* 0x00000009050a7211 */ /* 0x000fe400078f18ff */
[----:B------:R-:W-:Y:S02]  /*0420*/  LOP3.LUT R5, R0, 0x10, R2, 0xf8, !PT ;  /* 0x0000001000057812 */ /* 0x000fe400078ef802 */
[----:B------:R-:W-:-:S02]  /*0430*/  LOP3.LUT R2, R3, 0x1, RZ, 0xc0, !PT ;  /* 0x0000000103027812 */ /* 0x000fc400078ec0ff */
[----:B------:R-:W-:Y:S02]  /*0440*/  LOP3.LUT R188, R0, 0x8, R11, 0xf8, !PT ;  /* 0x0000000800bc7812 */ /* 0x000fe400078ef80b */
[----:B------:R-:W-:Y:S02]  /*0450*/  ISETP.NE.U32.AND P0, PT, R2, 0x1, PT ;  /* 0x000000010200780c */ /* 0x000fe40003f05070 */
[----:B------:R-:W-:Y:S02]  /*0460*/  LOP3.LUT R4, R10, 0xfffffff8, RZ, 0xc0, !PT ;  /* 0xfffffff80a047812 */ /* 0x000fe400078ec0ff */
[----:B------:R-:W-:Y:S02]  /*0470*/  SHF.R.S32.HI R18, RZ, 0x7, R13 ;  /* 0x00000007ff127819 */ /* 0x000fe4000001140d */
[----:B------:R-:W-:Y:S01]  /*0480*/  SHF.R.U32.HI R0, RZ, 0x3, R0 ;  /* 0x00000003ff007819 */ /* 0x000fe20000011600 */
[----:B------:R-:W-:Y:S01]  /*0490*/  IMAD.IADD R9, R9, 0x1, -R4 ;  /* 0x0000000109097824 */ /* 0x000fe200078e0a04 */
[----:B------:R-:W-:Y:S01]  /*04a0*/  SHF.R.S32.HI R2, RZ, 0x6, R14 ;  /* 0x00000006ff027819 */ /* 0x000fe2000001140e */
[----:B------:R-:W-:Y:S01]  /*04b0*/  IMAD R4, R18, 0x800, R186 ;  /* 0x0000080012047824 */ /* 0x000fe200078e02ba */
[C---:B------:R-:W-:Y:S01]  /*04c0*/  R2P PR, R3.reuse, 0x6 ;  /* 0x0000000603007804 */ /* 0x040fe20000000000 */
[----:B------:R-:W-:Y:S01]  /*04d0*/  IMAD.SHL.U32 R3, R3, 0x40, RZ ;  /* 0x0000004003037824 */ /* 0x000fe200078e00ff */
[----:B------:R-:W-:Y:S01]  /*04e0*/  LOP3.LUT R5, R5, 0x8, R11, 0xf8, !PT ;  /* 0x0000000805057812 */ /* 0x000fe200078ef80b */
[----:B------:R-:W-:Y:S01]  /*04f0*/  IMAD R16, R2, 0x200, R6 ;  /* 0x0000020002107824 */ /* 0x000fe200078e0206 */
[----:B------:R-:W-:Y:S01]  /*0500*/  LOP3.LUT R188, R188, R0, RZ, 0x3c, !PT ;  /* 0x00000000bcbc7212 */ /* 0x000fe200078e3cff */
[----:B------:R-:W-:Y:S01]  /*0510*/  IMAD.SHL.U32 R2, R2, 0x8, RZ ;  /* 0x0000000802027824 */ /* 0x000fe200078e00ff */
[----:B------:R-:W-:Y:S01]  /*0520*/  LOP3.LUT R186, R186, R5, R0, 0xf6, !PT ;  /* 0x00000005baba7212 */ /* 0x000fe200078ef600 */
[----:B------:R-:W-:Y:S01]  /*0530*/  IMAD.SHL.U32 R5, R18, 0x20, RZ ;  /* 0x0000002012057824 */ /* 0x000fe200078e00ff */
[----:B------:R-:W-:Y:S01]  /*0540*/  LOP3.LUT R0, R3, 0x1c0, RZ, 0xc0, !PT ;  /* 0x000001c003007812 */ /* 0x000fe200078ec0ff */
[----:B------:R-:W-:Y:S01]  /*0550*/  IMAD.IADD R188, R4, 0x1, R188 ;  /* 0x0000000104bc7824 */ /* 0x000fe200078e02bc */
[----:B------:R-:W-:Y:S01]  /*0560*/  LOP3.LUT R2, R2, 0x18, RZ, 0xc0, !PT ;  /* 0x0000001802027812 */ /* 0x000fe200078ec0ff */
[----:B------:R-:W-:Y:S01]  /*0570*/  IMAD.SHL.U32 R4, R12, 0x20, RZ ;  /* 0x000000200c047824 */ /* 0x000fe200078e00ff */
[----:B------:R-:W-:Y:S01]  /*0580*/  SHF.R.U32.HI R3, RZ, 0x3, R0 ;  /* 0x00000003ff037819 */ /* 0x000fe20000011600 */
[----:B------:R-:W-:Y:S01]  /*0590*/  IMAD.SHL.U32 R6, R9, 0x40, RZ ;  /* 0x0000004009067824 */ /* 0x000fe200078e00ff */
[----:B------:R-:W-:Y:S01]  /*05a0*/  LOP3.LUT R5, R0, 0x20, R5, 0xf8, !PT ;  /* 0x0000002000057812 */ /* 0x000fe200078ef805 */
[----:B------:R1:W-:Y:S01]  /*05b0*/  STL [R1+0x14], R16 ;  /* 0x0000141001007387 */ /* 0x0003e20000100800 */
[----:B------:R-:W-:Y:S01]  /*05c0*/  LOP3.LUT R8, R2, 0x20, R4, 0xf8, !PT ;  /* 0x0000002002087812 */ /* 0x000fe200078ef804 */
[--C-:B------:R-:W-:Y:S01]  /*05d0*/  IMAD R4, R17, 0x400, R7.reuse ;  /* 0x0000040011047824 */ /* 0x100fe200078e0207 */
[----:B------:R-:W-:Y:S01]  /*05e0*/  LOP3.LUT R9, R3, R0, R2, 0x1e, !PT ;  /* 0x0000000003097212 */ /* 0x000fe200078e1e02 */
[----:B------:R-:W-:Y:S01]  /*05f0*/  IMAD.SHL.U32 R190, R188, 0x2, RZ ;  /* 0x00000002bcbe7824 */ /* 0x000fe200078e00ff */
[----:B------:R-:W-:Y:S01]  /*0600*/  LOP3.LUT R2, R6, 0x1c0, RZ, 0xc0, !PT ;  /* 0x000001c006027812 */ /* 0x000fe200078ec0ff */
[----:B------:R-:W-:Y:S01]  /*0610*/  IMAD.SHL.U32 R6, R12, 0x8, RZ ;  /* 0x000000080c067824 */ /* 0x000fe200078e00ff */
[----:B------:R-:W-:Y:S01]  /*0620*/  LOP3.LUT R0, R5, R3, RZ, 0x3c, !PT ;  /* 0x0000000305007212 */ /* 0x000fe200078e3cff */
[----:B------:R-:W-:Y:S01]  /*0630*/  IMAD.SHL.U32 R5, R10, 0x40, RZ ;  /* 0x000000400a057824 */ /* 0x000fe200078e00ff */
[----:B------:R-:W-:Y:S01]  /*0640*/  SHF.R.U32.HI R3, RZ, 0x3, R2 ;  /* 0x00000003ff037819 */ /* 0x000fe20000011602 */
[----:B------:R-:W-:Y:S01]  /*0650*/  IMAD.SHL.U32 R207, R16, 0x2, RZ ;  /* 0x0000000210cf7824 */ /* 0x000fe200078e00ff */
        /* <DEDUP_REMOVED lines=10> */
[----:B------:R-:W-:Y:S01]  /*0700*/  SEL R185, R185, 0xffffffc0, !P3 ;  /* 0xffffffc0b9b97807 */ /* 0x000fe20005800000 */
[----:B------:R-:W-:Y:S01]  /*0710*/  IMAD.MOV.U32 R0, RZ, RZ, 0x20 ;  /* 0x00000020ff007424 */ /* 0x000fe200078e00ff */
[----:B------:R-:W-:Y:S01]  /*0720*/  SEL R226, R226, 0x10, !P0 ;  /* 0x00000010e2e27807 */ /* 0x000fe20004000000 */
[----:B------:R-:W-:Y:S01]  /*0730*/  IMAD.IADD R4, R4, 0x1, R9 ;  /* 0x0000000104047824 */ /* 0x000fe200078e0209 */
[----:B------:R-:W-:Y:S01]  /*0740*/  IADD3 R225, R224, 0x20, RZ ;  /* 0x00000020e0e17810 */ /* 0x000fe20007ffe0ff */
[----:B------:R-:W-:Y:S01]  /*0750*/  IMAD.IADD R194, R3, 0x1, R194 ;  /* 0x0000000103c27824 */ /* 0x000fe200078e02c2 */
[----:B------:R-:W-:Y:S01]  /*0760*/  SEL R0, R0, 0xffffffe0, !P4 ;  /* 0xffffffe000007807 */ /* 0x000fe20006000000 */
[----:B------:R-:W-:Y:S01]  /*0770*/  IMAD.IADD R227, R224, 0x1, R226 ;  /* 0x00000001e0e37824 */ /* 0x000fe200078e02e2 */
[----:B------:R-:W-:Y:S01]  /*0780*/  LEA R2, R4, 0xc000, 0x1 ;  /* 0x0000c00004027811 */ /* 0x000fe200078e08ff */
[----:B------:R-:W-:Y:S01]  /*0790*/  IMAD.IADD R203, R203, 0x1, R3 ;  /* 0x00000001cbcb7824 */ /* 0x000fe200078e0203 */
[----:B------:R-:W-:Y:S01]  /*07a0*/  SHF.R.S32.HI R223, RZ, 0x2, R223 ;  /* 0x00000002ffdf7819 */ /* 0x000fe200000114df */
[----:B------:R-:W-:Y:S01]  /*07b0*/  IMAD R189, R188, 0x2, R0 ;  /* 0x00000002bcbd7824 */ /* 0x000fe200078e0200 */
[C---:B------:R-:W-:Y:S01]  /*07c0*/  IADD3 R0, R2.reuse, 0x40, RZ ;  /* 0x0000004002007810 */ /* 0x040fe20007ffe0ff */
[----:B------:R1:W-:Y:S01]  /*07d0*/  STL [R1], R2 ;  /* 0x0000000201007387 */ /* 0x0003e20000100800 */
[----:B------:R-:W-:Y:S01]  /*07e0*/  @P2 IADD3 R0, R2, -0x40, RZ ;  /* 0xffffffc002002810 */ /* 0x000fe20007ffe0ff */
[----:B------:R-:W-:Y:S01]  /*07f0*/  IMAD R188, R188, 0x2, R185 ;  /* 0x00000002bcbc7824 */ /* 0x000fe200078e02b9 */
[----:B------:R-:W-:Y:S01]  /*0800*/  @P1 IADD3 R225, R224, -0x20, RZ ;  /* 0xffffffe0e0e11810 */ /* 0x000fe20007ffe0ff */
[----:B------:R-:W-:Y:S01]  /*0810*/  IMAD.IADD R191, R185, 0x1, R189 ;  /* 0x00000001b9bf7824 */ /* 0x000fe200078e02bd */
[----:B------:R-:W-:Y:S01]  /*0820*/  LEA R194, R194, 0x10000, 0x1 ;  /* 0x00010000c2c27811 */ /* 0x000fe200078e08ff */
[----:B------:R1:W-:Y:S01]  /*0830*/  STL [R1+0x4], R0 ;  /* 0x0000040001007387 */ /* 0x0003e20000100800 */
[----:B------:R-:W-:-:S02]  /*0840*/  IMAD R185, R186, 0x2, R185 ;  /* 0x00000002bab97824 */ /* 0x000fc400078e02b9 */
[----:B------:R-:W-:Y:S02]  /*0850*/  IMAD R223, R17, 0x10, R223 ;  /* 0x0000001011df7824 */ /* 0x000fe400078e02df */
[----:B------:R-:W-:Y:S02]  /*0860*/  IMAD.SHL.U32 R186, R186, 0x2, RZ ;  /* 0x00000002baba7824 */ /* 0x000fe400078e00ff */
[----:B------:R-:W-:Y:S02]  /*0870*/  IMAD.IADD R226, R226, 0x1, R225 ;  /* 0x00000001e2e27824 */ /* 0x000fe400078e02e1 */
.L_x_387:
[----:B-12---:R-:W2:Y:S01]  /*0880*/  S2R R35, SR_CTAID.Y ;  /* 0x0000000000237919 */ /* 0x006ea20000002600 */
[----:B-1----:R-:W1:Y:S01]  /*0890*/  LDC.U8 R0, c[0x0][0x312] ;  /* 0x0000c480ff007b82 */ /* 0x002e620000000000 */
[----:B------:R-:W-:Y:S02]  /*08a0*/  ISETP.NE.U32.AND P2, PT, RZ, c[0x0][0x240], PT ;  /* 0x00009000ff007a0c */ /* 0x000fe40003f45070 */
[----:B------:R-:W-:Y:S02]  /*08b0*/  ISETP.EQ.U32.AND P5, PT, RZ, c[0x0][0x248], PT ;  /* 0x00009200ff007a0c */ /* 0x000fe40003fa2070 */
[----:B------:R-:W-:-:S02]  /*08c0*/  ISETP.NE.AND.EX P2, PT, RZ, c[0x0][0x244], PT, P2 ;  /* 0x00009100ff007a0c */ /* 0x000fc40003f45320 */
[----:B------:R-:W-:Y:S01]  /*08d0*/  ISETP.NE.U32.AND P3, PT, RZ, c[0x0][0x250], PT ;  /* 0x00009400ff007a0c */ /* 0x000fe20003f65070 */
[----:B------:R-:W-:-:S03]  /*08e0*/  IMAD.MOV.U32 R37, RZ, RZ, -0x1 ;  /* 0xffffffffff257424 */ /* 0x000fc600078e00ff */
[----:B------:R-:W-:Y:S01]  /*08f0*/  ISETP.NE.AND.EX P3, PT, RZ, c[0x0][0x254], PT, P3 ;  /* 0x00009500ff007a0c */ /* 0x000fe20003f65330 */
[C---:B--2---:R-:W-:Y:S01]  /*0900*/  IMAD.SHL.U32 R8, R35.reuse, 0x4, RZ ;  /* 0x0000000423087824 */ /* 0x044fe200078e00ff */
        /* <DEDUP_REMOVED lines=26> */
.L_x_341:
        /* <DEDUP_REMOVED lines=45> */
.L_x_343:
        /* <DEDUP_REMOVED lines=15> */
.L_x_344:
[----:B------:R-:W-:Y:S01]  /*0e70*/  IABS R11, c[0x0][0x1c8] ;  /* 0x00007200000b7a13 */ /* 0x000fe20000000000 */
[----:B------:R-:W2:Y:S01]  /*0e80*/  S2R R36, SR_CTAID.Z ;  /* 0x0000000000247919 */ /* 0x000ea20000002700 */
[----:B------:R-:W3:Y:S01]  /*0e90*/  LDC.U8 R18, c[0x0][0x328] ;  /* 0x0000ca00ff127b82 */ /* 0x000ee20000000000 */
[----:B------:R-:W-:Y:S01]  /*0ea0*/  IMAD.MOV.U32 R14, RZ, RZ, c[0x0][0x224] ;  /* 0x00008900ff0e7624 */ /* 0x000fe200078e00ff */
[----:B------:R-:W4:Y:S01]  /*0eb0*/  I2F.RP R2, R11 ;  /* 0x0000000b00027306 */ /* 0x000f220000209400 */
[C---:B------:R-:W-:Y:S01]  /*0ec0*/  @P1 IMAD.WIDE.U32 R4, R0.reuse, c[0x0][0x370], RZ ;  /* 0x0000dc0000041a25 */ /* 0x040fe200078e00ff */
[----:B------:R-:W5:Y:S02]  /*0ed0*/  S2R R17, SR_CTAID.X ;  /* 0x0000000000117919 */ /* 0x000f640000002500 */
[----:B------:R-:W-:Y:S01]  /*0ee0*/  SHF.R.S32.HI R14, RZ, 0x1f, R14 ;  /* 0x0000001fff0e7819 */ /* 0x000fe2000001140e */
        /* <DEDUP_REMOVED lines=26> */
[----:B------:R-:W-:Y:S02]  /*1090*/  IMAD R3, R11, R3, R7 ;  /* 0x000000030b037224 */ /* 0x000fe400078e0207 */
[----:B------:R-:W-:Y:S02]  /*10a0*/  IMAD R7, R14, R35, RZ ;  /* 0x000000230e077224 */ /* 0x000fe400078e02ff */
[----:B------:R-:W-:Y:S01]  /*10b0*/  IMAD.WIDE.U32 R14, R35, c[0x0][0x224], RZ ;  /* 0x00008900230e7a25 */ /* 0x000fe200078e00ff */
[----:B------:R-:W-:-:S03]  /*10c0*/  ISETP.GT.U32.AND P5, PT, R11, R3, PT ;  /* 0x000000030b00720c */ /* 0x000fc60003fa4070 */
[----:B------:R-:W-:Y:S02]  /*10d0*/  IMAD R5, R30, c[0x0][0x224], R7 ;  /* 0x000089001e057a24 */ /* 0x000fe400078e0207 */
[----:B------:R-:W-:Y:S02]  /*10e0*/  IMAD.SHL.U32 R6, R35, 0x80, RZ ;  /* 0x0000008023067824 */ /* 0x000fe400078e00ff */
[-C--:B------:R-:W-:Y:S01]  /*10f0*/  IMAD R7, R21, R14.reuse, RZ ;  /* 0x0000000e15077224 */ /* 0x080fe200078e02ff */
[----:B------:R-:W-:Y:S01]  /*1100*/  IADD3 R4, R15, R5, RZ ;  /* 0x000000050f047210 */ /* 0x000fe20007ffe0ff */
[----:B------:R-:W-:Y:S01]  /*1110*/  IMAD.WIDE.U32 R14, R20, R14, RZ ;  /* 0x0000000e140e7225 */ /* 0x000fe200078e00ff */
[----:B------:R-:W-:-:S03]  /*1120*/  SEL R6, R6, RZ, P2 ;  /* 0x000000ff06067207 */ /* 0x000fc60001000000 */
[-C--:B------:R-:W-:Y:S01]  /*1130*/  @!P5 IADD3 R3, R3, -R11.reuse, RZ ;  /* 0x8000000b0303d210 */ /* 0x080fe20007ffe0ff */
[C---:B------:R-:W-:Y:S01]  /*1140*/  IMAD R7, R20.reuse, R4, R7 ;  /* 0x0000000414077224 */ /* 0x040fe200078e0207 */
[----:B------:R-:W-:Y:S01]  /*1150*/  IADD3 R6, P2, R9, R6, RZ ;  /* 0x0000000609067210 */ /* 0x000fe20007f5e0ff */
[----:B------:R-:W-:Y:S01]  /*1160*/  IMAD.WIDE.U32 R4, R20, R0, RZ ;  /* 0x0000000014047225 */ /* 0x000fe200078e00ff */
[----:B------:R-:W-:Y:S02]  /*1170*/  ISETP.GE.U32.AND P6, PT, R3, R11, PT ;  /* 0x0000000b0300720c */ /* 0x000fe40003fc6070 */
[----:B------:R-:W-:Y:S01]  /*1180*/  @!P5 IADD3 R2, R2, 0x1, RZ ;  /* 0x000000010202d810 */ /* 0x000fe20007ffe0ff */
[----:B------:R-:W-:Y:S01]  /*1190*/  IMAD.X R8, R13, 0x1, R8, P2 ;  /* 0x000000010d087824 */ /* 0x000fe200010e0608 */
[----:B------:R-:W-:Y:S01]  /*11a0*/  ISETP.NE.AND P5, PT, RZ, c[0x0][0x1c8], PT ;  /* 0x00007200ff007a0c */ /* 0x000fe20003fa5270 */
[C---:B------:R-:W-:Y:S01]  /*11b0*/  IMAD R11, R21.reuse, R6, RZ ;  /* 0x00000006150b7224 */ /* 0x040fe200078e02ff */
[----:B------:R-:W-:Y:S01]  /*11c0*/  SEL R18, R14, R4, !P1 ;  /* 0x000000040e127207 */ /* 0x000fe20004800000 */
[----:B------:R-:W-:Y:S01]  /*11d0*/  IMAD R3, R21, R0, RZ ;  /* 0x0000000015037224 */ /* 0x000fe200078e02ff */
[----:B------:R-:W-:Y:S01]  /*11e0*/  IADD3 R15, R15, R7, RZ ;  /* 0x000000070f0f7210 */ /* 0x000fe20007ffe0ff */
[----:B------:R-:W-:Y:S01]  /*11f0*/  @P3 IMAD R4, R35, c[0x0][0x214], RZ ;  /* 0x0000850023043a24 */ /* 0x000fe200078e02ff */
[----:B-1----:R-:W-:Y:S01]  /*1200*/  ISETP.NE.AND P2, PT, R19, RZ, PT ;  /* 0x000000ff1300720c */ /* 0x002fe20003f45270 */
[----:B------:R-:W-:Y:S01]  /*1210*/  IMAD.WIDE.U32 R6, R20, R6, RZ ;  /* 0x0000000614067225 */ /* 0x000fe200078e00ff */
[----:B------:R-:W-:-:S02]  /*1220*/  @P1 IADD3 R15, R5, R3, RZ ;  /* 0x00000003050f1210 */ /* 0x000fc40007ffe0ff */
[----:B------:R-:W-:Y:S01]  /*1230*/  @P6 IADD3 R2, R2, 0x1, RZ ;  /* 0x0000000102026810 */ /* 0x000fe20007ffe0ff */
[----:B------:R-:W-:Y:S01]  /*1240*/  IMAD R8, R20, R8, R11 ;  /* 0x0000000814087224 */ /* 0x000fe200078e020b */
[----:B------:R-:W-:Y:S01]  /*1250*/  @P3 SEL R5, R4, R0, !P1 ;  /* 0x0000000004053207 */ /* 0x000fe20004800000 */
[----:B-----5:R-:W-:-:S03]  /*1260*/  IMAD.WIDE.U32 R20, R17, c[0x0][0x3d8], RZ ;  /* 0x0000f60011147a25 */ /* 0x020fc600078e00ff */
[----:B------:R-:W-:Y:S01]  /*1270*/  IADD3 R8, R7, R8, RZ ;  /* 0x0000000807087210 */ /* 0x000fe20007ffe0ff */
[----:B------:R-:W-:Y:S01]  /*1280*/  IMAD.MOV.U32 R14, RZ, RZ, R2 ;  /* 0x000000ffff0e7224 */ /* 0x000fe200078e0002 */
[----:B------:R-:W-:Y:S01]  /*1290*/  SEL R25, R20, RZ, P2 ;  /* 0x000000ff14197207 */ /* 0x000fe20001000000 */
[----:B------:R-:W-:Y:S01]  /*12a0*/  IMAD R3, R17, c[0x0][0x3dc], R21 ;  /* 0x0000f70011037a24 */ /* 0x000fe200078e0215 */
[----:B------:R-:W-:Y:S01]  /*12b0*/  SHF.R.S32.HI R20, RZ, 0x1f, R16 ;  /* 0x0000001fff147819 */ /* 0x000fe20000011410 */
[----:B------:R-:W-:Y:S01]  /*12c0*/  IMAD R19, R36, c[0x0][0x22c], RZ ;  /* 0x00008b0024137a24 */ /* 0x000fe200078e02ff */
[----:B------:R-:W-:Y:S01]  /*12d0*/  @!P4 IADD3 R14, -R14, RZ, RZ ;  /* 0x000000ff0e0ec210 */ /* 0x000fe20007ffe1ff */
[----:B------:R-:W-:Y:S01]  /*12e0*/  @!P3 IMAD R4, R35, c[0x0][0x1c0], R36 ;  /* 0x000070002304ba24 */ /* 0x000fe200078e0224 */
[----:B------:R-:W-:Y:S01]  /*12f0*/  @!P5 LOP3.LUT R14, RZ, c[0x0][0x1c8], RZ, 0x33, !PT ;  /* 0x00007200ff0eda12 */ /* 0x000fe200078e33ff */
        /* <DEDUP_REMOVED lines=13> */
.L_x_345:
[----:B------:R-:W-:-:S04]  /*13d0*/  IMAD R0, R35, c[0x0][0x1c0], R36 ;  /* 0x0000700023007a24 */ /* 0x000fc800078e0224 */
[----:B------:R-:W-:Y:S02]  /*13e0*/  IMAD R0, R0, c[0x0][0x224], RZ ;  /* 0x0000890000007a24 */ /* 0x000fe400078e02ff */
.L_x_346:
[----:B------:R-:W1:Y:S01]  /*13f0*/  S2R R31, SR_TID.X ;  /* 0x00000000001f7919 */ /* 0x000e620000002100 */
[----:B------:R-:W-:Y:S01]  /*1400*/  IMAD R33, R33, c[0x0][0x1c0], RZ ;  /* 0x0000700021217a24 */ /* 0x000fe200078e02ff */
[C---:B------:R-:W-:Y:S01]  /*1410*/  IADD3 R2, P4, R218.reuse, R10, RZ ;  /* 0x0000000ada027210 */ /* 0x040fe20007f9e0ff */
[----:B------:R-:W-:Y:S01]  /*1420*/  IMAD.IADD R0, R9, 0x1, R0 ;  /* 0x0000000109007824 */ /* 0x000fe200078e0200 */
[----:B------:R-:W-:Y:S01]  /*1430*/  SHF.R.S32.HI R219, RZ, 0x1f, R218 ;  /* 0x0000001fffdb7819 */ /* 0x000fe200000114da */
[----:B------:R-:W-:Y:S01]  /*1440*/  IMAD.SHL.U32 R4, R33, 0x40, RZ ;  /* 0x0000004021047824 */ /* 0x000fe200078e00ff */
[----:B------:R-:W-:Y:S01]  /*1450*/  BSSY B1, `(.L_x_342) ;  /* 0x000065d000017945 */ /* 0x000fe20003800000 */
[----:B------:R-:W-:Y:S01]  /*1460*/  IMAD.MOV.U32 R217, RZ, RZ, 0x4 ;  /* 0x00000004ffd97424 */ /* 0x000fe200078e00ff */
[----:B------:R-:W-:Y:S01]  /*1470*/  IADD3 R220, R218, 0x40, RZ ;  /* 0x00000040dadc7810 */ /* 0x000fe20007ffe0ff */
[----:B------:R-:W-:Y:S01]  /*1480*/  IMAD.X R3, R219, 0x1, R12, P4 ;  /* 0x00000001db037824 */ /* 0x000fe200020e060c */
[----:B------:R-:W-:Y:S01]  /*1490*/  IADD3 R7, P3, P1, R6, R4, R19 ;  /* 0x0000000406077210 */ /* 0x000fe2000797e013 */
[----:B------:R-:W-:Y:S01]  /*14a0*/  IMAD.WIDE R10, R0, R217, c[0x0][0x3c8] ;  /* 0x0000f200000a7625 */ /* 0x000fe200078e02d9 */
[----:B------:R-:W-:-:S03]  /*14b0*/  SHF.R.S32.HI R4, RZ, 0x1f, R4 ;  /* 0x0000001fff047819 */ /* 0x000fc60000011404 */
[----:B------:R-:W-:Y:S01]  /*14c0*/  IMAD.MOV.U32 R229, RZ, RZ, R10 ;  /* 0x000000ffffe57224 */ /* 0x000fe200078e000a */
[----:B------:R-:W-:Y:S01]  /*14d0*/  IADD3.X R10, R8, R4, R29, P3, P1 ;  /* 0x00000004080a7210 */ /* 0x000fe20001fe241d */
[----:B------:R-:W-:Y:S01]  /*14e0*/  IMAD R0, R13, c[0x0][0x370], RZ ;  /* 0x0000dc000d007a24 */ /* 0x000fe200078e02ff */
[----:B------:R-:W-:Y:S01]  /*14f0*/  IADD3 R6, P1, R243, R9, RZ ;  /* 0x00000009f3067210 */ /* 0x000fe20007f3e0ff */
[----:B------:R-:W-:Y:S01]  /*1500*/  IMAD.WIDE.U32 R2, R9, c[0x0][0x370], R2 ;  /* 0x0000dc0009027a25 */ /* 0x000fe200078e0002 */
[----:B------:R-:W-:-:S03]  /*1510*/  SHF.R.S32.HI R29, RZ, 0x1f, R243 ;  /* 0x0000001fff1d7819 */ /* 0x000fc600000114f3 */
[C---:B------:R-:W-:Y:S01]  /*1520*/  IMAD R4, R9.reuse, c[0x0][0x374], R0 ;  /* 0x0000dd0009047a24 */ /* 0x040fe200078e0200 */
[----:B-1----:R-:W-:Y:S01]  /*1530*/  SHF.R.S32.HI R32, RZ, 0x1f, R31 ;  /* 0x0000001fff207819 */ /* 0x002fe2000001141f */
[----:B------:R-:W-:Y:S02]  /*1540*/  IMAD.IADD R216, R9, 0x1, R5 ;  /* 0x0000000109d87824 */ /* 0x000fe400078e0205 */
[----:B------:R-:W-:Y:S01]  /*1550*/  IMAD.X R5, R29, 0x1, R13, P1 ;  /* 0x000000011d057824 */ /* 0x000fe200008e060d */
[----:B------:R-:W-:Y:S01]  /*1560*/  LEA.HI R8, R32, R31, RZ, 0x5 ;  /* 0x0000001f20087211 */ /* 0x000fe200078f28ff */
[----:B------:R-:W-:Y:S01]  /*1570*/  IMAD R9, R34, c[0x0][0x378], RZ ;  /* 0x0000de0022097a24 */ /* 0x000fe200078e02ff */
[----:B------:R-:W-:Y:S01]  /*1580*/  IADD3 R3, R3, R4, RZ ;  /* 0x0000000403037210 */ /* 0x000fe20007ffe0ff */
[----:B------:R-:W-:Y:S01]  /*1590*/  IMAD R5, R5, c[0x0][0x190], RZ ;  /* 0x0000640005057a24 */ /* 0x000fe200078e02ff */
[----:B------:R-:W-:Y:S01]  /*15a0*/  LOP3.LUT R0, R8, 0xffffffe0, RZ, 0xc0, !PT ;  /* 0xffffffe008007812 */ /* 0x000fe200078ec0ff */
[----:B------:R-:W-:Y:S01]  /*15b0*/  IMAD.MOV.U32 R228, RZ, RZ, R11 ;  /* 0x000000ffffe47224 */ /* 0x000fe200078e000b */
[----:B------:R-:W-:Y:S01]  /*15c0*/  SHF.R.S32.HI R4, RZ, 0x5, R8 ;  /* 0x00000005ff047819 */ /* 0x000fe20000011408 */
[----:B------:R-:W-:Y:S01]  /*15d0*/  IMAD R11, R6, c[0x0][0x194], R5 ;  /* 0x00006500060b7a24 */ /* 0x000fe200078e0205 */
[----:B------:R-:W-:Y:S01]  /*15e0*/  IADD3 R8, P3, P1, R25, R7, R18 ;  /* 0x0000000719087210 */ /* 0x000fe2000797e012 */
[----:B------:R-:W-:Y:S01]  /*15f0*/  IMAD.IADD R19, R31, 0x1, -R0 ;  /* 0x000000011f137824 */ /* 0x000fe200078e0a00 */
[----:B------:R-:W-:Y:S01]  /*1600*/  IADD3 R0, -R215, R247, R16 ;  /* 0x000000f7d7007210 */ /* 0x000fe20007ffe110 */
[C---:B------:R-:W-:Y:S01]  /*1610*/  IMAD R5, R36.reuse, c[0x0][0x37c], R9 ;  /* 0x0000df0024057a24 */ /* 0x040fe200078e0209 */
[----:B------:R-:W-:Y:S01]  /*1620*/  IADD3.X R10, R17, R10, R15, P3, P1 ;  /* 0x0000000a110a7210 */ /* 0x000fe20001fe240f */
[----:B------:R-:W-:Y:S01]  /*1630*/  IMAD.WIDE.U32 R2, R36, c[0x0][0x378], R2 ;  /* 0x0000de0024027a25 */ /* 0x000fe200078e0002 */
[----:B------:R-:W-:-:S03]  /*1640*/  IADD3 R0, R0, -c[0x0][0x2e8], RZ ;  /* 0x8000ba0000007a10 */ /* 0x000fc60007ffe0ff */
[----:B------:R-:W-:Y:S01]  /*1650*/  IMAD.IADD R5, R3, 0x1, R5 ;  /* 0x0000000103057824 */ /* 0x000fe200078e0205 */
[----:B------:R-:W-:Y:S01]  /*1660*/  SHF.R.S32.HI R9, RZ, 0x1f, R0 ;  /* 0x0000001fff097819 */ /* 0x000fe20000011400 */
[----:B------:R-:W-:Y:S02]  /*1670*/  IMAD R4, R4, R33, R19 ;  /* 0x0000002104047224 */ /* 0x000fe400078e0213 */
[----:B------:R-:W-:Y:S01]  /*1680*/  IMAD.WIDE.U32 R6, R6, c[0x0][0x190], R218 ;  /* 0x0000640006067a25 */ /* 0x000fe200078e00da */
[----:B------:R-:W-:Y:S02]  /*1690*/  LEA.HI R3, R9, R0, RZ, 0x6 ;  /* 0x0000000009037211 */ /* 0x000fe400078f30ff */
[----:B------:R-:W-:Y:S01]  /*16a0*/  IADD3 R8, P1, R4, R8, RZ ;  /* 0x0000000804087210 */ /* 0x000fe20007f3e0ff */
[----:B------:R-:W-:Y:S01]  /*16b0*/  IMAD R0, R34, c[0x0][0x1a8], RZ ;  /* 0x00006a0022007a24 */ /* 0x000fe200078e02ff */
[----:B------:R-:W-:Y:S01]  /*16c0*/  SHF.R.S32.HI R3, RZ, 0x6, R3 ;  /* 0x00000006ff037819 */ /* 0x000fe20000011403 */
[----:B------:R-:W-:Y:S01]  /*16d0*/  IMAD.WIDE R216, R216, R217, c[0x0][0x200] ;  /* 0x00008000d8d87625 */ /* 0x000fe200078e02d9 */
[----:B------:R-:W-:-:S02]  /*16e0*/  IADD3 R6, P3, R26, R6, RZ ;  /* 0x000000061a067210 */ /* 0x000fc40007f7e0ff */
[----:B------:R-:W-:Y:S02]  /*16f0*/  IMNMX R242, RZ, R3, !PT ;  /* 0x00000003fff27217 */ /* 0x000fe40007800200 */
[----:B------:R-:W-:Y:S02]  /*1700*/  LEA.HI.X.SX32 R9, R4, R10, 0x1, P1 ;  /* 0x0000000a04097211 */ /* 0x000fe400008f0eff */
[----:B------:R-:W-:Y:S01]  /*1710*/  MOV R4, R2 ;  /* 0x0000000200047202 */ /* 0x000fe20000000f00 */
[----:B------:R-:W-:Y:S01]  /*1720*/  IMAD R2, R36, c[0x0][0x1ac], R0 ;  /* 0x00006b0024027a24 */ /* 0x000fe200078e0200 */
[----:B------:R-:W-:Y:S01]  /*1730*/  ISETP.GT.AND P4, PT, R208, R242, PT ;  /* 0x000000f2d000720c */ /* 0x000fe20003f84270 */
[----:B------:R-:W-:Y:S01]  /*1740*/  IMAD R0, R29, c[0x0][0x370], RZ ;  /* 0x0000dc001d007a24 */ /* 0x000fe200078e02ff */
[----:B------:R-:W-:Y:S01]  /*1750*/  IADD3.X R7, R23, R7, R11, P3, !PT ;  /* 0x0000000717077210 */ /* 0x000fe20001ffe40b */
[----:B------:R-:W-:Y:S01]  /*1760*/  IMAD.WIDE.U32 R4, R243, c[0x0][0x370], R4 ;  /* 0x0000dc00f3047a25 */ /* 0x000fe200078e0004 */
[----:B------:R-:W-:-:S02]  /*1770*/  LEA R204, P1, R8, c[0x0][0x350], 0x2 ;  /* 0x0000d40008cc7a11 */ /* 0x000fc400078210ff */
[----:B------:R-:W-:Y:S01]  /*1780*/  IADD3 R208, R208, -0x1, RZ ;  /* 0xffffffffd0d07810 */ /* 0x000fe20007ffe0ff */
[----:B------:R-:W-:Y:S01]  /*1790*/  IMAD.WIDE.U32 R10, R36, c[0x0][0x1a8], R6 ;  /* 0x00006a00240a7a25 */ /* 0x000fe200078e0006 */
[----:B------:R-:W-:Y:S02]  /*17a0*/  LEA.HI.X R205, R8, c[0x0][0x354], R9, 0x2, P1 ;  /* 0x0000d50008cd7a11 */ /* 0x000fe400008f1409 */
[----:B------:R-:W-:Y:S01]  /*17b0*/  LEA R210, P1, R4, c[0x0][0x330], 0x1 ;  /* 0x0000cc0004d27a11 */ /* 0x000fe200078208ff */
[----:B------:R-:W-:Y:S01]  /*17c0*/  IMAD R0, R243, c[0x0][0x374], R0 ;  /* 0x0000dd00f3007a24 */ /* 0x000fe200078e0200 */
[----:B------:R-:W-:Y:S01]  /*17d0*/  LEA R212, P3, R10, c[0x0][0x160], 0x1 ;  /* 0x000058000ad47a11 */ /* 0x000fe200078608ff */
[----:B------:R-:W-:Y:S02]  /*17e0*/  IMAD.IADD R17, R11, 0x1, R2 ;  /* 0x000000010b117824 */ /* 0x000fe400078e0202 */
[----:B------:R-:W-:-:S03]  /*17f0*/  IMAD.IADD R15, R5, 0x1, R0 ;  /* 0x00000001050f7824 */ /* 0x000fc600078e0200 */
        /* <DEDUP_REMOVED lines=18> */
.L_x_348:
        /* <DEDUP_REMOVED lines=15> */
.L_x_349:
        /* <DEDUP_REMOVED lines=25> */
.L_x_351:
[----:B------:R-:W-:Y:S05]  /*1ba0*/  BSYNC B0 ;  /* 0x0000000000007941 */ /* 0x000fea0003800000 */
.L_x_350:
        /* <DEDUP_REMOVED lines=17> */
.L_x_353:
[----:B------:R-:W-:Y:S05]  /*1cc0*/  BSYNC B0 ;  /* 0x0000000000007941 */ /* 0x000fea0003800000 */
.L_x_352:
        /* <DEDUP_REMOVED lines=23> */
.L_x_355:
[----:B------:R-:W-:Y:S05]  /*1e40*/  BSYNC B0 ;  /* 0x0000000000007941 */ /* 0x000fea0003800000 */
.L_x_354:
        /* <DEDUP_REMOVED lines=16> */
.L_x_347:
        /* <DEDUP_REMOVED lines=43> */
.L_x_358:
[----:B------:R-:W-:Y:S05]  /*2200*/  BSYNC B0 ;  /* 0x0000000000007941 */ /* 0x000fea0003800000 */
.L_x_357:
        /* <DEDUP_REMOVED lines=30> */
.L_x_360:
[----:B------:R-:W-:Y:S05]  /*23f0*/  BSYNC B0 ;  /* 0x0000000000007941 */ /* 0x000fea0003800000 */
.L_x_359:
        /* <DEDUP_REMOVED lines=20> */
.L_x_362:
[----:B------:R-:W-:Y:S05]  /*2540*/  BSYNC B0 ;  /* 0x0000000000007941 */ /* 0x000fea0003800000 */
.L_x_361:
[----:B------:R-:W-:Y:S01]  /*2550*/  ISETP.GE.AND P3, PT, R8, R0, PT ;  /* 0x000000000800720c */ /* 0x000fe20003f66270 */
[----:B------:R-:W-:-:S12]  /*2560*/  BSSY B0, `(.L_x_363) ;  /* 0x000001b000007945 */ /* 0x000fd80003800000 */
[----:B------:R1:W-:Y:S04]  /*2570*/  @P3 STS.128 [R207+0x9000], RZ ;  /* 0x009000ffcf003388 */ /* 0x0003e80000000c00 */
[----:B------:R1:W-:Y:S01]  /*2580*/  @P3 STS.128 [R207+0xb000], RZ ;  /* 0x00b000ffcf003388 */ /* 0x0003e20000000c00 */
[----:B------:R-:W-:Y:S05]  /*2590*/  @P3 BRA `(.L_x_364) ;  /* 0x0000017000003947 */ /* 0x000fea0003800000 */
[----:B------:R-:W-:-:S13]  /*25a0*/  ISETP.GE.AND P2, PT, R218, c[0x0][0x220], PT ;  /* 0x00008800da007a0c */ /* 0x000fda0003f46270 */
[----:B---3--:R-:W-:Y:S01]  /*25b0*/  @!P2 IMAD.MOV.U32 R3, RZ, RZ, c[0x0][0x370] ;  /* 0x0000dc00ff03a624 */ /* 0x008fe200078e00ff */
[----:B------:R3:W-:Y:S01]  /*25c0*/  @P2 STS.128 [R207+0x9000], RZ ;  /* 0x009000ffcf002388 */ /* 0x0007e20000000c00 */
[----:B------:R-:W-:-:S03]  /*25d0*/  @!P2 IMAD.MOV.U32 R6, RZ, RZ, c[0x0][0x374] ;  /* 0x0000dd00ff06a624 */ /* 0x000fc600078e00ff */
        /* <DEDUP_REMOVED lines=9> */
[----:B---3--:R-:W-:Y:S02]  /*2670*/  IMAD.MOV.U32 R3, RZ, RZ, c[0x0][0x370] ;  /* 0x0000dc00ff037624 */ /* 0x008fe400078e00ff */
        /* <DEDUP_REMOVED lines=9> */
.L_x_364:
[----:B------:R-:W-:Y:S05]  /*2710*/  BSYNC B0 ;  /* 0x0000000000007941 */ /* 0x000fea0003800000 */
.L_x_363:
[----:B---3--:R-:W3:Y:S01]  /*2720*/  LDL R3, [R1+0x14] ;  /* 0x0000140001037983 */ /* 0x008ee20000100800 */
        /* <DEDUP_REMOVED lines=14> */
.L_x_366:
        /* <DEDUP_REMOVED lines=19> */
.L_x_367:
[----:B------:R-:W-:Y:S05]  /*2940*/  BSYNC B0 ;  /* 0x0000000000007941 */ /* 0x000fea0003800000 */
.L_x_365:
        /* <DEDUP_REMOVED lines=14> */
.L_x_369:
        /* <DEDUP_REMOVED lines=27> */
.L_x_370:
[----:B------:R-:W-:Y:S05]  /*2be0*/  BSYNC B0 ;  /* 0x0000000000007941 */ /* 0x000fea0003800000 */
.L_x_368:
[C---:B-1----:R-:W-:Y:S02]  /*2bf0*/  IADD3 R2, R223.reuse, 0x8, RZ ;  /* 0x00000008df027810 */ /* 0x042fe40007ffe0ff */
[CC--:B------:R-:W-:Y:S02]  /*2c00*/  ISETP.GE.AND P2, PT, R223.reuse, R0.reuse, PT ;  /* 0x00000000df00720c */ /* 0x0c0fe40003f46270 */
[----:B------:R-:W-:Y:S01]  /*2c10*/  ISETP.GE.AND P1, PT, R2, R0, PT ;  /* 0x000000000200720c */ /* 0x000fe20003f26270 */
[----:B------:R-:W-:Y:S01]  /*2c20*/  IMAD.WIDE R2, R223, 0x4, R216 ;  /* 0x00000004df027825 */ /* 0x000fe200078e02d8 */
[----:B------:R-:W-:Y:S02]  /*2c30*/  MOV R221, 0x7f800000 ;  /* 0x7f80000000dd7802 */ /* 0x000fe40000000f00 */
[----:B------:R-:W-:Y:S01]  /*2c40*/  MOV R222, 0x7f800000 ;  /* 0x7f80000000de7802 */ /* 0x000fe20000000f00 */
[----:B------:R1:W-:Y:S01]  /*2c50*/  @P6 STS.128 [R207+0xc000], RZ ;  /* 0x00c000ffcf006388 */ /* 0x0003e20000000c00 */
[----:B------:R-:W-:-:S03]  /*2c60*/  IMAD R0, R20, c[0x0][0x198], RZ ;  /* 0x0000660014007a24 */ /* 0x000fc600078e02ff */
[----:B------:R1:W-:Y:S04]  /*2c70*/  @P6 STS.128 [R207+0xe000], RZ ;  /* 0x00e000ffcf006388 */ /* 0x0003e80000000c00 */
[----:B------:R2:W5:Y:S04]  /*2c80*/  @!P2 LDG.E R221, [R2.64] ;  /* 0x0000000802dda981 */ /* 0x000568000c1e1900 */
[----:B------:R2:W5:Y:S01]  /*2c90*/  @!P1 LDG.E R222, [R2.64+0x20] ;  /* 0x0000200802de9981 */ /* 0x000562000c1e1900 */
[C---:B------:R-:W-:Y:S01]  /*2ca0*/  IMAD R0, R16.reuse, c[0x0][0x19c], R0 ;  /* 0x0000670010007a24 */ /* 0x040fe200078e0200 */
[----:B------:R-:W-:Y:S01]  /*2cb0*/  BSSY B0, `(.L_x_371) ;  /* 0x0000020000007945 */ /* 0x000fe20003800000 */
[----:B--2---:R-:W-:-:S05]  /*2cc0*/  IMAD.WIDE.U32 R2, R16, c[0x0][0x198], R218 ;  /* 0x0000660010027a25 */ /* 0x004fca00078e00da */
[----:B------:R-:W-:-:S04]  /*2cd0*/  IADD3 R4, P1, R27, R2, RZ ;  /* 0x000000021b047210 */ /* 0x000fc80007f3e0ff */
[----:B------:R-:W-:Y:S01]  /*2ce0*/  IADD3.X R5, R28, R3, R0, P1, !PT ;  /* 0x000000031c057210 */ /* 0x000fe20000ffe400 */
        /* <DEDUP_REMOVED lines=28> */
.L_x_372:
[----:B-1----:R-:W-:Y:S05]  /*2eb0*/  BSYNC B0 ;  /* 0x0000000000007941 */ /* 0x002fea0003800000 */
.L_x_371:
        /* <DEDUP_REMOVED lines=28> */
.L_x_374:
[----:B------:R-:W-:Y:S05]  /*3080*/  BSYNC B0 ;  /* 0x0000000000007941 */ /* 0x000fea0003800000 */
.L_x_373:
[----:B------:R-:W0:Y:S01]  /*3090*/  LDGDEPBAR ;  /* 0x00000000000079af */ /* 0x000e220000000000 */
[----:B------:R-:W-:Y:S02]  /*30a0*/  IMAD.MOV.U32 R244, RZ, RZ, c[0x0][0x308] ;  /* 0x0000c200fff47624 */ /* 0x000fe400078e00ff */
[----:B------:R-:W-:Y:S01]  /*30b0*/  IMAD.MOV.U32 R245, RZ, RZ, c[0x0][0x30c] ;  /* 0x0000c300fff57624 */ /* 0x000fe200078e00ff */
[----:B------:R-:W-:-:S04]  /*30c0*/  DEPBAR.LE SB0, 0x1 ;  /* 0x000080400000791a */ /* 0x000fc80000000000 */
[----:B------:R-:W-:Y:S06]  /*30d0*/  BAR.SYNC.DEFER_BLOCKING 0x0 ;  /* 0x0000000000007b1d */ /* 0x000fec0000010000 */
[----:B--23--:R2:W3:Y:S01]  /*30e0*/  LDG.E.64 R2, [R244.64+0x8] ;  /* 0x00000808f4027981 */ /* 0x00c4e2000c1e1b00 */
[----:B------:R-:W-:-:S03]  /*30f0*/  LEA.HI R0, R32, R31, RZ, 0x4 ;  /* 0x0000001f20007211 */ /* 0x000fc600078f20ff */
[----:B------:R-:W1:Y:S01]  /*3100*/  S2R R8, SR_TID.X ;  /* 0x0000000000087919 */ /* 0x000e620000002100 */
[----:B------:R-:W-:-:S03]  /*3110*/  LEA.HI R6, R32, R31, RZ, 0x3 ;  /* 0x0000001f20067211 */ /* 0x000fc600078f18ff */
[----:B------:R-:W4:Y:S01]  /*3120*/  S2R R9, SR_TID.X ;  /* 0x0000000000097919 */ /* 0x000f220000002100 */
[----:B------:R-:W-:Y:S02]  /*3130*/  IMAD R7, R35, c[0x0][0x1c0], R36 ;  /* 0x0000700023077a24 */ /* 0x000fe400078e0224 */
[----:B------:R-:W-:Y:S01]  /*3140*/  IMAD.MOV.U32 R164, RZ, RZ, 0x20 ;  /* 0x00000020ffa47424 */ /* 0x000fe200078e00ff */
[----:B------:R-:W3:Y:S04]  /*3150*/  LDSM.16.M88.4 R104, [R190+0x10000] ;  /* 0x01000000be68783b */ /* 0x000ee80000000200 */
[----:B------:R-:W3:Y:S04]  /*3160*/  LDSM.16.M88.4 R108, [R190+0x10800] ;  /* 0x01080000be6c783b */ /* 0x000ee80000000200 */
[----:B------:R-:W3:Y:S04]  /*3170*/  LDSM.16.M88.4 R112, [R189+0x10000] ;  /* 0x01000000bd70783b */ /* 0x000ee80000000200 */
[----:B------:R-:W3:Y:S04]  /*3180*/  LDSM.16.M88.4 R116, [R189+0x10800] ;  /* 0x01080000bd74783b */ /* 0x000ee80000000200 */
[----:B--2---:R-:W2:Y:S01]  /*3190*/  LDG.E.64 R244, [R244.64] ;  /* 0x00000008f4f47981 */ /* 0x004ea2000c1e1b00 */
[----:B------:R-:W-:Y:S01]  /*31a0*/  LOP3.LUT R0, R0, 0xfffffff0, RZ, 0xc0, !PT ;  /* 0xfffffff000007812 */ /* 0x000fe200078ec0ff */
[----:B------:R-:W-:Y:S01]  /*31b0*/  IMAD.MOV.U32 R192, RZ, RZ, 0x40 ;  /* 0x00000040ffc07424 */ /* 0x000fe200078e00ff */
[----:B------:R-:W-:Y:S01]  /*31c0*/  LOP3.LUT R6, R6, 0xfffffff8, RZ, 0xc0, !PT ;  /* 0xfffffff806067812 */ /* 0x000fe200078ec0ff */
[----:B------:R-:W2:Y:S01]  /*31d0*/  LDSM.16.M88.4 R120, [R188+0x10000] ;  /* 0x01000000bc78783b */ /* 0x000ea20000000200 */
[----:B-1----:R-:W-:Y:S01]  /*31e0*/  SHF.R.S32.HI R8, RZ, 0x1f, R8 ;  /* 0x0000001fff087819 */ /* 0x002fe20000011408 */
[----:B------:R-:W-:Y:S01]  /*31f0*/  IMAD.IADD R0, R31, 0x1, -R0 ;  /* 0x000000011f007824 */ /* 0x000fe200078e0a00 */
[----:B------:R-:W-:Y:S01]  /*3200*/  IADD3 R248, R247, 0x40, R16 ;  /* 0x00000040f7f87810 */ /* 0x000fe20007ffe010 */
[----:B------:R-:W-:Y:S01]  /*3210*/  IMAD.IADD R6, R31, 0x1, -R6 ;  /* 0x000000011f067824 */ /* 0x000fe200078e0a06 */
[----:B----4-:R-:W-:Y:S01]  /*3220*/  LEA.HI R8, R8, R9, RZ, 0x7 ;  /* 0x0000000908087211 */ /* 0x010fe200078f38ff */
[----:B------:R-:W1:Y:S01]  /*3230*/  LDSM.16.M88.4 R124, [R188+0x10800] ;  /* 0x01080000bc7c783b */ /* 0x000e620000000200 */
[----:B------:R-:W-:Y:S01]  /*3240*/  SHF.R.S32.HI R4, RZ, 0x1f, R0 ;  /* 0x0000001fff047819 */ /* 0x000fe20000011400 */
[----:B------:R-:W-:Y:S01]  /*3250*/  IMAD.SHL.U32 R193, R203, 0x2, RZ ;  /* 0x00000002cbc17824 */ /* 0x000fe200078e00ff */
[----:B------:R-:W-:Y:S01]  /*3260*/  LOP3.LUT P3, RZ, R6, 0x2, RZ, 0xc0, !PT ;  /* 0x0000000206ff7812 */ /* 0x000fe2000786c0ff */
[----:B------:R-:W4:Y:S01]  /*3270*/  LDSM.16.M88.4 R136, [R190+0x12000] ;  /* 0x01200000be88783b */ /* 0x000f220000000200 */
[----:B------:R-:W-:Y:S01]  /*3280*/  LEA.HI R4, R4, R0, RZ, 0x3 ;  /* 0x0000000004047211 */ /* 0x000fe200078f18ff */
[----:B------:R-:W-:Y:S01]  /*3290*/  IMAD.MOV.U32 R209, RZ, RZ, R206 ;  /* 0x000000ffffd17224 */ /* 0x000fe200078e00ce */
[----:B------:R-:W-:Y:S01]  /*32a0*/  SEL R164, R164, 0xffffffe0, !P3 ;  /* 0xffffffe0a4a47807 */ /* 0x000fe20005800000 */
[----:B------:R-:W1:Y:S01]  /*32b0*/  LDSM.16.M88.4 R140, [R190+0x12800] ;  /* 0x01280000be8c783b */ /* 0x000e620000000200 */
[----:B------:R-:W-:Y:S01]  /*32c0*/  LOP3.LUT R5, R4, 0xfffffff8, RZ, 0xc0, !PT ;  /* 0xfffffff804057812 */ /* 0x000fe200078ec0ff */
[----:B------:R-:W-:Y:S01]  /*32d0*/  IMAD.SHL.U32 R4, R7, 0x20, RZ ;  /* 0x0000002007047824 */ /* 0x000fe200078e00ff */
[----:B------:R-:W-:Y:S01]  /*32e0*/  SHF.R.S32.HI R8, RZ, 0x7, R8 ;  /* 0x00000007ff087819 */ /* 0x000fe20000011408 */
[----:B------:R-:W-:Y:S01]  /*32f0*/  IMAD.IADD R164, R164, 0x1, R188 ;  /* 0x00000001a4a47824 */ /* 0x000fe200078e02bc */
[----:B------:R-:W1:Y:S01]  /*3300*/  LDSM.16.M88.4 R144, [R189+0x12000] ;  /* 0x01200000bd90783b */ /* 0x000e620000000200 */
[----:B------:R-:W-:Y:S01]  /*3310*/  IMAD.IADD R0, R0, 0x1, -R5 ;  /* 0x0000000100007824 */ /* 0x000fe200078e0a05 */
[----:B------:R-:W-:Y:S01]  /*3320*/  SHF.R.S32.HI R5, RZ, 0x1f, R19 ;  /* 0x0000001fff057819 */ /* 0x000fe20000011413 */
[----:B------:R-:W-:Y:S01]  /*3330*/  CS2R R94, SRZ ;  /* 0x00000000005e7805 */ /* 0x000fe2000001ff00 */
[----:B------:R-:W1:Y:S01]  /*3340*/  LDSM.16.M88.4 R128, [R164+0x10000] ;  /* 0x01000000a480783b */ /* 0x000e620000000200 */
[----:B------:R-:W-:Y:S01]  /*3350*/  CS2R R92, SRZ ;  /* 0x00000000005c7805 */ /* 0x000fe2000001ff00 */
[----:B------:R-:W-:Y:S01]  /*3360*/  CS2R R98, SRZ ;  /* 0x0000000000627805 */ /* 0x000fe2000001ff00 */
        /* <DEDUP_REMOVED lines=36> */
[----:B---3--:R-:W-:-:S02]  /*35b0*/  IADD3 R232, P5, P4, R4, R2, R19 ;  /* 0x0000000204e87210 */ /* 0x008fc40007cbe013 */
[----:B------:R-:W-:Y:S02]  /*35c0*/  IADD3 R2, R203, 0x2000, RZ ;  /* 0x00002000cb027810 */ /* 0x000fe40007ffe0ff */
[----:B------:R-:W-:Y:S01]  /*35d0*/  R2P PR, R0, 0x6 ;  /* 0x0000000600007804 */ /* 0x000fe20000000000 */
[----:B------:R-:W-:Y:S01]  /*35e0*/  IMAD.WIDE.U32 R232, R232, -0x2daee0ad, RZ ;  /* 0xd2511f53e8e87825 */ /* 0x000fe200078e00ff */
[----:B------:R-:W-:Y:S02]  /*35f0*/  IADD3 R0, R202, 0x2000, RZ ;  /* 0x00002000ca007810 */ /* 0x000fe40007ffe0ff */
[----:B------:R-:W-:Y:S02]  /*3600*/  SEL R2, R2, R203, !P0 ;  /* 0x000000cb02027207 */ /* 0x000fe40004000000 */
[----:B------:R-:W-:Y:S02]  /*3610*/  SEL R0, R0, R202, !P0 ;  /* 0x000000ca00007207 */ /* 0x000fe40004000000 */
[----:B------:R-:W-:Y:S01]  /*3620*/  SHF.R.S32.HI R4, RZ, 0x1f, R4 ;  /* 0x0000001fff047819 */ /* 0x000fe20000011404 */
[----:B------:R-:W-:Y:S01]  /*3630*/  IMAD.SHL.U32 R187, R2, 0x2, RZ ;  /* 0x0000000202bb7824 */ /* 0x000fe200078e00ff */
[----:B------:R-:W-:Y:S01]  /*3640*/  SEL R201, R201, 0xffffffe0, !P1 ;  /* 0xffffffe0c9c97807 */ /* 0x000fe20004800000 */
[----:B------:R-:W-:Y:S01]  /*3650*/  IMAD.SHL.U32 R184, R0, 0x2, RZ ;  /* 0x0000000200b87824 */ /* 0x000fe200078e00ff */
[----:B------:R-:W-:Y:S01]  /*3660*/  MOV R0, c[0x0][0x22c] ;  /* 0x00008b0000007a02 */ /* 0x000fe20000000f00 */
[----:B------:R-:W-:Y:S01]  /*3670*/  IMAD.SHL.U32 R2, R8, 0x20, RZ ;  /* 0x0000002008027824 */ /* 0x000fe200078e00ff */
[----:B------:R-:W-:Y:S01]  /*3680*/  IADD3.X R249, R4, R3, R5, P5, P4 ;  /* 0x0000000304f97210 */ /* 0x000fe20002fe8405 */
[----:B------:R-:W-:Y:S01]  /*3690*/  IMAD.IADD R196, R194, 0x1, R201 ;  /* 0x00000001c2c47824 */ /* 0x000fe200078e02c9 */
[----:B------:R-:W-:Y:S01]  /*36a0*/  SEL R192, R192, 0xffffffc0, !P2 ;  /* 0xffffffc0c0c07807 */ /* 0x000fe20005000000 */
[----:B------:R-:W-:Y:S01]  /*36b0*/  IMAD R0, R0, c[0x0][0x1c0], RZ ;  /* 0x0000700000007a24 */ /* 0x000fe200078e02ff */
[----:B------:R3:W-:Y:S01]  /*36c0*/  STL [R1+0x10], R2 ;  /* 0x0000100201007387 */ /* 0x0007e20000100800 */
[----:B------:R-:W-:-:S02]  /*36d0*/  IMAD.IADD R195, R201, 0x1, R193 ;  /* 0x00000001c9c37824 */ /* 0x000fc400078e02c1 */
[C---:B------:R-:W-:Y:S01]  /*36e0*/  IMAD.SHL.U32 R250, R0.reuse, 0x10, RZ ;  /* 0x0000001000fa7824 */ /* 0x040fe200078e00ff */
[----:B------:R-:W-:Y:S01]  /*36f0*/  SHF.L.U32 R214, R0, 0x3, RZ ;  /* 0x0000000300d67819 */ /* 0x000fe200000006ff */
[----:B------:R-:W-:Y:S01]  /*3700*/  IMAD.IADD R199, R194, 0x1, R192 ;  /* 0x00000001c2c77824 */ /* 0x000fe200078e02c0 */
[C---:B--2---:R-:W-:Y:S01]  /*3710*/  IADD3 R3, R245.reuse, -0x4498517b, RZ ;  /* 0xbb67ae85f5037810 */ /* 0x044fe20007ffe0ff */
[----:B------:R-:W-:Y:S01]  /*3720*/  IMAD.IADD R198, R192, 0x1, R193 ;  /* 0x00000001c0c67824 */ /* 0x000fe200078e02c1 */
[----:B------:R-:W-:Y:S01]  /*3730*/  IADD3 R3, R244, -0x255992d5, RZ ;  /* 0xdaa66d2bf4037810 */ /* 0x000fe20007ffe0ff */
[----:B------:R-:W-:Y:S01]  /*3740*/  IMAD.IADD R200, R192, 0x1, R196 ;  /* 0x00000001c0c87824 */ /* 0x000fe200078e02c4 */
[----:B------:R-:W-:Y:S01]  /*3750*/  IADD3 R4, R244, -0x61c88647, RZ ;  /* 0x9e3779b9f4047810 */ /* 0x000fe20007ffe0ff */
[----:B------:R-:W-:Y:S01]  /*3760*/  IMAD.IADD R197, R192, 0x1, R195 ;  /* 0x00000001c0c57824 */ /* 0x000fe200078e02c3 */
[C---:B------:R-:W-:Y:S02]  /*3770*/  IADD3 R3, R245.reuse, -0x126145ec, RZ ;  /* 0xed9eba14f5037810 */ /* 0x040fe40007ffe0ff */
[----:B------:R-:W-:-:S02]  /*3780*/  IADD3 R4, R245, 0x76cf5d0a, RZ ;  /* 0x76cf5d0af5047810 */ /* 0x000fc40007ffe0ff */
[C---:B------:R-:W-:Y:S02]  /*3790*/  IADD3 R3, R244.reuse, -0x4ab325aa, RZ ;  /* 0xb54cda56f4037810 */ /* 0x040fe40007ffe0ff */
[----:B------:R-:W-:Y:S02]  /*37a0*/  IADD3 R4, R244, 0x78dde6e4, RZ ;  /* 0x78dde6e4f4047810 */ /* 0x000fe40007ffe0ff */
[C---:B------:R-:W-:Y:S02]  /*37b0*/  IADD3 R3, R250.reuse, 0x60, RZ ;  /* 0x00000060fa037810 */ /* 0x040fe40007ffe0ff */
[----:B------:R-:W-:Y:S02]  /*37c0*/  IADD3 R4, R245, -0x56f99767, RZ ;  /* 0xa9066899f5047810 */ /* 0x000fe40007ffe0ff */
[----:B------:R-:W-:Y:S01]  /*37d0*/  IADD3 R4, R250, 0x40, RZ ;  /* 0x00000040fa047810 */ /* 0x000fe20007ffe0ff */
[----:B------:R-:W-:Y:S01]  /*37e0*/  IMAD.IADD R251, R214, 0x1, R3 ;  /* 0x00000001d6fb7824 */ /* 0x000fe200078e0203 */
[----:B---3--:R-:W-:-:S02]  /*37f0*/  IADD3 R2, R244, 0x3c6ef372, RZ ;  /* 0x3c6ef372f4027810 */ /* 0x008fc40007ffe0ff */
[C---:B------:R-:W-:Y:S01]  /*3800*/  IADD3 R2, R245.reuse, 0x32370b8f, RZ ;  /* 0x32370b8ff5027810 */ /* 0x040fe20007ffe0ff */
[----:B------:R-:W-:Y:S01]  /*3810*/  IMAD.IADD R252, R214, 0x1, R4 ;  /* 0x00000001d6fc7824 */ /* 0x000fe200078e0204 */
[----:B------:R-:W-:Y:S02]  /*3820*/  IADD3 R2, R244, 0x1715609d, RZ ;  /* 0x1715609df4027810 */ /* 0x000fe40007ffe0ff */
[----:B------:R-:W-:Y:S01]  /*3830*/  IADD3 R2, R245, 0x646e171e, RZ ;  /* 0x646e171ef5027810 */ /* 0x000fe20007ffe0ff */
[----:B------:R-:W-:Y:S01]  /*3840*/  IMAD.IADD R3, R214, 0x1, R252 ;  /* 0x00000001d6037824 */ /* 0x000fe200078e02fc */
[----:B------:R-:W-:-:S03]  /*3850*/  IADD3 R2, R250, 0x20, RZ ;  /* 0x00000020fa027810 */ /* 0x000fc60007ffe0ff */
[C---:B------:R-:W-:Y:S02]  /*3860*/  IMAD.IADD R236, R214.reuse, 0x1, R3 ;  /* 0x00000001d6ec7824 */ /* 0x040fe400078e0203 */
[C---:B------:R-:W-:Y:S02]  /*3870*/  IMAD.IADD R2, R214.reuse, 0x1, R2 ;  /* 0x00000001d6027824 */ /* 0x040fe400078e0202 */
[C---:B------:R-:W-:Y:S02]  /*3880*/  IMAD.IADD R235, R214.reuse, 0x1, R236 ;  /* 0x00000001d6eb7824 */ /* 0x040fe400078e02ec */
[C---:B------:R-:W-:Y:S02]  /*3890*/  IMAD.IADD R4, R214.reuse, 0x1, R2 ;  /* 0x00000001d6047824 */ /* 0x040fe400078e0202 */
[C---:B------:R-:W-:Y:S02]  /*38a0*/  IMAD.IADD R2, R214.reuse, 0x1, R251 ;  /* 0x00000001d6027824 */ /* 0x040fe400078e02fb */
[----:B------:R-:W-:-:S02]  /*38b0*/  IMAD.IADD R238, R214, 0x1, R4 ;  /* 0x00000001d6ee7824 */ /* 0x000fc400078e0204 */
[C---:B------:R-:W-:Y:S01]  /*38c0*/  IMAD.IADD R240, R214.reuse, 0x1, R235 ;  /* 0x00000001d6f07824 */ /* 0x040fe200078e02eb */
[C---:B------:R-:W-:Y:S01]  /*38d0*/  IADD3 R234, R214.reuse, R2, RZ ;  /* 0x00000002d6ea7210 */ /* 0x040fe20007ffe0ff */
[----:B------:R-:W-:-:S04]  /*38e0*/  IMAD.IADD R237, R214, 0x1, R238 ;  /* 0x00000001d6ed7824 */ /* 0x000fc800078e02ee */
[C---:B------:R-:W-:Y:S02]  /*38f0*/  IMAD.IADD R231, R214.reuse, 0x1, R234 ;  /* 0x00000001d6e77824 */ /* 0x040fe400078e02ea */
[C---:B------:R-:W-:Y:S02]  /*3900*/  IMAD.IADD R241, R214.reuse, 0x1, R237 ;  /* 0x00000001d6f17824 */ /* 0x040fe400078e02ed */
[----:B-1--4-:R-:W-:Y:S02]  /*3910*/  IMAD.IADD R239, R214, 0x1, R231 ;  /* 0x00000001d6ef7824 */ /* 0x012fe400078e02e7 */
.L_x_377:
[----:B------:R-:W0:Y:S01]  /*3920*/  LDGDEPBAR ;  /* 0x00000000000079af */ /* 0x000e220000000000 */
[----:B------:R-:W-:Y:S01]  /*3930*/  IMAD.IADD R0, R187, 0x1, R201 ;  /* 0x00000001bb007824 */ /* 0x000fe200078e02c9 */
[----:B-----5:R-:W-:Y:S01]  /*3940*/  FSETP.NEU.FTZ.AND P0, PT, R221, -INF , PT ;  /* 0xff800000dd00780b */ /* 0x020fe20003f1d000 */
[--C-:B------:R-:W-:Y:S02]  /*3950*/  IMAD.IADD R2, R187, 0x1, R192.reuse ;  /* 0x00000001bb027824 */ /* 0x100fe400078e02c0 */
[----:B------:R-:W-:Y:S03]  /*3960*/  IMAD.IADD R3, R0, 0x1, R192 ;  /* 0x0000000100037824 */ /* 0x000fe600078e02c0 */
[----:B------:R-:W2:Y:S04]  /*3970*/  LDL R169, [R1+0x10] ;  /* 0x0000100001a97983 */ /* 0x000ea80000100800 */
[----:B------:R-:W3:Y:S01]  /*3980*/  LDL R168, [R1+0x8] ;  /* 0x0000080001a87983 */ /* 0x000ee20000100800 */
[----:B------:R-:W-:Y:S04]  /*3990*/  DEPBAR.LE SB0, 0x0 ;  /* 0x000080000000791a */ /* 0x000fe80000000000 */
[----:B------:R-:W-:Y:S08]  /*39a0*/  BAR.SYNC.DEFER_BLOCKING 0x0 ;  /* 0x0000000000007b1d */ /* 0x000ff00000010000 */
[----:B------:R-:W-:Y:S08]  /*39b0*/  LDSM.16.M88.4 R16, [R187] ;  /* 0x00000000bb10783b */ /* 0x000ff00000000200 */
[----:B------:R-:W1:Y:S08]  /*39c0*/  LDSM.16.M88.4 R8, [R190+0xc000] ;  /* 0x00c00000be08783b */ /* 0x000e700000000200 */
[----:B------:R-:W4:Y:S08]  /*39d0*/  LDSM.16.M88.4 R52, [R190+0xc800] ;  /* 0x00c80000be34783b */ /* 0x000f300000000200 */
[----:B------:R-:W-:Y:S08]  /*39e0*/  LDSM.16.M88.4 R56, [R0] ;  /* 0x000000000038783b */ /* 0x000ff00000000200 */
[----:B------:R-:W4:Y:S08]  /*39f0*/  LDSM.16.M88.4 R60, [R189+0xc000] ;  /* 0x00c00000bd3c783b */ /* 0x000f300000000200 */
[----:B------:R-:W-:Y:S01]  /*3a00*/  LDSM.16.M88.4 R64, [R2] ;  /* 0x000000000240783b */ /* 0x000fe20000000200 */
[C---:B-1----:R-:W-:Y:S07]  /*3a10*/  HMMA.16816.F32.BF16 R4, R16.reuse, R8, RZ ;  /* 0x000000081004723c */ /* 0x042fee00000418ff */
[----:B------:R-:W-:Y:S01]  /*3a20*/  LDSM.16.M88.4 R100, [R188+0xe000] ;  /* 0x00e00000bc64783b */ /* 0x000fe20000000200 */
[C---:B------:R-:W-:Y:S08]  /*3a30*/  HMMA.16816.F32.BF16 R8, R16.reuse, R10, RZ ;  /* 0x0000000a1008723c */ /* 0x040ff000000418ff */
[C---:B----4-:R-:W-:Y:S08]  /*3a40*/  HMMA.16816.F32.BF16 R12, R16.reuse, R52, RZ ;  /* 0x00000034100c723c */ /* 0x050ff000000418ff */
[----:B------:R-:W-:Y:S01]  /*3a50*/  HMMA.16816.F32.BF16 R16, R16, R54, RZ ;  /* 0x000000361010723c */ /* 0x000fe200000418ff */
[----:B------:R-:W1:Y:S07]  /*3a60*/  LDSM.16.M88.4 R52, [R189+0xc800] ;  /* 0x00c80000bd34783b */ /* 0x000e6e0000000200 */
[C---:B------:R-:W-:Y:S08]  /*3a70*/  HMMA.16816.F32.BF16 R4, R56.reuse, R60, R4 ;  /* 0x0000003c3804723c */ /* 0x040ff00000041804 */
[C---:B------:R-:W-:Y:S01]  /*3a80*/  HMMA.16816.F32.BF16 R8, R56.reuse, R62, R8 ;  /* 0x0000003e3808723c */ /* 0x040fe20000041808 */
[----:B------:R-:W4:Y:S07]  /*3a90*/  LDSM.16.M88.4 R60, [R188+0xc000] ;  /* 0x00c00000bc3c783b */ /* 0x000f2e0000000200 */
[C---:B-1----:R-:W-:Y:S08]  /*3aa0*/  HMMA.16816.F32.BF16 R12, R56.reuse, R52, R12 ;  /* 0x00000034380c723c */ /* 0x042ff0000004180c */
[----:B------:R-:W-:Y:S01]  /*3ab0*/  HMMA.16816.F32.BF16 R16, R56, R54, R16 ;  /* 0x000000363810723c */ /* 0x000fe20000041810 */
[----:B------:R-:W1:Y:S07]  /*3ac0*/  LDSM.16.M88.4 R52, [R188+0xc800] ;  /* 0x00c80000bc34783b */ /* 0x000e6e0000000200 */
[C---:B----4-:R-:W-:Y:S01]  /*3ad0*/  HMMA.16816.F32.BF16 R4, R64.reuse, R60, R4 ;  /* 0x0000003c4004723c */ /* 0x050fe20000041804 */
[----:B------:R-:W-:Y:S07]  /*3ae0*/  LDSM.16.M88.4 R56, [R3] ;  /* 0x000000000338783b */ /* 0x000fee0000000200 */
[C---:B------:R-:W-:Y:S01]  /*3af0*/  HMMA.16816.F32.BF16 R8, R64.reuse, R62, R8 ;  /* 0x0000003e4008723c */ /* 0x040fe20000041808 */
[----:B------:R-:W4:Y:S07]  /*3b00*/  LDSM.16.M88.4 R60, [R191+0xc000] ;  /* 0x00c00000bf3c783b */ /* 0x000f2e0000000200 */
[C---:B-1----:R-:W-:Y:S08]  /*3b10*/  HMMA.16816.F32.BF16 R12, R64.reuse, R52, R12 ;  /* 0x00000034400c723c */ /* 0x042ff0000004180c */
[----:B------:R-:W-:Y:S01]  /*3b20*/  HMMA.16816.F32.BF16 R16, R64, R54, R16 ;  /* 0x000000364010723c */ /* 0x000fe20000041810 */
[----:B------:R-:W1:Y:S07]  /*3b30*/  LDSM.16.M88.4 R52, [R191+0xc800] ;  /* 0x00c80000bf34783b */ /* 0x000e6e0000000200 */
[C---:B----4-:R-:W-:Y:S01]  /*3b40*/  HMMA.16816.F32.BF16 R4, R56.reuse, R60, R4 ;  /* 0x0000003c3804723c */ /* 0x050fe20000041804 */
[----:B------:R-:W-:Y:S07]  /*3b50*/  LDSM.16.M88.4 R64, [R187+0x2000] ;  /* 0x00200000bb40783b */ /* 0x000fee0000000200 */
[C---:B------:R-:W-:Y:S01]  /*3b60*/  HMMA.16816.F32.BF16 R8, R56.reuse, R62, R8 ;  /* 0x0000003e3808723c */ /* 0x040fe20000041808 */
[----:B------:R-:W4:Y:S07]  /*3b70*/  LDSM.16.M88.4 R60, [R190+0xe000] ;  /* 0x00e00000be3c783b */ /* 0x000f2e0000000200 */
[C---:B-1----:R-:W-:Y:S08]  /*3b80*/  HMMA.16816.F32.BF16 R12, R56.reuse, R52, R12 ;  /* 0x00000034380c723c */ /* 0x042ff0000004180c */
[----:B------:R-:W-:Y:S01]  /*3b90*/  HMMA.16816.F32.BF16 R16, R56, R54, R16 ;  /* 0x000000363810723c */ /* 0x000fe20000041810 */
[----:B------:R-:W1:Y:S07]  /*3ba0*/  LDSM.16.M88.4 R52, [R190+0xe800] ;  /* 0x00e80000be34783b */ /* 0x000e6e0000000200 */
[C---:B----4-:R-:W-:Y:S01]  /*3bb0*/  HMMA.16816.F32.BF16 R4, R64.reuse, R60, R4 ;  /* 0x0000003c4004723c */ /* 0x050fe20000041804 */
[----:B------:R4:W-:Y:S07]  /*3bc0*/  LDSM.16.M88.4 R56, [R0+0x2000] ;  /* 0x002000000038783b */ /* 0x0009ee0000000200 */
[C---:B------:R-:W-:Y:S01]  /*3bd0*/  HMMA.16816.F32.BF16 R8, R64.reuse, R62, R8 ;  /* 0x0000003e4008723c */ /* 0x040fe20000041808 */
[----:B------:R-:W2:Y:S03]  /*3be0*/  LDSM.16.M88.4 R60, [R189+0xe000] ;  /* 0x00e00000bd3c783b */ /* 0x000ea60000000200 */
[----:B----4-:R-:W-:Y:S05]  /*3bf0*/  IMAD.SHL.U32 R0, R230, 0x40, RZ ;  /* 0x00000040e6007824 */ /* 0x010fea00078e00ff */
[----:B------:R-:W-:Y:S01]  /*3c00*/  IADD3 R0, R0, 0x40, RZ ;  /* 0x0000004000007810 */ /* 0x000fe20007ffe0ff */
[C---:B-1----:R-:W-:Y:S08]  /*3c10*/  HMMA.16816.F32.BF16 R12, R64.reuse, R52, R12 ;  /* 0x00000034400c723c */ /* 0x042ff0000004180c */
[----:B------:R-:W-:Y:S01]  /*3c20*/  HMMA.16816.F32.BF16 R16, R64, R54, R16 ;  /* 0x000000364010723c */ /* 0x000fe20000041810 */
[----:B------:R-:W1:Y:S07]  /*3c30*/  LDSM.16.M88.4 R52, [R189+0xe800] ;  /* 0x00e80000bd34783b */ /* 0x000e6e0000000200 */
[C---:B--2---:R-:W-:Y:S01]  /*3c40*/  HMMA.16816.F32.BF16 R4, R56.reuse, R60, R4 ;  /* 0x0000003c3804723c */ /* 0x044fe20000041804 */
[----:B------:R2:W4:Y:S07]  /*3c50*/  LDSM.16.M88.4 R64, [R2+0x2000] ;  /* 0x002000000240783b */ /* 0x00052e0000000200 */
[C---:B------:R-:W-:Y:S01]  /*3c60*/  HMMA.16816.F32.BF16 R8, R56.reuse, R62, R8 ;  /* 0x0000003e3808723c */ /* 0x040fe20000041808 */
[----:B------:R-:W-:Y:S03]  /*3c70*/  LDSM.16.M88.4 R60, [R191+0xe000] ;  /* 0x00e00000bf3c783b */ /* 0x000fe60000000200 */
[----:B--2---:R-:W-:Y:S05]  /*3c80*/  IMAD.SHL.U32 R2, R208, 0x40, RZ ;  /* 0x00000040d0027824 */ /* 0x004fea00078e00ff */
[----:B------:R-:W-:Y:S01]  /*3c90*/  ISETP.GE.AND P6, PT, R2, R248, PT ;  /* 0x000000f80200720c */ /* 0x000fe20003fc6270 */
[C---:B-1----:R-:W-:Y:S03]  /*3ca0*/  HMMA.16816.F32.BF16 R12, R56.reuse, R52, R12 ;  /* 0x00000034380c723c */ /* 0x042fe6000004180c */
[-C--:B------:R-:W-:Y:S05]  /*3cb0*/  ISETP.LT.AND P6, PT, R0, R215.reuse, P6 ;  /* 0x000000d70000720c */ /* 0x080fea00037c1270 */
[----:B------:R-:W-:Y:S01]  /*3cc0*/  HMMA.16816.F32.BF16 R16, R56, R54, R16 ;  /* 0x000000363810723c */ /* 0x000fe20000041810 */
[----:B------:R-:W1:Y:S07]  /*3cd0*/  LDSM.16.M88.4 R52, [R188+0xe800] ;  /* 0x00e80000bc34783b */ /* 0x000e6e0000000200 */
[----:B------:R-:W-:Y:S01]  /*3ce0*/  @!P6 IADD3 R0, -R247, 0x1, R223 ;  /* 0x00000001f700e810 */ /* 0x000fe20007ffe1df */
[----:B------:R2:W3:Y:S01]  /*3cf0*/  LDSM.16.M88.4 R56, [R3+0x2000] ;  /* 0x002000000338783b */ /* 0x0004e20000000200 */
[C---:B----4-:R-:W-:Y:S05]  /*3d00*/  HMMA.16816.F32.BF16 R4, R64.reuse, R100, R4 ;  /* 0x000000644004723c */ /* 0x050fea0000041804 */
[----:B------:R-:W-:Y:S02]  /*3d10*/  @!P6 IADD3 R2, R2, R0, R215 ;  /* 0x000000000202e210 */ /* 0x000fe40007ffe0d7 */
[----:B------:R-:W-:Y:S01]  /*3d20*/  IADD3 R100, R244, 0x3c6ef372, RZ ;  /* 0x3c6ef372f4647810 */ /* 0x000fe20007ffe0ff */
[C---:B------:R-:W-:Y:S01]  /*3d30*/  HMMA.16816.F32.BF16 R8, R64.reuse, R102, R8 ;  /* 0x000000664008723c */ /* 0x040fe20000041808 */
[----:B--2---:R-:W2:Y:S07]  /*3d40*/  @!P6 S2R R3, SR_TID.X ;  /* 0x000000000003e919 */ /* 0x004eae0000002100 */
[C---:B-1----:R-:W-:Y:S08]  /*3d50*/  HMMA.16816.F32.BF16 R12, R64.reuse, R52, R12 ;  /* 0x00000034400c723c */ /* 0x042ff0000004180c */
[----:B------:R-:W-:Y:S01]  /*3d60*/  HMMA.16816.F32.BF16 R16, R64, R54, R16 ;  /* 0x000000364010723c */ /* 0x000fe20000041810 */
[----:B------:R-:W1:Y:S03]  /*3d70*/  LDSM.16.M88.4 R52, [R191+0xe800] ;  /* 0x00e80000bf34783b */ /* 0x000e660000000200 */
[----:B--2---:R-:W-:Y:S04]  /*3d80*/  @!P6 IMAD.SHL.U32 R3, R3, 0x2, RZ ;  /* 0x000000020303e824 */ /* 0x004fe800078e00ff */
[C---:B---3--:R-:W-:Y:S05]  /*3d90*/  HMMA.16816.F32.BF16 R4, R56.reuse, R60, R4 ;  /* 0x0000003c3804723c */ /* 0x048fea0000041804 */
[----:B------:R-:W-:Y:S01]  /*3da0*/  @!P6 LOP3.LUT R0, R169, 0x6, R3, 0xf8, !PT ;  /* 0x00000006a900e812 */ /* 0x000fe200078ef803 */
[----:B------:R-:W-:Y:S01]  /*3db0*/  IMAD R66, R208, 0x4, R168 ;  /* 0x00000004d0427824 */ /* 0x000fe200078e02a8 */
[CC--:B------:R-:W-:Y:S01]  /*3dc0*/  @!P6 IMNMX R60, R2.reuse, R215.reuse, PT ;  /* 0x000000d7023ce217 */ /* 0x0c0fe20003800200 */
[----:B------:R-:W-:Y:S01]  /*3dd0*/  FMUL.FTZ R61, R221, 1.4426950216293334961 ;  /* 0x3fb8aa3bdd3d7820 */ /* 0x000fe20000410000 */
[----:B------:R-:W-:Y:S01]  /*3de0*/  @!P6 IADD3 R2, R2, 0x8, RZ ;  /* 0x000000080202e810 */ /* 0x000fe20007ffe0ff */
[----:B------:R-:W2:Y:S01]  /*3df0*/  S2R R168, SR_TID.X ;  /* 0x0000000000a87919 */ /* 0x000ea20000002100 */
[C---:B------:R-:W-:Y:S03]  /*3e00*/  HMMA.16816.F32.BF16 R8, R56.reuse, R62, R8 ;  /* 0x0000003e3808723c */ /* 0x040fe60000041808 */
[----:B------:R-:W-:Y:S01]  /*3e10*/  FSEL R61, R61, RZ, P0 ;  /* 0x000000ff3d3d7208 */ /* 0x000fe20000000000 */
[----:B------:R-:W-:Y:S01]  /*3e20*/  @!P6 IMAD R0, R230, 0x40, R0 ;  /* 0x00000040e600e824 */ /* 0x000fe200078e0200 */
[----:B------:R-:W-:Y:S01]  /*3e30*/  @!P6 IMNMX R2, R2, R215, PT ;  /* 0x000000d70202e217 */ /* 0x000fe20003800200 */
[----:B------:R-:W-:Y:S01]  /*3e40*/  IMAD.WIDE.U32 R66, R66, -0x326172a9, RZ ;  /* 0xcd9e8d5742427825 */ /* 0x000fe200078e00ff */
[----:B------:R-:W-:Y:S01]  /*3e50*/  FSETP.NEU.FTZ.AND P0, PT, R222, -INF , PT ;  /* 0xff800000de00780b */ /* 0x000fe20003f1d000 */
[----:B------:R-:W3:Y:S01]  /*3e60*/  S2R R169, SR_TID.X ;  /* 0x0000000000a97919 */ /* 0x000ee20000002100 */
[CC--:B------:R-:W-:Y:S03]  /*3e70*/  @!P6 ISETP.GE.AND P1, PT, R0.reuse, R60.reuse, PT ;  /* 0x0000003c0000e20c */ /* 0x0c0fe60003f26270 */
[----:B------:R-:W-:Y:S02]  /*3e80*/  @!P6 IADD3 R62, R0, 0x1, RZ ;  /* 0x00000001003ee810 */ /* 0x000fe40007ffe0ff */
[----:B------:R-:W-:Y:S02]  /*3e90*/  @!P6 FSEL R4, R4, -INF , !P1 ;  /* 0xff8000000404e808 */ /* 0x000fe40004800000 */
[----:B------:R-:W-:Y:S02]  /*3ea0*/  @!P6 ISETP.GE.AND P1, PT, R62, R60, PT ;  /* 0x0000003c3e00e20c */ /* 0x000fe40003f26270 */
[----:B------:R-:W-:Y:S01]  /*3eb0*/  LOP3.LUT R64, R67, R249, R244, 0x96, !PT ;  /* 0x000000f943407212 */ /* 0x000fe200078e96f4 */
[--C-:B------:R-:W-:Y:S01]  /*3ec0*/  FFMA.FTZ R4, R4, c[0x0][0x23c], -R61.reuse ;  /* 0x00008f0004047a23 */ /* 0x100fe2000001083d */
[----:B------:R-:W-:Y:S02]  /*3ed0*/  @!P6 FSEL R5, R5, -INF , !P1 ;  /* 0xff8000000505e808 */ /* 0x000fe40004800000 */
[-C--:B------:R-:W-:Y:S01]  /*3ee0*/  @!P6 ISETP.GE.AND P1, PT, R0, R2.reuse, PT ;  /* 0x000000020000e20c */ /* 0x080fe20003f26270 */
[----:B------:R4:W-:Y:S01]  /*3ef0*/  MUFU.EX2 R103, R4 ;  /* 0x0000000400677308 */ /* 0x0009e20000000800 */
[----:B--2---:R-:W-:Y:S01]  /*3f00*/  SHF.R.S32.HI R168, RZ, 0x1f, R168 ;  /* 0x0000001fffa87819 */ /* 0x004fe200000114a8 */
[----:B------:R-:W-:Y:S01]  /*3f10*/  FFMA.FTZ R5, R5, c[0x0][0x23c], -R61 ;  /* 0x00008f0005057a23 */ /* 0x000fe2000001083d */
[----:B------:R-:W-:Y:S01]  /*3f20*/  @!P6 FSEL R6, R6, -INF , !P1 ;  /* 0xff8000000606e808 */ /* 0x000fe20004800000 */
[C---:B-1----:R-:W-:Y:S03]  /*3f30*/  HMMA.16816.F32.BF16 R12, R56.reuse, R52, R12 ;  /* 0x00000034380c723c */ /* 0x042fe6000004180c */
[----:B------:R-:W-:Y:S01]  /*3f40*/  IMAD.WIDE.U32 R64, R64, -0x2daee0ad, RZ ;  /* 0xd2511f5340407825 */ /* 0x000fe200078e00ff */
[----:B---3--:R-:W-:Y:S02]  /*3f50*/  LEA.HI R168, R168, R169, RZ, 0x7 ;  /* 0x000000a9a8a87211 */ /* 0x008fe400078f38ff */
[----:B------:R1:W-:Y:S01]  /*3f60*/  MUFU.EX2 R102, R5 ;  /* 0x0000000500667308 */ /* 0x0003e20000000800 */
[C---:B------:R-:W-:Y:S01]  /*3f70*/  IADD3 R169, R245.reuse, -0x126145ec, RZ ;  /* 0xed9eba14f5a97810 */ /* 0x040fe20007ffe0ff */
[----:B------:R-:W-:Y:S04]  /*3f80*/  HMMA.16816.F32.BF16 R16, R56, R54, R16 ;  /* 0x000000363810723c */ /* 0x000fe80000041810 */
[----:B------:R-:W-:Y:S05]  /*3f90*/  SHF.R.S32.HI R168, RZ, 0x7, R168 ;  /* 0x00000007ffa87819 */ /* 0x000fea00000114a8 */
[----:B------:R-:W-:Y:S03]  /*3fa0*/  IMAD R3, R230, 0x2, R168 ;  /* 0x00000002e6037824 */ /* 0x000fe600078e02a8 */
[----:B------:R-:W-:Y:S01]  /*3fb0*/  IADD3 R168, R245, -0x4498517b, RZ ;  /* 0xbb67ae85f5a87810 */ /* 0x000fe20007ffe0ff */
[----:B----4-:R-:W-:Y:S01]  /*3fc0*/  FMUL.FTZ R4, R222, 1.4426950216293334961 ;  /* 0x3fb8aa3bde047820 */ /* 0x010fe20000410000 */
[----:B------:R-:W-:Y:S04]  /*3fd0*/  LOP3.LUT R63, R233, R245, R3, 0x96, !PT ;  /* 0x000000f5e93f7212 */ /* 0x000fe800078e9603 */
[----:B------:R-:W-:Y:S02]  /*3fe0*/  FSEL R3, R4, RZ, P0 ;  /* 0x000000ff04037208 */ /* 0x000fe40000000000 */
[----:B------:R-:W-:Y:S02]  /*3ff0*/  @!P6 ISETP.GE.AND P0, PT, R62, R2, PT ;  /* 0x000000023e00e20c */ /* 0x000fe40003f06270 */
[----:B------:R-:W-:Y:S01]  /*4000*/  LOP3.LUT R62, R65, R232, R168, 0x96, !PT ;  /* 0x000000e8413e7212 */ /* 0x000fe200078e96a8 */
[--C-:B------:R-:W-:Y:S01]  /*4010*/  FFMA.FTZ R6, R6, c[0x0][0x23c], -R3.reuse ;  /* 0x00008f0006067a23 */ /* 0x100fe20000010803 */
[----:B------:R-:W-:Y:S01]  /*4020*/  IADD3 R168, R244, -0x61c88647, RZ ;  /* 0x9e3779b9f4a87810 */ /* 0x000fe20007ffe0ff */
[----:B-1----:R-:W-:Y:S01]  /*4030*/  IMAD.WIDE.U32 R4, R63, -0x326172a9, RZ ;  /* 0xcd9e8d573f047825 */ /* 0x002fe200078e00ff */
[----:B------:R-:W-:Y:S01]  /*4040*/  @!P6 FSEL R7, R7, -INF , !P0 ;  /* 0xff8000000707e808 */ /* 0x000fe20004000000 */
[----:B------:R1:W2:Y:S02]  /*4050*/  MUFU.EX2 R101, R6 ;  /* 0x0000000600657308 */ /* 0x0002a40000000800 */
[----:B------:R-:W-:Y:S01]  /*4060*/  IMAD.WIDE.U32 R62, R62, -0x326172a9, RZ ;  /* 0xcd9e8d573e3e7825 */ /* 0x000fe200078e00ff */
[----:B------:R-:W-:Y:S02]  /*4070*/  LOP3.LUT R66, R5, R66, R168, 0x96, !PT ;  /* 0x0000004205427212 */ /* 0x000fe400078e96a8 */
[----:B------:R-:W-:Y:S01]  /*4080*/  @!P6 IADD3 R5, R0, 0x8, RZ ;  /* 0x000000080005e810 */ /* 0x000fe20007ffe0ff */
[----:B------:R-:W-:Y:S01]  /*4090*/  FFMA.FTZ R7, R7, c[0x0][0x23c], -R3 ;  /* 0x00008f0007077a23 */ /* 0x000fe20000010803 */
[----:B------:R-:W-:Y:S02]  /*40a0*/  LOP3.LUT R52, R63, R4, R100, 0x96, !PT ;  /* 0x000000043f347212 */ /* 0x000fe400078e9664 */
[C---:B------:R-:W-:Y:S01]  /*40b0*/  @!P6 ISETP.GE.AND P1, PT, R5.reuse, R60, PT ;  /* 0x0000003c0500e20c */ /* 0x040fe20003f26270 */
[----:B------:R3:W4:Y:S01]  /*40c0*/  MUFU.EX2 R100, R7 ;  /* 0x0000000700647308 */ /* 0x0007220000000800 */
[----:B------:R-:W-:Y:S01]  /*40d0*/  @!P6 ISETP.GE.AND P0, PT, R5, R2, PT ;  /* 0x000000020500e20c */ /* 0x000fe20003f06270 */
[----:B------:R-:W-:Y:S01]  /*40e0*/  IMAD.WIDE.U32 R4, R66, -0x2daee0ad, RZ ;  /* 0xd2511f5342047825 */ /* 0x000fe200078e00ff */
[----:B------:R-:W-:Y:S02]  /*40f0*/  @!P6 FSEL R8, R8, -INF , !P1 ;  /* 0xff8000000808e808 */ /* 0x000fe40004800000 */
[----:B------:R-:W-:Y:S01]  /*4100*/  @!P6 FSEL R10, R10, -INF , !P0 ;  /* 0xff8000000a0ae808 */ /* 0x000fe20004000000 */
[----:B------:R-:W-:Y:S01]  /*4110*/  IMAD.WIDE.U32 R52, R52, -0x2daee0ad, RZ ;  /* 0xd2511f5334347825 */ /* 0x000fe200078e00ff */
[----:B------:R-:W-:Y:S03]  /*4120*/  IADD3 R168, R245, 0x76cf5d0a, RZ ;  /* 0x76cf5d0af5a87810 */ /* 0x000fe60007ffe0ff */
[----:B------:R-:W-:Y:S02]  /*4130*/  FFMA.FTZ R8, R8, c[0x0][0x23c], -R61 ;  /* 0x00008f0008087a23 */ /* 0x000fe4000001083d */
[----:B------:R-:W-:Y:S01]  /*4140*/  FFMA.FTZ R10, R10, c[0x0][0x23c], -R3 ;  /* 0x00008f000a0a7a23 */ /* 0x000fe20000010803 */
[----:B-1----:R-:W-:Y:S01]  /*4150*/  @!P6 IADD3 R6, R0, 0x9, RZ ;  /* 0x000000090006e810 */ /* 0x002fe20007ffe0ff */
[----:B------:R1:W1:Y:S03]  /*4160*/  MUFU.EX2 R67, R8 ;  /* 0x0000000800437308 */ /* 0x0002660000000800 */
[C---:B------:R-:W-:Y:S02]  /*4170*/  @!P6 ISETP.GE.AND P2, PT, R6.reuse, R60, PT ;  /* 0x0000003c0600e20c */ /* 0x040fe40003f46270 */
[----:B------:R-:W-:Y:S02]  /*4180*/  @!P6 ISETP.GE.AND P1, PT, R6, R2, PT ;  /* 0x000000020600e20c */ /* 0x000fe40003f26270 */
[----:B------:R-:W-:Y:S02]  /*4190*/  @!P6 FSEL R9, R9, -INF , !P2 ;  /* 0xff8000000909e808 */ /* 0x000fe40005000000 */
[----:B---3--:R-:W-:Y:S01]  /*41a0*/  LOP3.LUT R7, R5, R64, R168, 0x96, !PT ;  /* 0x0000004005077212 */ /* 0x008fe200078e96a8 */
[----:B------:R-:W-:Y:S01]  /*41b0*/  MUFU.EX2 R65, R10 ;  /* 0x0000000a00417308 */ /* 0x000fe20000000800 */
[----:B------:R-:W-:Y:S01]  /*41c0*/  IADD3 R168, R245, 0x32370b8f, RZ ;  /* 0x32370b8ff5a87810 */ /* 0x000fe20007ffe0ff */
[----:B------:R-:W-:Y:S01]  /*41d0*/  FFMA.FTZ R9, R9, c[0x0][0x23c], -R61 ;  /* 0x00008f0009097a23 */ /* 0x000fe2000001083d */
[----:B------:R-:W-:Y:S01]  /*41e0*/  @!P6 IADD3 R5, R0, 0x10, RZ ;  /* 0x000000100005e810 */ /* 0x000fe20007ffe0ff */
[----:B------:R-:W-:Y:S01]  /*41f0*/  IMAD.WIDE.U32 R6, R7, -0x326172a9, RZ ;  /* 0xcd9e8d5707067825 */ /* 0x000fe200078e00ff */
[----:B------:R-:W-:Y:S02]  /*4200*/  LOP3.LUT R53, R53, R4, R168, 0x96, !PT ;  /* 0x0000000435357212 */ /* 0x000fe400078e96a8 */
[----:B------:R-:W-:Y:S02]  /*4210*/  IADD3 R168, R244, -0x255992d5, RZ ;  /* 0xdaa66d2bf4a87810 */ /* 0x000fe40007ffe0ff */
[C---:B------:R-:W-:Y:S01]  /*4220*/  @!P6 ISETP.GE.AND P2, PT, R5.reuse, R60, PT ;  /* 0x0000003c0500e20c */ /* 0x040fe20003f46270 */
[----:B------:R3:W2:Y:S01]  /*4230*/  MUFU.EX2 R66, R9 ;  /* 0x0000000900427308 */ /* 0x0006a20000000800 */
[----:B------:R-:W-:Y:S02]  /*4240*/  @!P6 IADD3 R4, R0, 0x11, RZ ;  /* 0x000000110004e810 */ /* 0x000fe40007ffe0ff */
[----:B------:R-:W-:Y:S02]  /*4250*/  @!P6 ISETP.GE.AND P3, PT, R5, R2, PT ;  /* 0x000000020500e20c */ /* 0x000fe40003f66270 */
[----:B-1----:R-:W-:Y:S02]  /*4260*/  LOP3.LUT R8, R7, R62, R168, 0x96, !PT ;  /* 0x0000003e07087212 */ /* 0x002fe400078e96a8 */
[C---:B------:R-:W-:Y:S02]  /*4270*/  @!P6 ISETP.GE.AND P4, PT, R4.reuse, R60, PT ;  /* 0x0000003c0400e20c */ /* 0x040fe40003f86270 */
[----:B------:R-:W-:Y:S01]  /*4280*/  @!P6 ISETP.GE.AND P0, PT, R4, R2, PT ;  /* 0x000000020400e20c */ /* 0x000fe20003f06270 */
[----:B------:R-:W-:Y:S01]  /*4290*/  IMAD.WIDE.U32 R4, R53, -0x326172a9, RZ ;  /* 0xcd9e8d5735047825 */ /* 0x000fe200078e00ff */
[----:B------:R-:W-:Y:S02]  /*42a0*/  @!P6 FSEL R11, R11, -INF , !P1 ;  /* 0xff8000000b0be808 */ /* 0x000fe40004800000 */
[----:B------:R-:W-:Y:S02]  /*42b0*/  @!P6 FSEL R12, R12, -INF , !P2 ;  /* 0xff8000000c0ce808 */ /* 0x000fe40005000000 */
[----:B------:R-:W-:Y:S01]  /*42c0*/  IADD3 R168, R244, 0x78dde6e4, RZ ;  /* 0x78dde6e4f4a87810 */ /* 0x000fe20007ffe0ff */
[----:B------:R-:W-:Y:S01]  /*42d0*/  FFMA.FTZ R64, R11, c[0x0][0x23c], -R3 ;  /* 0x00008f000b407a23 */ /* 0x000fe20000010803 */
[----:B------:R-:W-:Y:S01]  /*42e0*/  @!P6 FSEL R13, R13, -INF , !P4 ;  /* 0xff8000000d0de808 */ /* 0x000fe20006000000 */
[--C-:B------:R-:W-:Y:S01]  /*42f0*/  FFMA.FTZ R12, R12, c[0x0][0x23c], -R61.reuse ;  /* 0x00008f000c0c7a23 */ /* 0x100fe2000001083d */
[----:B------:R-:W-:Y:S02]  /*4300*/  LOP3.LUT R5, R5, R6, R168, 0x96, !PT ;  /* 0x0000000605057212 */ /* 0x000fe400078e96a8 */
[----:B------:R-:W-:Y:S01]  /*4310*/  IADD3 R168, R244, 0x1715609d, RZ ;  /* 0x1715609df4a87810 */ /* 0x000fe20007ffe0ff */
[----:B------:R1:W1:Y:S01]  /*4320*/  MUFU.EX2 R63, R12 ;  /* 0x0000000c003f7308 */ /* 0x0002620000000800 */
[----:B------:R-:W-:Y:S01]  /*4330*/  @!P6 IADD3 R6, R0, 0x18, RZ ;  /* 0x000000180006e810 */ /* 0x000fe20007ffe0ff */
[----:B---3--:R-:W-:Y:S01]  /*4340*/  IMAD.WIDE.U32 R8, R8, -0x2daee0ad, RZ ;  /* 0xd2511f5308087825 */ /* 0x008fe200078e00ff */
[----:B------:R-:W-:Y:S02]  /*4350*/  @!P6 IADD3 R0, R0, 0x19, RZ ;  /* 0x000000190000e810 */ /* 0x000fe40007ffe0ff */
[C---:B------:R-:W-:Y:S01]  /*4360*/  @!P6 ISETP.GE.AND P1, PT, R6.reuse, R60, PT ;  /* 0x0000003c0600e20c */ /* 0x040fe20003f26270 */
[----:B------:R-:W-:Y:S01]  /*4370*/  FFMA.FTZ R13, R13, c[0x0][0x23c], -R61 ;  /* 0x00008f000d0d7a23 */ /* 0x000fe2000001083d */
[----:B------:R-:W-:Y:S02]  /*4380*/  LOP3.LUT R10, R9, R52, R169, 0x96, !PT ;  /* 0x00000034090a7212 */ /* 0x000fe400078e96a9 */
[-C--:B------:R-:W-:Y:S01]  /*4390*/  @!P6 ISETP.GE.AND P5, PT, R6, R2.reuse, PT ;  /* 0x000000020600e20c */ /* 0x080fe20003fa6270 */
[----:B------:R3:W-:Y:S01]  /*43a0*/  MUFU.EX2 R62, R13 ;  /* 0x0000000d003e7308 */ /* 0x0007e20000000800 */
[----:B------:R-:W-:Y:S01]  /*43b0*/  @!P6 ISETP.GE.AND P4, PT, R0, R2, PT ;  /* 0x000000020000e20c */ /* 0x000fe20003f86270 */
[----:B------:R-:W-:Y:S01]  /*43c0*/  IMAD.WIDE.U32 R10, R10, -0x326172a9, RZ ;  /* 0xcd9e8d570a0a7825 */ /* 0x000fe200078e00ff */
[----:B------:R-:W-:Y:S02]  /*43d0*/  @!P6 ISETP.GE.AND P2, PT, R0, R60, PT ;  /* 0x0000003c0000e20c */ /* 0x000fe40003f46270 */
[----:B------:R-:W-:Y:S02]  /*43e0*/  @!P6 FSEL R19, R19, -INF , !P4 ;  /* 0xff8000001313e808 */ /* 0x000fe40006000000 */
[----:B------:R-:W-:Y:S01]  /*43f0*/  LOP3.LUT R7, R11, R4, R168, 0x96, !PT ;  /* 0x000000040b077212 */ /* 0x000fe200078e96a8 */
[----:B------:R-:W-:Y:S01]  /*4400*/  IMAD.WIDE.U32 R4, R5, -0x2daee0ad, RZ ;  /* 0xd2511f5305047825 */ /* 0x000fe200078e00ff */
[----:B------:R-:W-:Y:S01]  /*4410*/  IADD3 R168, R245, -0x56f99767, RZ ;  /* 0xa9066899f5a87810 */ /* 0x000fe20007ffe0ff */
[----:B------:R-:W1:Y:S01]  /*4420*/  MUFU.EX2 R64, R64 ;  /* 0x0000004000407308 */ /* 0x000e620000000800 */
[----:B------:R-:W-:Y:S01]  /*4430*/  @!P6 FSEL R18, R18, -INF , !P5 ;  /* 0xff8000001212e808 */ /* 0x000fe20006800000 */
[----:B------:R-:W-:Y:S01]  /*4440*/  IMAD.WIDE.U32 R6, R7, -0x2daee0ad, RZ ;  /* 0xd2511f5307067825 */ /* 0x000fe200078e00ff */
[----:B------:R-:W-:Y:S02]  /*4450*/  LOP3.LUT R5, R5, R8, R168, 0x96, !PT ;  /* 0x0000000805057212 */ /* 0x000fe400078e96a8 */
[----:B------:R-:W-:Y:S01]  /*4460*/  IADD3 R168, R245, 0x646e171e, RZ ;  /* 0x646e171ef5a87810 */ /* 0x000fe20007ffe0ff */
[--C-:B------:R-:W-:Y:S01]  /*4470*/  FFMA.FTZ R18, R18, c[0x0][0x23c], -R3.reuse ;  /* 0x00008f0012127a23 */ /* 0x100fe20000010803 */
[----:B------:R-:W-:Y:S02]  /*4480*/  LOP3.LUT R52, R6, 0xffff, RZ, 0xc0, !PT ;  /* 0x0000ffff06347812 */ /* 0x000fe400078ec0ff */
[----:B------:R-:W-:Y:S01]  /*4490*/  LOP3.LUT R2, R7, R4, R168, 0x96, !PT ;  /* 0x0000000407027212 */ /* 0x000fe200078e96a8 */
[----:B------:R-:W-:Y:S01]  /*44a0*/  IMAD.WIDE.U32 R4, R5, -0x326172a9, RZ ;  /* 0xcd9e8d5705047825 */ /* 0x000fe200078e00ff */
[----:B------:R-:W-:Y:S01]  /*44b0*/  IADD3 R168, R244, -0x4ab325aa, RZ ;  /* 0xb54cda56f4a87810 */ /* 0x000fe20007ffe0ff */
[----:B------:R-:W-:Y:S01]  /*44c0*/  MUFU.EX2 R57, R18 ;  /* 0x0000001200397308 */ /* 0x000fe20000000800 */
[----:B------:R-:W-:Y:S02]  /*44d0*/  @!P6 FSEL R15, R15, -INF , !P0 ;  /* 0xff8000000f0fe808 */ /* 0x000fe40004000000 */
[----:B------:R-:W-:Y:S01]  /*44e0*/  LOP3.LUT R0, R5, R10, R168, 0x96, !PT ;  /* 0x0000000a05007212 */ /* 0x000fe200078e96a8 */
[----:B------:R-:W-:Y:S01]  /*44f0*/  IMAD.MOV.U32 R168, RZ, RZ, c[0x0][0x22c] ;  /* 0x00008b00ffa87624 */ /* 0x000fe200078e00ff */
[----:B------:R-:W-:Y:S01]  /*4500*/  LOP3.LUT R7, R4, 0xffff, RZ, 0xc0, !PT ;  /* 0x0000ffff04077812 */ /* 0x000fe200078ec0ff */
[----:B------:R-:W-:Y:S01]  /*4510*/  FFMA.FTZ R15, R15, c[0x0][0x23c], -R3 ;  /* 0x00008f000f0f7a23 */ /* 0x000fe20000010803 */
[----:B------:R-:W-:Y:S01]  /*4520*/  LOP3.LUT R5, R0, 0xffff, RZ, 0xc0, !PT ;  /* 0x0000ffff00057812 */ /* 0x000fe200078ec0ff */
[----:B------:R-:W-:Y:S01]  /*4530*/  IMAD R168, R168, c[0x0][0x1c0], RZ ;  /* 0x00007000a8a87a24 */ /* 0x000fe200078e02ff */
[----:B------:R-:W-:Y:S01]  /*4540*/  LOP3.LUT R11, R4, 0xff, RZ, 0xc0, !PT ;  /* 0x000000ff040b7812 */ /* 0x000fe200078ec0ff */
[----:B------:R-:W2:Y:S01]  /*4550*/  MUFU.EX2 R59, R15 ;  /* 0x0000000f003b7308 */ /* 0x000ea20000000800 */
[--C-:B------:R-:W-:Y:S01]  /*4560*/  SHF.R.U32.HI R10, RZ, 0x18, R4.reuse ;  /* 0x00000018ff0a7819 */ /* 0x100fe20000011604 */
[----:B------:R-:W-:Y:S01]  /*4570*/  IMAD.U32 R168, R168, -0x40, RZ ;  /* 0xffffffc0a8a87824 */ /* 0x000fe200078e00ff */
[----:B-1----:R-:W-:Y:S02]  /*4580*/  SHF.R.U32.HI R12, RZ, 0x10, R4 ;  /* 0x00000010ff0c7819 */ /* 0x002fe40000011604 */
[----:B------:R-:W-:Y:S02]  /*4590*/  SHF.R.U32.HI R4, RZ, 0x8, R5 ;  /* 0x00000008ff047819 */ /* 0x000fe40000011605 */
[----:B------:R-:W-:Y:S02]  /*45a0*/  SHF.R.U32.HI R5, RZ, 0x10, R0 ;  /* 0x00000010ff057819 */ /* 0x000fe40000011600 */
[----:B------:R-:W-:Y:S02]  /*45b0*/  @!P6 FSEL R14, R14, -INF , !P3 ;  /* 0xff8000000e0ee808 */ /* 0x000fe40005800000 */
[----:B------:R-:W-:Y:S02]  /*45c0*/  LOP3.LUT R5, R5, 0xff, RZ, 0xc0, !PT ;  /* 0x000000ff05057812 */ /* 0x000fe400078ec0ff */
[----:B------:R-:W-:Y:S01]  /*45d0*/  LOP3.LUT R4, R4, 0xffff, RZ, 0xc0, !PT ;  /* 0x0000ffff04047812 */ /* 0x000fe200078ec0ff */
[--C-:B------:R-:W-:Y:S01]  /*45e0*/  FFMA.FTZ R14, R14, c[0x0][0x23c], -R3.reuse ;  /* 0x00008f000e0e7a23 */ /* 0x100fe20000010803 */
[----:B------:R-:W-:Y:S01]  /*45f0*/  @!P6 FSEL R17, R17, -INF , !P2 ;  /* 0xff8000001111e808 */ /* 0x000fe20005000000 */
[----:B------:R-:W-:Y:S01]  /*4600*/  FFMA.FTZ R3, R19, c[0x0][0x23c], -R3 ;  /* 0x00008f0013037a23 */ /* 0x000fe20000010803 */
[----:B------:R-:W-:Y:S01]  /*4610*/  ISETP.LE.U32.AND P5, PT, R5, UR6, PT ;  /* 0x0000000605007c0c */ /* 0x000fe2000bfa3070 */
[----:B------:R-:W1:Y:S01]  /*4620*/  MUFU.EX2 R60, R14 ;  /* 0x0000000e003c7308 */ /* 0x000e620000000800 */
[--C-:B------:R-:W-:Y:S02]  /*4630*/  SHF.R.U32.HI R8, RZ, 0x18, R6.reuse ;  /* 0x00000018ff087819 */ /* 0x100fe40000011606 */
[----:B------:R-:W-:Y:S02]  /*4640*/  LOP3.LUT R9, R6, 0xff, RZ, 0xc0, !PT ;  /* 0x000000ff06097812 */ /* 0x000fe400078ec0ff */
[----:B---3--:R-:W-:Y:S02]  /*4650*/  SHF.R.U32.HI R13, RZ, 0x10, R6 ;  /* 0x00000010ff0d7819 */ /* 0x008fe40000011606 */
[----:B------:R-:W-:Y:S02]  /*4660*/  LOP3.LUT R6, R0, 0xff, RZ, 0xc0, !PT ;  /* 0x000000ff00067812 */ /* 0x000fe400078ec0ff */
[----:B------:R-:W-:Y:S01]  /*4670*/  ISETP.LE.U32.AND P2, PT, R4, UR6, PT ;  /* 0x0000000604007c0c */ /* 0x000fe2000bf43070 */
[----:B------:R3:W-:Y:S01]  /*4680*/  MUFU.EX2 R56, R3 ;  /* 0x0000000300387308 */ /* 0x0007e20000000800 */
[----:B------:R-:W-:Y:S01]  /*4690*/  SHF.R.U32.HI R0, RZ, 0x18, R0 ;  /* 0x00000018ff007819 */ /* 0x000fe20000011600 */
[----:B--2---:R-:W-:Y:S01]  /*46a0*/  @!P5 FADD.FTZ R101, -R101, -RZ ;  /* 0x800000ff6565d221 */ /* 0x004fe20000010100 */
[----:B------:R-:W-:Y:S02]  /*46b0*/  @!P6 FSEL R16, R16, -INF , !P1 ;  /* 0xff8000001010e808 */ /* 0x000fe40004800000 */
[----:B------:R-:W-:Y:S02]  /*46c0*/  ISETP.LE.U32.AND P1, PT, R6, UR6, PT ;  /* 0x0000000606007c0c */ /* 0x000fe4000bf23070 */
[----:B------:R-:W-:Y:S01]  /*46d0*/  ISETP.LE.U32.AND P6, PT, R0, UR6, PT ;  /* 0x0000000600007c0c */ /* 0x000fe2000bfc3070 */
[----:B------:R-:W-:Y:S01]  /*46e0*/  FFMA.FTZ R16, R16, c[0x0][0x23c], -R61 ;  /* 0x00008f0010107a23 */ /* 0x000fe2000001083d */
[----:B------:R-:W-:Y:S01]  /*46f0*/  SHF.R.U32.HI R4, RZ, 0x8, R7 ;  /* 0x00000008ff047819 */ /* 0x000fe20000011607 */
[----:B------:R-:W-:Y:S01]  /*4700*/  FFMA.FTZ R61, R17, c[0x0][0x23c], -R61 ;  /* 0x00008f00113d7a23 */ /* 0x000fe2000001083d */
[----:B------:R-:W-:Y:S01]  /*4710*/  ISETP.LE.U32.AND P4, PT, R11, UR6, PT ;  /* 0x000000060b007c0c */ /* 0x000fe2000bf83070 */
[----:B------:R-:W-:Y:S01]  /*4720*/  @!P2 FADD.FTZ R102, -R102, -RZ ;  /* 0x800000ff6666a221 */ /* 0x000fe20000010100 */
[----:B------:R-:W-:Y:S01]  /*4730*/  LOP3.LUT R4, R4, 0xffff, RZ, 0xc0, !PT ;  /* 0x0000ffff04047812 */ /* 0x000fe200078ec0ff */
[----:B------:R-:W-:Y:S01]  /*4740*/  MUFU.EX2 R58, R16 ;  /* 0x00000010003a7308 */ /* 0x000fe20000000800 */
[----:B------:R-:W-:Y:S02]  /*4750*/  LOP3.LUT R0, R2, 0xff, RZ, 0xc0, !PT ;  /* 0x000000ff02007812 */ /* 0x000fe400078ec0ff */
[----:B------:R-:W-:Y:S01]  /*4760*/  ISETP.LE.U32.AND P5, PT, R4, UR6, PT ;  /* 0x0000000604007c0c */ /* 0x000fe2000bfa3070 */
[----:B------:R-:W-:Y:S01]  /*4770*/  @!P1 FADD.FTZ R103, -R103, -RZ ;  /* 0x800000ff67679221 */ /* 0x000fe20000010100 */
[----:B------:R-:W-:Y:S01]  /*4780*/  ISETP.LE.U32.AND P2, PT, R0, UR6, PT ;  /* 0x0000000600007c0c */ /* 0x000fe2000bf43070 */
[----:B----4-:R-:W-:Y:S01]  /*4790*/  @!P6 FADD.FTZ R100, -R100, -RZ ;  /* 0x800000ff6464e221 */ /* 0x010fe20000010100 */
[----:B------:R-:W-:Y:S02]  /*47a0*/  LOP3.LUT R0, R12, 0xff, RZ, 0xc0, !PT ;  /* 0x000000ff0c007812 */ /* 0x000fe400078ec0ff */
[----:B------:R-:W-:Y:S01]  /*47b0*/  ISETP.LE.U32.AND P1, PT, R10, UR6, PT ;  /* 0x000000060a007c0c */ /* 0x000fe2000bf23070 */
[----:B------:R-:W-:Y:S01]  /*47c0*/  @!P4 FADD.FTZ R67, -R67, -RZ ;  /* 0x800000ff4343c221 */ /* 0x000fe20000010100 */
[----:B------:R-:W-:Y:S01]  /*47d0*/  ISETP.LE.U32.AND P6, PT, R0, UR6, PT ;  /* 0x0000000600007c0c */ /* 0x000fe2000bfc3070 */
[----:B------:R-:W2:Y:S01]  /*47e0*/  MUFU.EX2 R61, R61 ;  /* 0x0000003d003d7308 */ /* 0x000ea20000000800 */
[--C-:B------:R-:W-:Y:S02]  /*47f0*/  SHF.R.U32.HI R4, RZ, 0x10, R2.reuse ;  /* 0x00000010ff047819 */ /* 0x100fe40000011602 */
[----:B------:R-:W-:Y:S01]  /*4800*/  SHF.R.U32.HI R0, RZ, 0x18, R2 ;  /* 0x00000018ff007819 */ /* 0x000fe20000011602 */
[----:B------:R-:W-:Y:S01]  /*4810*/  @!P5 FADD.FTZ R66, -R66, -RZ ;  /* 0x800000ff4242d221 */ /* 0x000fe20000010100 */
[----:B------:R-:W-:Y:S01]  /*4820*/  LOP3.LUT R2, R2, 0xffff, RZ, 0xc0, !PT ;  /* 0x0000ffff02027812 */ /* 0x000fe200078ec0ff */
[----:B------:R-:W-:Y:S01]  /*4830*/  @!P2 FADD.FTZ R63, -R63, -RZ ;  /* 0x800000ff3f3fa221 */ /* 0x000fe20000010100 */
[----:B------:R-:W-:Y:S02]  /*4840*/  ISETP.LE.U32.AND P4, PT, R0, UR6, PT ;  /* 0x0000000600007c0c */ /* 0x000fe4000bf83070 */
[----:B------:R-:W-:Y:S01]  /*4850*/  LOP3.LUT R0, R4, 0xff, RZ, 0xc0, !PT ;  /* 0x000000ff04007812 */ /* 0x000fe200078ec0ff */
[----:B------:R-:W-:Y:S01]  /*4860*/  @!P1 FADD.FTZ R64, -R64, -RZ ;  /* 0x800000ff40409221 */ /* 0x000fe20000010100 */
[----:B------:R-:W-:Y:S01]  /*4870*/  SHF.R.U32.HI R2, RZ, 0x8, R2 ;  /* 0x00000008ff027819 */ /* 0x000fe20000011602 */
[----:B------:R-:W-:Y:S01]  /*4880*/  @!P6 FADD.FTZ R65, -R65, -RZ ;  /* 0x800000ff4141e221 */ /* 0x000fe20000010100 */
[----:B------:R-:W-:Y:S02]  /*4890*/  ISETP.LE.U32.AND P5, PT, R0, UR6, PT ;  /* 0x0000000600007c0c */ /* 0x000fe4000bfa3070 */
[----:B------:R-:W-:Y:S02]  /*48a0*/  SHF.R.U32.HI R0, RZ, 0x8, R52 ;  /* 0x00000008ff007819 */ /* 0x000fe40000011634 */
[----:B------:R-:W-:Y:S02]  /*48b0*/  LOP3.LUT R2, R2, 0xffff, RZ, 0xc0, !PT ;  /* 0x0000ffff02027812 */ /* 0x000fe400078ec0ff */
[----:B---3--:R-:W-:Y:S01]  /*48c0*/  LOP3.LUT R3, R13, 0xff, RZ, 0xc0, !PT ;  /* 0x000000ff0d037812 */ /* 0x008fe200078ec0ff */
[----:B------:R-:W-:Y:S01]  /*48d0*/  @!P4 FADD.FTZ R59, -R59, -RZ ;  /* 0x800000ff3b3bc221 */ /* 0x000fe20000010100 */
[----:B------:R-:W-:Y:S02]  /*48e0*/  LOP3.LUT R0, R0, 0xffff, RZ, 0xc0, !PT ;  /* 0x0000ffff00007812 */ /* 0x000fe400078ec0ff */
[----:B------:R-:W-:Y:S02]  /*48f0*/  ISETP.LE.U32.AND P6, PT, R2, UR6, PT ;  /* 0x0000000602007c0c */ /* 0x000fe4000bfc3070 */
[----:B------:R-:W-:Y:S01]  /*4900*/  F2FP.RELU.BF16.PACK_AB R2, R100, R101 ;  /* 0x000000656402723e */ /* 0x000fe200000018ff */
[----:B-1----:R-:W-:Y:S01]  /*4910*/  @!P5 FADD.FTZ R60, -R60, -RZ ;  /* 0x800000ff3c3cd221 */ /* 0x002fe20000010100 */
[----:B------:R-:W-:Y:S02]  /*4920*/  ISETP.LE.U32.AND P1, PT, R3, UR6, PT ;  /* 0x0000000603007c0c */ /* 0x000fe4000bf23070 */
[----:B------:R-:W-:Y:S01]  /*4930*/  F2FP.RELU.BF16.PACK_AB R3, R102, R103 ;  /* 0x000000676603723e */ /* 0x000fe200000018ff */
[----:B------:R1:W-:Y:S01]  /*4940*/  STS [R224+0x12400], R2 ;  /* 0x01240002e0007388 */ /* 0x0003e20000000800 */
[----:B------:R-:W-:Y:S02]  /*4950*/  ISETP.LE.U32.AND P2, PT, R0, UR6, PT ;  /* 0x0000000600007c0c */ /* 0x000fe4000bf43070 */
[----:B------:R-:W-:Y:S01]  /*4960*/  F2FP.RELU.BF16.PACK_AB R0, R66, R67 ;  /* 0x000000434200723e */ /* 0x000fe200000018ff */
[----:B------:R3:W-:Y:S01]  /*4970*/  STS [R224+0x12000], R3 ;  /* 0x01200003e0007388 */ /* 0x0007e20000000800 */
[----:B------:R-:W-:Y:S01]  /*4980*/  ISETP.LE.U32.AND P0, PT, R8, UR6, PT ;  /* 0x0000000608007c0c */ /* 0x000fe2000bf03070 */
[----:B------:R-:W-:Y:S01]  /*4990*/  @!P6 FADD.FTZ R62, -R62, -RZ ;  /* 0x800000ff3e3ee221 */ /* 0x000fe20000010100 */
[----:B------:R-:W-:Y:S01]  /*49a0*/  ISETP.LE.U32.AND P3, PT, R9, UR6, PT ;  /* 0x0000000609007c0c */ /* 0x000fe2000bf63070 */
[----:B------:R4:W-:Y:S01]  /*49b0*/  STS [R227+0x12000], R0 ;  /* 0x01200000e3007388 */ /* 0x0009e20000000800 */
[----:B------:R-:W-:Y:S01]  /*49c0*/  F2FP.RELU.BF16.PACK_AB R5, R64, R65 ;  /* 0x000000414005723e */ /* 0x000fe200000018ff */
[----:B------:R-:W-:Y:S01]  /*49d0*/  @!P1 FADD.FTZ R57, -R57, -RZ ;  /* 0x800000ff39399221 */ /* 0x000fe20000010100 */
[----:B------:R-:W-:Y:S02]  /*49e0*/  F2FP.RELU.BF16.PACK_AB R4, R62, R63 ;  /* 0x0000003f3e04723e */ /* 0x000fe400000018ff */
[----:B------:R-:W-:Y:S01]  /*49f0*/  FSETP.GE.FTZ.AND P1, PT, R102, RZ, PT ;  /* 0x000000ff6600720b */ /* 0x000fe20003f36000 */
[----:B--2---:R-:W-:Y:S01]  /*4a00*/  @!P2 FADD.FTZ R61, -R61, -RZ ;  /* 0x800000ff3d3da221 */ /* 0x004fe20000010100 */
[----:B------:R-:W-:Y:S01]  /*4a10*/  STS [R227+0x12400], R5 ;  /* 0x01240005e3007388 */ /* 0x000fe20000000800 */
[----:B------:R-:W-:Y:S02]  /*4a20*/  FSETP.GE.FTZ.AND P2, PT, R103, RZ, PT ;  /* 0x000000ff6700720b */ /* 0x000fe40003f56000 */
[----:B------:R-:W-:Y:S01]  /*4a30*/  @!P0 FADD.FTZ R56, -R56, -RZ ;  /* 0x800000ff38388221 */ /* 0x000fe20000010100 */
[----:B------:R-:W-:Y:S01]  /*4a40*/  STS [R225+0x12000], R4 ;  /* 0x01200004e1007388 */ /* 0x000fe20000000800 */
[----:B------:R-:W-:Y:S01]  /*4a50*/  @!P3 FADD.FTZ R58, -R58, -RZ ;  /* 0x800000ff3a3ab221 */ /* 0x000fe20000010100 */
[----:B------:R-:W-:Y:S02]  /*4a60*/  FSETP.GE.FTZ.AND P5, PT, R67, RZ, PT ;  /* 0x000000ff4300720b */ /* 0x000fe40003fb6000 */
[----:B------:R-:W-:Y:S02]  /*4a70*/  FSETP.GE.FTZ.AND P3, PT, R63, RZ, PT ;  /* 0x000000ff3f00720b */ /* 0x000fe40003f76000 */
[----:B-1----:R-:W-:Y:S02]  /*4a80*/  F2FP.RELU.BF16.PACK_AB R2, R61, R58 ;  /* 0x0000003a3d02723e */ /* 0x002fe400000018ff */
[----:B------:R-:W-:Y:S02]  /*4a90*/  FSETP.GE.FTZ.AND P4, PT, R66, RZ, PT ;  /* 0x000000ff4200720b */ /* 0x000fe40003f96000 */
[----:B---3--:R-:W-:Y:S02]  /*4aa0*/  F2FP.RELU.BF16.PACK_AB R3, R59, R60 ;  /* 0x0000003c3b03723e */ /* 0x008fe400000018ff */
[----:B----4-:R-:W-:Y:S03]  /*4ab0*/  F2FP.RELU.BF16.PACK_AB R0, R56, R57 ;  /* 0x000000393800723e */ /* 0x010fe600000018ff */
[----:B------:R1:W-:Y:S04]  /*4ac0*/  STS [R225+0x12400], R3 ;  /* 0x01240003e1007388 */ /* 0x0003e80000000800 */
[----:B------:R-:W-:Y:S04]  /*4ad0*/  STS [R226+0x12400], R0 ;  /* 0x01240000e2007388 */ /* 0x000fe80000000800 */
[----:B------:R2:W-:Y:S04]  /*4ae0*/  STS [R226+0x12000], R2 ;  /* 0x01200002e2007388 */ /* 0x0005e80000000800 */
[----:B------:R-:W3:Y:S08]  /*4af0*/  LDSM.16.M88.4 R16, [R193+0x8000] ;  /* 0x00800000c110783b */ /* 0x000ef00000000200 */
[----:B------:R-:W4:Y:S01]  /*4b00*/  LDSM.16.M88.4 R52, [R195+0x8000] ;  /* 0x00800000c334783b */ /* 0x000f220000000200 */
[----:B-1----:R-:W-:Y:S02]  /*4b10*/  IMAD.MOV.U32 R3, RZ, RZ, R228 ;  /* 0x000000ffff037224 */ /* 0x002fe400078e00e4 */
[----:B--2---:R-:W-:Y:S01]  /*4b20*/  IMAD.MOV.U32 R2, RZ, RZ, R229 ;  /* 0x000000ffff027224 */ /* 0x004fe200078e00e5 */
        /* <DEDUP_REMOVED lines=37> */
[----:B------:R-:W-:Y:S07]  /*4d80*/  HMMA.16816.F32.BF16 R16, R52, R166, R16 ;  /* 0x000000a63410723c */ /* 0x000fee0000041810 */
[C---:B------:R-:W-:Y:S05]  /*4d90*/  LEA R52, P0, R223.reuse, R2, 0x2 ;  /* 0x00000002df347211 */ /* 0x040fea00078010ff */
[----:B------:R-:W-:Y:S02]  /*4da0*/  LEA.HI.X.SX32 R53, R223, R3, 0x2, P0 ;  /* 0x00000003df357211 */ /* 0x000fe400000f16ff */
[C---:B------:R-:W-:Y:S03]  /*4db0*/  LEA R204, P0, R168.reuse, R204, 0x2 ;  /* 0x000000cca8cc7211 */ /* 0x040fe600078010ff */
[----:B------:R-:W2:Y:S01]  /*4dc0*/  LDG.E R2, [R52.64] ;  /* 0x0000000834027981 */ /* 0x000ea2000c1e1900 */
[----:B------:R-:W-:Y:S02]  /*4dd0*/  LEA.HI.X.SX32 R205, R168, R205, 0x2, P0 ;  /* 0x000000cda8cd7211 */ /* 0x000fe400000f16ff */
[----:B------:R-:W-:Y:S01]  /*4de0*/  FSETP.GE.FTZ.AND P0, PT, R61, RZ, PT ;  /* 0x000000ff3d00720b */ /* 0x000fe20003f16000 */
[----:B------:R-:W3:Y:S01]  /*4df0*/  LDG.E R0, [R52.64+0x20] ;  /* 0x0000200834007981 */ /* 0x000ee2000c1e1900 */
[C---:B--2---:R-:W-:Y:S02]  /*4e00*/  FADD.FTZ R3, -R2.reuse, R5 ;  /* 0x0000000502037221 */ /* 0x044fe40000010100 */
[C---:B------:R-:W-:Y:S02]  /*4e10*/  FADD.FTZ R4, -R2.reuse, R4 ;  /* 0x0000000402047221 */ /* 0x040fe40000010100 */
[----:B------:R-:W-:Y:S01]  /*4e20*/  FADD.FTZ R5, -R2, R12 ;  /* 0x0000000c02057221 */ /* 0x000fe20000010100 */
[-C--:B------:R-:W-:Y:S01]  /*4e30*/  FSEL R3, R3, R2.reuse, P1 ;  /* 0x0000000203037208 */ /* 0x080fe20000800000 */
[----:B---3--:R-:W-:Y:S01]  /*4e40*/  FADD.FTZ R10, -R0, R10 ;  /* 0x0000000a000a7221 */ /* 0x008fe20000010100 */
[-C--:B------:R-:W-:Y:S01]  /*4e50*/  FSEL R4, R4, R2.reuse, P2 ;  /* 0x0000000204047208 */ /* 0x080fe20001000000 */
[----:B------:R-:W-:Y:S01]  /*4e60*/  FADD.FTZ R6, -R0, R6 ;  /* 0x0000000600067221 */ /* 0x000fe20000010100 */
[----:B------:R-:W-:Y:S01]  /*4e70*/  FSETP.GE.FTZ.AND P2, PT, R62, RZ, PT ;  /* 0x000000ff3e00720b */ /* 0x000fe20003f56000 */
[----:B------:R-:W-:Y:S01]  /*4e80*/  FMUL.FTZ R102, R102, R3 ;  /* 0x0000000366667220 */ /* 0x000fe20000410000 */
[----:B------:R-:W-:Y:S01]  /*4e90*/  FSETP.GE.FTZ.AND P1, PT, R58, RZ, PT ;  /* 0x000000ff3a00720b */ /* 0x000fe20003f36000 */
[C---:B------:R-:W-:Y:S01]  /*4ea0*/  FADD.FTZ R3, -R2.reuse, R8 ;  /* 0x0000000802037221 */ /* 0x040fe20000010100 */
[----:B------:R-:W-:Y:S01]  /*4eb0*/  FSEL R5, R5, R2, P3 ;  /* 0x0000000205057208 */ /* 0x000fe20001800000 */
[----:B------:R-:W-:Y:S01]  /*4ec0*/  FADD.FTZ R8, -R2, R9 ;  /* 0x0000000902087221 */ /* 0x000fe20000010100 */
[----:B------:R-:W-:Y:S01]  /*4ed0*/  FSETP.GE.FTZ.AND P3, PT, R60, RZ, PT ;  /* 0x000000ff3c00720b */ /* 0x000fe20003f76000 */
[----:B------:R-:W-:Y:S01]  /*4ee0*/  FMUL.FTZ R103, R103, R4 ;  /* 0x0000000467677220 */ /* 0x000fe20000410000 */
[-C--:B------:R-:W-:Y:S01]  /*4ef0*/  FSEL R9, R3, R2.reuse, P5 ;  /* 0x0000000203097208 */ /* 0x080fe20002800000 */
[----:B------:R-:W-:Y:S01]  /*4f00*/  FADD.FTZ R4, -R2, R13 ;  /* 0x0000000d02047221 */ /* 0x000fe20000010100 */
[-C--:B------:R-:W-:Y:S01]  /*4f10*/  FSEL R8, R8, R2.reuse, P4 ;  /* 0x0000000208087208 */ /* 0x080fe20002000000 */
[----:B------:R-:W-:Y:S01]  /*4f20*/  FADD.FTZ R3, -R2, R16 ;  /* 0x0000001002037221 */ /* 0x000fe20000010100 */
[----:B------:R-:W-:Y:S01]  /*4f30*/  FSETP.GE.FTZ.AND P4, PT, R64, RZ, PT ;  /* 0x000000ff4000720b */ /* 0x000fe20003f96000 */
[----:B------:R-:W-:Y:S01]  /*4f40*/  FMUL.FTZ R63, R63, R5 ;  /* 0x000000053f3f7220 */ /* 0x000fe20000410000 */
[-C--:B------:R-:W-:Y:S01]  /*4f50*/  FSEL R4, R4, R2.reuse, P2 ;  /* 0x0000000204047208 */ /* 0x080fe20001000000 */
[----:B------:R-:W-:Y:S01]  /*4f60*/  FADD.FTZ R5, -R0, R11 ;  /* 0x0000000b00057221 */ /* 0x000fe20000010100 */
[----:B------:R-:W-:Y:S01]  /*4f70*/  FSEL R3, R3, R2, P1 ;  /* 0x0000000203037208 */ /* 0x000fe20000800000 */
[----:B------:R-:W-:Y:S01]  /*4f80*/  @P0 FADD.FTZ R2, -R2, R17 ;  /* 0x0000001102020221 */ /* 0x000fe20000010100 */
[----:B------:R-:W-:Y:S01]  /*4f90*/  FSETP.GE.FTZ.AND P0, PT, R65, RZ, PT ;  /* 0x000000ff4100720b */ /* 0x000fe20003f16000 */
[----:B------:R-:W-:Y:S01]  /*4fa0*/  FMUL.FTZ R66, R66, R8 ;  /* 0x0000000842427220 */ /* 0x000fe20000410000 */
[----:B------:R-:W-:Y:S01]  /*4fb0*/  FSEL R5, R5, R0, P4 ;  /* 0x0000000005057208 */ /* 0x000fe20002000000 */
[----:B------:R-:W-:Y:S01]  /*4fc0*/  FMUL.FTZ R8, R61, R2 ;  /* 0x000000023d087220 */ /* 0x000fe20000410000 */
[----:B------:R-:W-:Y:S01]  /*4fd0*/  FSEL R2, R10, R0, P0 ;  /* 0x000000000a027208 */ /* 0x000fe20000000000 */
[----:B------:R-:W-:Y:S01]  /*4fe0*/  FADD.FTZ R7, -R0, R7 ;  /* 0x0000000700077221 */ /* 0x000fe20000010100 */
[----:B------:R-:W-:Y:S01]  /*4ff0*/  FSETP.GE.FTZ.AND P0, PT, R56, RZ, PT ;  /* 0x000000ff3800720b */ /* 0x000fe20003f16000 */
[----:B------:R-:W-:Y:S01]  /*5000*/  FMUL.FTZ R62, R62, R4 ;  /* 0x000000043e3e7220 */ /* 0x000fe20000410000 */
[----:B------:R-:W-:Y:S01]  /*5010*/  ISETP.GT.AND P4, PT, R208, R242, PT ;  /* 0x000000f2d000720c */ /* 0x000fe20003f84270 */
[----:B------:R-:W-:Y:S01]  /*5020*/  FMUL.FTZ R58, R58, R3 ;  /* 0x000000033a3a7220 */ /* 0x000fe20000410000 */
[----:B------:R-:W-:Y:S01]  /*5030*/  FSETP.GE.FTZ.AND P2, PT, R101, RZ, PT ;  /* 0x000000ff6500720b */ /* 0x000fe20003f56000 */
[----:B------:R-:W-:Y:S01]  /*5040*/  FADD.FTZ R4, -R0, R14 ;  /* 0x0000000e00047221 */ /* 0x000fe20000010100 */
[----:B------:R-:W-:Y:S01]  /*5050*/  FSETP.GE.FTZ.AND P1, PT, R100, RZ, PT ;  /* 0x000000ff6400720b */ /* 0x000fe20003f36000 */
[----:B------:R-:W-:Y:S01]  /*5060*/  FADD.FTZ R3, -R0, R15 ;  /* 0x0000000f00037221 */ /* 0x000fe20000010100 */
[----:B------:R-:W-:Y:S01]  /*5070*/  FSEL R6, R6, R0, P2 ;  /* 0x0000000006067208 */ /* 0x000fe20001000000 */
[----:B------:R-:W-:Y:S01]  /*5080*/  FMUL.FTZ R65, R65, R2 ;  /* 0x0000000241417220 */ /* 0x000fe20000410000 */
[----:B------:R-:W-:Y:S01]  /*5090*/  FSEL R7, R7, R0, P1 ;  /* 0x0000000007077208 */ /* 0x000fe20000800000 */
[----:B------:R-:W-:Y:S01]  /*50a0*/  FADD.FTZ R2, -R0, R18 ;  /* 0x0000001200027221 */ /* 0x000fe20000010100 */
[----:B------:R-:W-:Y:S01]  /*50b0*/  FSETP.GE.FTZ.AND P2, PT, R59, RZ, PT ;  /* 0x000000ff3b00720b */ /* 0x000fe20003f56000 */
[----:B------:R-:W-:Y:S01]  /*50c0*/  FMUL.FTZ R9, R67, R9 ;  /* 0x0000000943097220 */ /* 0x000fe20000410000 */
[----:B------:R-:W-:Y:S01]  /*50d0*/  FSETP.GE.FTZ.AND P1, PT, R57, RZ, PT ;  /* 0x000000ff3900720b */ /* 0x000fe20003f36000 */
[----:B------:R-:W-:Y:S01]  /*50e0*/  FMUL.FTZ R101, R101, R6 ;  /* 0x0000000665657220 */ /* 0x000fe20000410000 */
[-C--:B------:R-:W-:Y:S01]  /*50f0*/  FSEL R4, R4, R0.reuse, P3 ;  /* 0x0000000004047208 */ /* 0x080fe20001800000 */
[----:B------:R-:W-:Y:S01]  /*5100*/  FMUL.FTZ R100, R100, R7 ;  /* 0x0000000764647220 */ /* 0x000fe20000410000 */
[-C--:B------:R-:W-:Y:S01]  /*5110*/  FSEL R3, R3, R0.reuse, P2 ;  /* 0x0000000003037208 */ /* 0x080fe20001000000 */
[----:B------:R-:W-:Y:S01]  /*5120*/  FMUL.FTZ R64, R64, R5 ;  /* 0x0000000540407220 */ /* 0x000fe20000410000 */
[----:B------:R-:W-:Y:S01]  /*5130*/  FSEL R2, R2, R0, P1 ;  /* 0x0000000002027208 */ /* 0x000fe20000800000 */
[----:B------:R-:W-:Y:S02]  /*5140*/  @P0 FADD.FTZ R0, -R0, R19 ;  /* 0x0000001300000221 */ /* 0x000fe40000010100 */
[----:B------:R-:W-:Y:S02]  /*5150*/  FMUL.FTZ R60, R60, R4 ;  /* 0x000000043c3c7220 */ /* 0x000fe40000410000 */
[----:B------:R-:W-:Y:S02]  /*5160*/  FMUL.FTZ R59, R59, R3 ;  /* 0x000000033b3b7220 */ /* 0x000fe40000410000 */
[----:B------:R-:W-:Y:S02]  /*5170*/  FMUL.FTZ R57, R57, R2 ;  /* 0x0000000239397220 */ /* 0x000fe40000410000 */
[----:B------:R-:W-:Y:S01]  /*5180*/  FMUL.FTZ R7, R56, R0 ;  /* 0x0000000038077220 */ /* 0x000fe20000410000 */
[----:B------:R-:W-:-:S05]  /*5190*/  @!P4 BRA `(.L_x_375) ;  /* 0x000003800000c947 */ /* 0x000fca0003800000 */
[----:B------:R-:W-:Y:S01]  /*51a0*/  IMAD.MOV.U32 R5, RZ, RZ, c[0x0][0x190] ;  /* 0x00006400ff057624 */ /* 0x000fe200078e00ff */
[----:B------:R-:W-:Y:S01]  /*51b0*/  LOP3.LUT R0, R208, 0x1, RZ, 0xc0, !PT ;  /* 0x00000001d0007812 */ /* 0x000fe200078ec0ff */
[----:B------:R-:W-:Y:S01]  /*51c0*/  IMAD.MOV.U32 R2, RZ, RZ, -0x4000 ;  /* 0xffffc000ff027424 */ /* 0x000fe200078e00ff */
[----:B------:R-:W-:Y:S01]  /*51d0*/  ISETP.GE.AND P1, PT, R218, c[0x0][0x220], PT ;  /* 0x00008800da007a0c */ /* 0x000fe20003f26270 */
[----:B------:R-:W-:Y:S01]  /*51e0*/  IMAD.U32 R4, R5, -0x40, RZ ;  /* 0xffffffc005047824 */ /* 0x000fe200078e00ff */
[----:B------:R-:W-:Y:S01]  /*51f0*/  ISETP.NE.U32.AND P0, PT, R0, 0x1, PT ;  /* 0x000000010000780c */ /* 0x000fe20003f05070 */
[----:B------:R-:W-:Y:S03]  /*5200*/  IMAD.MOV.U32 R10, RZ, RZ, c[0x0][0x194] ;  /* 0x00006500ff0a7624 */ /* 0x000fe600078e00ff */
[----:B------:R-:W-:Y:S02]  /*5210*/  SEL R0, R2, 0x4000, !P0 ;  /* 0x0000400002007807 */ /* 0x000fe40004000000 */
[----:B------:R-:W-:Y:S02]  /*5220*/  LEA R2, P0, R4, R212, 0x1 ;  /* 0x000000d404027211 */ /* 0x000fe400078008ff */
[----:B------:R-:W-:Y:S01]  /*5230*/  SHF.R.S32.HI R6, RZ, 0x1f, R4 ;  /* 0x0000001fff067819 */ /* 0x000fe20000011404 */
[--C-:B------:R-:W-:Y:S01]  /*5240*/  IMAD.IADD R206, R206, 0x1, R0.reuse ;  /* 0x00000001cece7824 */ /* 0x100fe200078e0200 */
[----:B------:R-:W-:Y:S01]  /*5250*/  LEA.HI.X.SX32 R3, R4, R213, 0x1, P0 ;  /* 0x000000d504037211 */ /* 0x000fe200000f0eff */
[--C-:B------:R-:W-:Y:S01]  /*5260*/  IMAD.IADD R209, R209, 0x1, R0.reuse ;  /* 0x00000001d1d17824 */ /* 0x100fe200078e0200 */
[----:B------:R-:W-:Y:S01]  /*5270*/  ISETP.GE.AND P0, PT, R220, c[0x0][0x220], PT ;  /* 0x00008800dc007a0c */ /* 0x000fe20003f06270 */
[----:B------:R-:W-:Y:S01]  /*5280*/  IMAD.IADD R187, R187, 0x1, R0 ;  /* 0x00000001bbbb7824 */ /* 0x000fe200078e0200 */
[----:B------:R1:W-:Y:S01]  /*5290*/  @P1 STS [R206], RZ ;  /* 0x000000ffce001388 */ /* 0x0003e20000000800 */
[C---:B------:R-:W-:Y:S02]  /*52a0*/  LEA R0, P3, R5.reuse, R4, 0x5 ;  /* 0x0000000405007211 */ /* 0x040fe400078628ff */
[C---:B------:R-:W-:Y:S01]  /*52b0*/  @!P1 LEA R4, P2, R5.reuse, R2, 0x6 ;  /* 0x0000000205049211 */ /* 0x040fe200078430ff */
[----:B------:R1:W-:Y:S01]  /*52c0*/  @P1 STS [R206+0x4], RZ ;  /* 0x000004ffce001388 */ /* 0x0003e20000000800 */
[C-C-:B------:R-:W-:Y:S02]  /*52d0*/  LEA.HI.X R6, R5.reuse, R6, R10.reuse, 0x5, P3 ;  /* 0x0000000605067211 */ /* 0x140fe400018f2c0a */
[----:B------:R-:W-:Y:S01]  /*52e0*/  @!P1 LEA.HI.X R5, R5, R3, R10, 0x6, P2 ;  /* 0x0000000305059211 */ /* 0x000fe200010f340a */
        /* <DEDUP_REMOVED lines=25> */
[----:B------:R1:W-:Y:S01]  /*5480*/  @P0 STS [R206+0x300c], RZ ;  /* 0x00300cffce000388 */ /* 0x0003e20000000800 */
[C---:B--2---:R-:W-:Y:S01]  /*5490*/  @!P0 LEA R4, P1, R0.reuse, R212, 0x1 ;  /* 0x000000d400048211 */ /* 0x044fe200078208ff */
[----:B------:R-:W-:Y:S03]  /*54a0*/  IMAD.MOV.U32 R212, RZ, RZ, R2 ;  /* 0x000000ffffd47224 */ /* 0x000fe600078e0002 */
[----:B------:R-:W-:Y:S01]  /*54b0*/  @!P0 LEA.HI.X R5, R0, R213, R6, 0x1, P1 ;  /* 0x000000d500058211 */ /* 0x000fe200008f0c06 */
[----:B------:R-:W-:Y:S04]  /*54c0*/  IMAD.MOV.U32 R213, RZ, RZ, R3 ;  /* 0x000000ffffd57224 */ /* 0x000fe800078e0003 */
[----:B------:R-:W-:Y:S01]  /*54d0*/  @!PT LDS RZ, [RZ] ;  /* 0x00000000fffff984 */ /* 0x000fe20000000800 */
[----:B------:R-:W-:Y:S01]  /*54e0*/  @!PT LDS RZ, [RZ] ;  /* 0x00000000fffff984 */ /* 0x000fe20000000800 */
[----:B------:R-:W-:Y:S01]  /*54f0*/  @!PT LDS RZ, [RZ] ;  /* 0x00000000fffff984 */ /* 0x000fe20000000800 */
[----:B------:R1:W-:Y:S04]  /*5500*/  @!P0 LDGSTS.E.BYPASS.LTC128B.128 [R209+0x3000], [R4.64+0x80] ;  /* 0x0300008004d18fae */ /* 0x0003e8000b901d48 */
[----:B------:R-:W0:Y:S02]  /*5510*/  LDGDEPBAR ;  /* 0x00000000000079af */ /* 0x000e240000000000 */
.L_x_375:
[----:B------:R-:W-:Y:S02]  /*5520*/  F2FP.BF16.PACK_AB R6, R102, R103 ;  /* 0x000000676606723e */ /* 0x000fe400000010ff */
[----:B-1----:R-:W-:Y:S02]  /*5530*/  F2FP.BF16.PACK_AB R5, R100, R101 ;  /* 0x000000656405723e */ /* 0x002fe400000010ff */
        /* <DEDUP_REMOVED lines=20> */
[----:B------:R-:W-:Y:S01]  /*5680*/  LDSM.16.MT88.4 R52, [R185+0x12800] ;  /* 0x01280000b934783b */ /* 0x000fe20000004200 */
        /* <DEDUP_REMOVED lines=8> */
[----:B------:R-:W1:Y:S07]  /*5710*/  LDSM.16.MT88.4 R12, [R0+0x8800] ;  /* 0x00880000000c783b */ /* 0x000e6e0000004200 */
[----:B------:R-:W-:Y:S01]  /*5720*/  HMMA.16816.F32.BF16 R48, R4, R18, R48 ;  /* 0x000000120430723c */ /* 0x000fe20000041830 */
[----:B------:R-:W2:Y:S04]  /*5730*/  LDSM.16.MT88.4 R4, [R0+0xa800] ;  /* 0x00a800000004783b */ /* 0x000ea80000004200 */
[----:B------:R-:W-:Y:S03]  /*5740*/  LDSM.16.MT88.4 R16, [R0+0x9000] ;  /* 0x009000000010783b */ /* 0x000fe60000004200 */
        /* <DEDUP_REMOVED lines=8> */
[----:B------:R-:W2:Y:S07]  /*57d0*/  LDSM.16.MT88.4 R52, [R185+0x13000] ;  /* 0x01300000b934783b */ /* 0x000eae0000004200 */
[----:B------:R-:W-:Y:S01]  /*57e0*/  HMMA.16816.F32.BF16 R48, R8, R6, R48 ;  /* 0x000000060830723c */ /* 0x000fe20000041830 */
[----:B------:R-:W3:Y:S04]  /*57f0*/  LDSM.16.MT88.4 R4, [R0+0xb000] ;  /* 0x00b000000004783b */ /* 0x000ee80000004200 */
[----:B------:R-:W-:Y:S03]  /*5800*/  LDSM.16.MT88.4 R8, [R186+0x13800] ;  /* 0x01380000ba08783b */ /* 0x000fe60000004200 */
        /* <DEDUP_REMOVED lines=8> */
[----:B------:R-:W2:Y:S07]  /*5890*/  LDSM.16.MT88.4 R52, [R185+0x13800] ;  /* 0x01380000b934783b */ /* 0x000eae0000004200 */
[----:B------:R-:W-:Y:S01]  /*58a0*/  HMMA.16816.F32.BF16 R48, R12, R6, R48 ;  /* 0x000000060c30723c */ /* 0x000fe20000041830 */
[----:B------:R-:W3:Y:S04]  /*58b0*/  LDSM.16.MT88.4 R4, [R0+0xb800] ;  /* 0x00b800000004783b */ /* 0x000ee80000004200 */
[----:B------:R-:W-:Y:S03]  /*58c0*/  BAR.SYNC.DEFER_BLOCKING 0x0 ;  /* 0x0000000000007b1d */ /* 0x000fe60000010000 */
[-C--:B-1----:R-:W-:Y:S08]  /*58d0*/  HMMA.16816.F32.BF16 R20, R8, R16.reuse, R20 ;  /* 0x000000100814723c */ /* 0x082ff00000041814 */
[C---:B--2---:R-:W-:Y:S08]  /*58e0*/  HMMA.16816.F32.BF16 R24, R52.reuse, R16, R24 ;  /* 0x000000103418723c */ /* 0x044ff00000041818 */
[-C--:B------:R-:W-:Y:S08]  /*58f0*/  HMMA.16816.F32.BF16 R28, R52, R18.reuse, R28 ;  /* 0x00000012341c723c */ /* 0x080ff0000004181c */
[C---:B------:R-:W-:Y:S08]  /*5900*/  HMMA.16816.F32.BF16 R32, R8.reuse, R18, R32 ;  /* 0x000000120820723c */ /* 0x040ff00000041820 */
[-C--:B---3--:R-:W-:Y:S08]  /*5910*/  HMMA.16816.F32.BF16 R36, R8, R4.reuse, R36 ;  /* 0x000000040824723c */ /* 0x088ff00000041824 */
        /* <DEDUP_REMOVED lines=42> */
.L_x_376:
[----:B------:R-:W-:Y:S01]  /*5bc0*/  LDSM.16.M88.4 R64, [R194] ;  /* 0x00000000c240783b */ /* 0x000fe20000000200 */
[----:B-1----:R-:W-:Y:S03]  /*5bd0*/  @P4 IADD3 R2, P0, R216, -0x100, RZ ;  /* 0xffffff00d8024810 */ /* 0x002fe60007f1e0ff */
[----:B------:R-:W1:Y:S02]  /*5be0*/  LDSM.16.MT88.4 R16, [R0+0xc000] ;  /* 0x00c000000010783b */ /* 0x000e640000004200 */
[----:B------:R-:W-:Y:S01]  /*5bf0*/  @P4 IMAD.MOV.U32 R216, RZ, RZ, R2 ;  /* 0x000000ffffd84224 */ /* 0x000fe200078e0002 */
[CC--:B------:R-:W-:Y:S01]  /*5c00*/  LEA R2, P1, R214.reuse, R204.reuse, 0x2 ;  /* 0x000000ccd6027211 */ /* 0x0c0fe200078210ff */
[----:B------:R-:W2:Y:S03]  /*5c10*/  LDSM.16.M88.4 R60, [R194+0x1000] ;  /* 0x00100000c23c783b */ /* 0x000ea60000000200 */
[-C--:B------:R-:W-:Y:S01]  /*5c20*/  LEA.HI.X.SX32 R3, R214, R205.reuse, 0x2, P1 ;  /* 0x000000cdd6037211 */ /* 0x080fe200008f16ff */
        /* <DEDUP_REMOVED lines=43> */
[-C--:B------:R-:W-:Y:S02]  /*5ee0*/  LEA R168, P1, R171, R204.reuse, 0x2 ;  /* 0x000000ccaba87211 */ /* 0x080fe400078210ff */
[----:B--2---:R-:W-:Y:S02]  /*5ef0*/  @P4 IADD3.X R0, R217, -0x1, RZ, P0, !PT ;  /* 0xffffffffd9004810 */ /* 0x004fe400007fe4ff */
[-C--:B------:R-:W-:Y:S01]  /*5f00*/  LEA.HI.X.SX32 R169, R171, R205.reuse, 0x2, P1 ;  /* 0x000000cdaba97211 */ /* 0x080fe200008f16ff */
[----:B------:R-:W-:Y:S02]  /*5f10*/  IMAD.MOV.U32 R171, RZ, RZ, c[0x0][0x22c] ;  /* 0x00008b00ffab7624 */ /* 0x000fe400078e00ff */
[----:B------:R-:W-:Y:S02]  /*5f20*/  @P4 IMAD.MOV.U32 R217, RZ, RZ, R0 ;  /* 0x000000ffffd94224 */ /* 0x000fe400078e0000 */
[----:B------:R-:W-:Y:S01]  /*5f30*/  IMAD.IADD R0, R214, 0x1, R252 ;  /* 0x00000001d6007824 */ /* 0x000fe200078e02fc */
        /* <DEDUP_REMOVED lines=14> */
[----:B------:R-:W-:Y:S01]  /*6020*/  @P4 IMAD.WIDE R100, R223, 0x4, R216 ;  /* 0x00000004df644825 */ /* 0x000fe200078e02d8 */
[-C--:B------:R-:W-:Y:S04]  /*6030*/  HMMA.16816.F32.BF16 R60, R180, R102.reuse, R60 ;  /* 0x00000066b43c723c */ /* 0x080fe8000004183c */
[----:B------:R1:W5:Y:S04]  /*6040*/  @P4 LDG.E R221, [R100.64] ;  /* 0x0000000864dd4981 */ /* 0x000368000c1e1900 */
[----:B------:R-:W-:Y:S01]  /*6050*/  HMMA.16816.F32.BF16 R64, R172, R102, R64 ;  /* 0x00000066ac40723c */ /* 0x000fe20000041840 */
[----:B------:R1:W5:Y:S04]  /*6060*/  @P4 LDG.E R222, [R100.64+0x20] ;  /* 0x0000200864de4981 */ /* 0x000368000c1e1900 */
[----:B------:R2:W-:Y:S04]  /*6070*/  RED.E.ADD.F32.FTZ.RN.STRONG.GPU [R204.64], R4 ;  /* 0x00000004cc00798e */ /* 0x0005e8000c10e788 */
[----:B------:R3:W-:Y:S03]  /*6080*/  RED.E.ADD.F32.FTZ.RN.STRONG.GPU [R2.64], R5 ;  /* 0x000000050200798e */ /* 0x0007e6000c10e788 */
        /* <DEDUP_REMOVED lines=8> */
[----:B------:R-:W-:Y:S03]  /*6110*/  IADD3 R170, R250, 0x20, RZ ;  /* 0x00000020faaa7810 */ /* 0x000fe60007ffe0ff */
[----:B------:R3:W-:Y:S02]  /*6120*/  RED.E.ADD.F32.FTZ.RN.STRONG.GPU [R102.64], R8 ;  /* 0x000000086600798e */ /* 0x0007e4000c10e788 */
[----:B------:R-:W-:Y:S01]  /*6130*/  IMAD.IADD R170, R214, 0x1, R170 ;  /* 0x00000001d6aa7824 */ /* 0x000fe200078e02aa */
[-C--:B-1----:R-:W-:Y:S02]  /*6140*/  LEA R100, P2, R177, R204.reuse, 0x2 ;  /* 0x000000ccb1647211 */ /* 0x082fe400078410ff */
[-C--:B------:R-:W-:Y:S02]  /*6150*/  LEA R6, P0, R171, R204.reuse, 0x2 ;  /* 0x000000ccab067211 */ /* 0x080fe400078010ff */
[-C--:B------:R-:W-:Y:S02]  /*6160*/  LEA.HI.X.SX32 R101, R177, R205.reuse, 0x2, P2 ;  /* 0x000000cdb1657211 */ /* 0x080fe400010f16ff */
[-C--:B--2---:R-:W-:Y:S02]  /*6170*/  LEA.HI.X.SX32 R7, R171, R205.reuse, 0x2, P0 ;  /* 0x000000cdab077211 */ /* 0x084fe400000f16ff */
[C---:B------:R-:W-:Y:S01]  /*6180*/  IADD3 R177, R250.reuse, 0x20, RZ ;  /* 0x00000020fab17810 */ /* 0x040fe20007ffe0ff */
[----:B------:R1:W-:Y:S01]  /*6190*/  RED.E.ADD.F32.FTZ.RN.STRONG.GPU [R100.64], R9 ;  /* 0x000000096400798e */ /* 0x0003e2000c10e788 */
[----:B------:R-:W-:Y:S02]  /*61a0*/  IADD3 R171, R250, 0x20, RZ ;  /* 0x00000020faab7810 */ /* 0x000fe40007ffe0ff */
[-C--:B---3--:R-:W-:Y:S01]  /*61b0*/  LEA R8, P2, R238, R204.reuse, 0x2 ;  /* 0x000000ccee087211 */ /* 0x088fe200078410ff */
[----:B------:R2:W-:Y:S02]  /*61c0*/  RED.E.ADD.F32.FTZ.RN.STRONG.GPU [R4.64], R10 ;  /* 0x0000000a0400798e */ /* 0x0005e4000c10e788 */
[C---:B------:R-:W-:Y:S02]  /*61d0*/  IMAD.IADD R171, R214.reuse, 0x1, R171 ;  /* 0x00000001d6ab7824 */ /* 0x040fe400078e02ab */
[----:B------:R3:W-:Y:S02]  /*61e0*/  RED.E.ADD.F32.FTZ.RN.STRONG.GPU [R6.64], R11 ;  /* 0x0000000b0600798e */ /* 0x0007e4000c10e788 */
[----:B------:R-:W-:Y:S02]  /*61f0*/  IMAD.IADD R171, R214, 0x1, R171 ;  /* 0x00000001d6ab7824 */ /* 0x000fe400078e02ab */
[----:B------:R4:W-:Y:S04]  /*6200*/  RED.E.ADD.F32.FTZ.RN.STRONG.GPU [R204.64+0x80], R16 ;  /* 0x00008010cc00798e */ /* 0x0009e8000c10e788 */
        /* <DEDUP_REMOVED lines=10> */
[C---:B------:R-:W-:Y:S01]  /*62b0*/  IADD3 R170, R250.reuse, 0x40, RZ ;  /* 0x00000040faaa7810 */ /* 0x040fe20007ffe0ff */
[----:B------:R2:W-:Y:S01]  /*62c0*/  RED.E.ADD.F32.FTZ.RN.STRONG.GPU [R6.64], R19 ;  /* 0x000000130600798e */ /* 0x0005e2000c10e788 */
[----:B----4-:R-:W-:Y:S03]  /*62d0*/  IADD3 R16, R250, 0x60, RZ ;  /* 0x00000060fa107810 */ /* 0x010fe60007ffe0ff */
[----:B------:R-:W-:Y:S04]  /*62e0*/  RED.E.ADD.F32.FTZ.RN.STRONG.GPU [R10.64], R12 ;  /* 0x0000000c0a00798e */ /* 0x000fe8000c10e788 */
[----:B------:R3:W-:Y:S01]  /*62f0*/  RED.E.ADD.F32.FTZ.RN.STRONG.GPU [R8.64], R13 ;  /* 0x0000000d0800798e */ /* 0x0007e2000c10e788 */
        /* <DEDUP_REMOVED lines=39> */
[C---:B--2---:R-:W-:Y:S01]  /*6570*/  LEA R6, P2, R234.reuse, R204, 0x2 ;  /* 0x000000ccea067211 */ /* 0x044fe200078410ff */
[----:B------:R-:W-:Y:S03]  /*6580*/  LDSM.16.MT88.4 R16, [R184+0x2000] ;  /* 0x00200000b810783b */ /* 0x000fe60000004200 */
[-C--:B------:R-:W-:Y:S01]  /*6590*/  LEA.HI.X.SX32 R7, R234, R205.reuse, 0x2, P2 ;  /* 0x000000cdea077211 */ /* 0x080fe200010f16ff */
[----:B------:R1:W-:Y:S01]  /*65a0*/  RED.E.ADD.F32.FTZ.RN.STRONG.GPU [R4.64], R66 ;  /* 0x000000420400798e */ /* 0x0003e2000c10e788 */
[----:B------:R-:W-:Y:S02]  /*65b0*/  ISETP.GT.AND P2, PT, R208, R242, PT ;  /* 0x000000f2d000720c */ /* 0x000fe40003f44270 */
[CC--:B---3--:R-:W-:Y:S01]  /*65c0*/  LEA R2, P0, R239.reuse, R204.reuse, 0x2 ;  /* 0x000000ccef027211 */ /* 0x0c8fe200078010ff */
[----:B------:R-:W-:Y:S03]  /*65d0*/  RED.E.ADD.F32.FTZ.RN.STRONG.GPU [R10.64], R67 ;  /* 0x000000430a00798e */ /* 0x000fe6000c10e788 */
[-C--:B------:R-:W-:Y:S01]  /*65e0*/  LEA.HI.X.SX32 R3, R239, R205.reuse, 0x2, P0 ;  /* 0x000000cdef037211 */ /* 0x080fe200000f16ff */
[----:B------:R-:W-:Y:S01]  /*65f0*/  RED.E.ADD.F32.FTZ.RN.STRONG.GPU [R8.64], R60 ;  /* 0x0000003c0800798e */ /* 0x000fe2000c10e788 */
[----:B------:R-:W-:Y:S02]  /*6600*/  ISETP.NE.U32.AND P0, PT, R0, 0x1, PT ;  /* 0x000000010000780c */ /* 0x000fe40003f05070 */
[C---:B------:R-:W-:Y:S01]  /*6610*/  IADD3 R0, R184.reuse, -0x4000, RZ ;  /* 0xffffc000b8007810 */ /* 0x040fe20007ffe0ff */
[----:B------:R-:W-:Y:S04]  /*6620*/  RED.E.ADD.F32.FTZ.RN.STRONG.GPU [R6.64], R61 ;  /* 0x0000003d0600798e */ /* 0x000fe8000c10e788 */
[----:B------:R-:W-:Y:S04]  /*6630*/  LDSM.16.MT88.4 R8, [R184] ;  /* 0x00000000b808783b */ /* 0x000fe80000004200 */
        /* <DEDUP_REMOVED lines=10> */
[----:B--2---:R-:W-:Y:S05]  /*66e0*/  IADD3 R2, R208, -0x1, RZ ;  /* 0xffffffffd0027810 */ /* 0x004fea0007ffe0ff */
[----:B------:R-:W-:Y:S01]  /*66f0*/  IMAD.MOV.U32 R208, RZ, RZ, R2 ;  /* 0x000000ffffd07224 */ /* 0x000fe200078e0002 */
[-C--:B-1----:R-:W-:Y:S08]  /*6700*/  HMMA.16816.F32.BF16 R68, R4, R8.reuse, R68 ;  /* 0x000000080444723c */ /* 0x082ff00000041844 */
        /* <DEDUP_REMOVED lines=43> */
[----:B------:R-:W-:-:S02]  /*69c0*/  FMUL.FTZ R52, R32, c[0x0][0x2dc] ;  /* 0x0000b70020347a20 */ /* 0x000fc40000410000 */
[----:B------:R-:W-:Y:S02]  /*69d0*/  FMUL.FTZ R32, R30, c[0x0][0x2dc] ;  /* 0x0000b7001e207a20 */ /* 0x000fe40000410000 */
[----:B------:R-:W-:Y:S02]  /*69e0*/  FMUL.FTZ R10, R29, c[0x0][0x2dc] ;  /* 0x0000b7001d0a7a20 */ /* 0x000fe40000410000 */
[----:B------:R-:W-:Y:S02]  /*69f0*/  FMUL.FTZ R68, R68, c[0x0][0x2e0] ;  /* 0x0000b80044447a20 */ /* 0x000fe40000410000 */
[----:B------:R-:W-:Y:S02]  /*6a00*/  FMUL.FTZ R30, R69, c[0x0][0x2e0] ;  /* 0x0000b800451e7a20 */ /* 0x000fe40000410000 */
[----:B------:R-:W-:Y:S02]  /*6a10*/  FMUL.FTZ R53, R26, c[0x0][0x2dc] ;  /* 0x0000b7001a357a20 */ /* 0x000fe40000410000 */
[----:B------:R-:W-:Y:S01]  /*6a20*/  FMUL.FTZ R70, R70, c[0x0][0x2e0] ;  /* 0x0000b80046467a20 */ /* 0x000fe20000410000 */
[----:B------:R-:W-:Y:S01]  /*6a30*/  F2FP.BF16.PACK_AB R30, R30, R68 ;  /* 0x000000441e1e723e */ /* 0x000fe200000010ff */
[----:B------:R-:W-:Y:S01]  /*6a40*/  BAR.SYNC.DEFER_BLOCKING 0x0 ;  /* 0x0000000000007b1d */ /* 0x000fe20000010000 */
[----:B------:R-:W-:-:S02]  /*6a50*/  FMUL.FTZ R29, R71, c[0x0][0x2e0] ;  /* 0x0000b800471d7a20 */ /* 0x000fc40000410000 */
[----:B------:R-:W-:Y:S02]  /*6a60*/  FMUL.FTZ R14, R25, c[0x0][0x2dc] ;  /* 0x0000b700190e7a20 */ /* 0x000fe40000410000 */
        /* <DEDUP_REMOVED lines=8> */
[----:B------:R-:W-:Y:S01]  /*6af0*/  FMUL.FTZ R25, R83, c[0x0][0x2e0] ;  /* 0x0000b80053197a20 */ /* 0x000fe20000410000 */
[----:B------:R-:W-:Y:S01]  /*6b00*/  F2FP.BF16.PACK_AB R10, R10, R33 ;  /* 0x000000210a0a723e */ /* 0x000fe200000010ff */
[----:B------:R-:W-:-:S02]  /*6b10*/  FMUL.FTZ R13, R27, c[0x0][0x2dc] ;  /* 0x0000b7001b0d7a20 */ /* 0x000fc40000410000 */
[----:B------:R-:W-:Y:S01]  /*6b20*/  FMUL.FTZ R72, R72, c[0x0][0x2e0] ;  /* 0x0000b80048487a20 */ /* 0x000fe20000410000 */
[----:B------:R-:W-:Y:S01]  /*6b30*/  F2FP.BF16.PACK_AB R25, R25, R82 ;  /* 0x000000521919723e */ /* 0x000fe200000010ff */
        /* <DEDUP_REMOVED lines=10> */
[----:B------:R-:W-:Y:S02]  /*6be0*/  FMUL.FTZ R24, R77, c[0x0][0x2e0] ;  /* 0x0000b8004d187a20 */ /* 0x000fe40000410000 */
        /* <DEDUP_REMOVED lines=95> */
[----:B-1----:R-:W1:Y:S01]  /*71e0*/  S2R R168, SR_CTAID.Y ;  /* 0x0000000000a87919 */ /* 0x002e620000002600 */
[----:B------:R-:W-:-:S05]  /*71f0*/  @P0 IADD3 R0, R246, R169, RZ ;  /* 0x000000a9f6000210 */ /* 0x000fca0007ffe0ff */
[----:B------:R-:W-:-:S04]  /*7200*/  @P0 IMAD.WIDE.U32 R2, R0, c[0x0][0x3a0], RZ ;  /* 0x0000e80000020a25 */ /* 0x000fc800078e00ff */
[----:B------:R-:W-:Y:S01]  /*7210*/  @P0 IMAD R8, R0, c[0x0][0x3a4], R3 ;  /* 0x0000e90000080a24 */ /* 0x000fe200078e0203 */
[----:B------:R-:W-:Y:S02]  /*7220*/  @P0 MOV R7, R2 ;  /* 0x0000000200070202 */ /* 0x000fe40000000f00 */
        /* <DEDUP_REMOVED lines=12> */
.L_x_378:
        /* <DEDUP_REMOVED lines=15> */
.L_x_379:
[----:B------:R-:W-:Y:S01]  /*73e0*/  BAR.SYNC.DEFER_BLOCKING 0x0 ;  /* 0x0000000000007b1d */ /* 0x000fe20000010000 */
[C---:B------:R-:W-:Y:S01]  /*73f0*/  IMAD.SHL.U32 R0, R230.reuse, 0x40, RZ ;  /* 0x00000040e6007824 */ /* 0x040fe200078e00ff */
[----:B------:R-:W-:Y:S01]  /*7400*/  SHF.R.S32.HI R3, RZ, 0x1f, R218 ;  /* 0x0000001fff037819 */ /* 0x000fe200000114da */
[----:B------:R-:W-:Y:S01]  /*7410*/  IMAD R11, R230, -0x40, R215 ;  /* 0xffffffc0e60b7824 */ /* 0x000fe200078e02d7 */
[----:B------:R-:W-:Y:S02]  /*7420*/  MOV R2, R218 ;  /* 0x000000da00027202 */ /* 0x000fe40000000f00 */
[----:B------:R-:W1:Y:S01]  /*7430*/  S2R R51, SR_CTAID.Z ;  /* 0x0000000000337919 */ /* 0x000e620000002700 */
[----:B------:R-:W-:Y:S01]  /*7440*/  SHF.R.S32.HI R21, RZ, 0x1f, R0 ;  /* 0x0000001fff157819 */ /* 0x000fe20000011400 */
[----:B------:R-:W-:Y:S01]  /*7450*/  BSSY B0, `(.L_x_380) ;  /* 0x0000023000007945 */ /* 0x000fe20003800000 */
[----:B------:R-:W-:Y:S01]  /*7460*/  IMAD.WIDE.U32 R4, R0, c[0x0][0x3a0], R2 ;  /* 0x0000e80000047a25 */ /* 0x000fe200078e0002 */
[----:B------:R-:W-:-:S02]  /*7470*/  ISETP.GE.AND P3, PT, R243, R11, PT ;  /* 0x0000000bf300720c */ /* 0x000fc40003f66270 */
[----:B------:R-:W-:Y:S01]  /*7480*/  IADD3 R20, R218, 0x40, RZ ;  /* 0x00000040da147810 */ /* 0x000fe20007ffe0ff */
[----:B------:R-:W-:Y:S01]  /*7490*/  IMAD R6, R21, c[0x0][0x3a0], RZ ;  /* 0x0000e80015067a24 */ /* 0x000fe200078e02ff */
[----:B------:R-:W-:Y:S02]  /*74a0*/  IADD3 R4, P0, R7, R4, RZ ;  /* 0x0000000407047210 */ /* 0x000fe40007f1e0ff */
[----:B------:R-:W-:Y:S01]  /*74b0*/  SHF.R.S32.HI R48, RZ, 0x1f, R243 ;  /* 0x0000001fff307819 */ /* 0x000fe200000114f3 */
[----:B------:R-:W-:-:S05]  /*74c0*/  IMAD R6, R0, c[0x0][0x3a4], R6 ;  /* 0x0000e90000067a24 */ /* 0x000fca00078e0206 */
        /* <DEDUP_REMOVED lines=9> */
[----:B------:R2:W1:Y:S02]  /*7560*/  LDS.128 R32, [R207+0x12000] ;  /* 0x01200000cf207984 */ /* 0x0004640000000c00 */
[----:B------:R-:W-:Y:S02]  /*7570*/  IMAD.IADD R10, R6, 0x1, R5 ;  /* 0x00000001060a7824 */ /* 0x000fe400078e0205 */
[----:B------:R2:W1:Y:S01]  /*7580*/  LDS.128 R40, [R207+0x13000] ;  /* 0x01300000cf287984 */ /* 0x0004620000000c00 */
[----:B------:R-:W-:Y:S05]  /*7590*/  @P3 BRA `(.L_x_381) ;  /* 0x000000e000003947 */ /* 0x000fea0003800000 */
[----:B------:R-:W-:Y:S01]  /*75a0*/  ISETP.GE.AND P1, PT, R218, c[0x0][0x220], PT ;  /* 0x00008800da007a0c */ /* 0x000fe20003f26270 */
[----:B------:R-:W2:Y:S01]  /*75b0*/  LDS.128 R16, [R207+0xe000] ;  /* 0x00e00000cf107984 */ /* 0x000ea20000000c00 */
[----:B------:R-:W-:Y:S01]  /*75c0*/  MOV R7, R10 ;  /* 0x0000000a00077202 */ /* 0x000fe20000000f00 */
[----:B------:R-:W-:Y:S01]  /*75d0*/  IMAD.MOV.U32 R6, RZ, RZ, R4 ;  /* 0x000000ffff067224 */ /* 0x000fe200078e0004 */
[----:B------:R-:W-:Y:S01]  /*75e0*/  ISETP.GE.AND P0, PT, R20, c[0x0][0x220], PT ;  /* 0x0000880014007a0c */ /* 0x000fe20003f06270 */
[----:B------:R-:W-:-:S02]  /*75f0*/  IMAD R49, R48, c[0x0][0x3a0], RZ ;  /* 0x0000e80030317a24 */ /* 0x000fc400078e02ff */
[----:B------:R-:W-:-:S04]  /*7600*/  IMAD.WIDE.U32 R8, R243, c[0x0][0x3a0], R6 ;  /* 0x0000e800f3087a25 */ /* 0x000fc800078e0006 */
[----:B------:R-:W-:Y:S02]  /*7610*/  IMAD R6, R243, c[0x0][0x3a4], R49 ;  /* 0x0000e900f3067a24 */ /* 0x000fe400078e0231 */
[----:B------:R-:W4:Y:S02]  /*7620*/  @!P1 LDS.128 R12, [R207+0xc000] ;  /* 0x00c00000cf0c9984 */ /* 0x000f240000000c00 */
[----:B------:R-:W-:Y:S01]  /*7630*/  IMAD.IADD R7, R6, 0x1, R9 ;  /* 0x0000000106077824 */ /* 0x000fe200078e0209 */
[----:B------:R-:W-:-:S04]  /*7640*/  LEA R6, P2, R8, c[0x0][0x340], 0x1 ;  /* 0x0000d00008067a11 */ /* 0x000fc800078408ff */
[----:B------:R-:W-:-:S05]  /*7650*/  LEA.HI.X R7, R8, c[0x0][0x344], R7, 0x1, P2 ;  /* 0x0000d10008077a11 */ /* 0x000fca00010f0c07 */
[----:B--2---:R2:W-:Y:S04]  /*7660*/  @!P0 STG.E.128 [R6.64+0x80], R16 ;  /* 0x0000801006008986 */ /* 0x0045e8000c101d08 */
[----:B----4-:R2:W-:Y:S02]  /*7670*/  @!P1 STG.E.128 [R6.64], R12 ;  /* 0x0000000c06009986 */ /* 0x0105e4000c101d08 */
.L_x_381:
[----:B------:R-:W-:Y:S05]  /*7680*/  BSYNC B0 ;  /* 0x0000000000007941 */ /* 0x000fea0003800000 */
.L_x_380:
[----:B--2---:R-:W-:Y:S01]  /*7690*/  IADD3 R6, R243, 0x20, RZ ;  /* 0x00000020f3067810 */ /* 0x004fe20007ffe0ff */
        /* <DEDUP_REMOVED lines=15> */
[----:B---3--:R2:W-:Y:S04]  /*7790*/  @!P1 STG.E.128 [R4.64], R28 ;  /* 0x0000001c04009986 */ /* 0x0085e8000c101d08 */
[----:B----4-:R2:W-:Y:S02]  /*77a0*/  @!P0 STG.E.128 [R4.64+0x80], R24 ;  /* 0x0000801804008986 */ /* 0x0105e4000c101d08 */
.L_x_383:
[----:B------:R-:W-:Y:S05]  /*77b0*/  BSYNC B0 ;  /* 0x0000000000007941 */ /* 0x000fea0003800000 */
.L_x_382:
[----:B------:R-:W-:Y:S01]  /*77c0*/  IMAD.WIDE.U32 R2, R0, c[0x0][0x3a8], R2 ;  /* 0x0000ea0000027a25 */ /* 0x000fe200078e0002 */
[----:B------:R-:W-:Y:S03]  /*77d0*/  BSSY B0, `(.L_x_384) ;  /* 0x0000016000007945 */ /* 0x000fe60003800000 */
[----:B--2---:R-:W-:Y:S01]  /*77e0*/  IMAD R4, R21, c[0x0][0x3a8], RZ ;  /* 0x0000ea0015047a24 */ /* 0x004fe200078e02ff */
        /* <DEDUP_REMOVED lines=20> */
.L_x_385:
[----:B------:R-:W-:Y:S05]  /*7930*/  BSYNC B0 ;  /* 0x0000000000007941 */ /* 0x000fea0003800000 */
.L_x_384:
        /* <DEDUP_REMOVED lines=14> */
.L_x_356:
[----:B------:R-:W-:Y:S05]  /*7a20*/  BSYNC B1 ;  /* 0x0000000000017941 */ /* 0x000fea0003800000 */
.L_x_342:
        /* <DEDUP_REMOVED lines=9> */
.L_x_386:
[----:B------:R-:W-:Y:S05]  /*7ac0*/  EXIT ;  /* 0x000000000000794d */ /* 0x000fea0003800000 */
.L_x_388:
        /* <DEDUP_REMOVED lines=11> */
.L_x_1071:


//--------------------- .text._ZN5flash44flash_bwd_dq_dk_dv_loop_seqk_parallel_kernelI23Flash_bwd_kernel_traitsILi128ELi64ELi64ELi8ELi4ELi2ELi2ELb1ELb0EN7cutlass10bfloat16_tE19Flash_kernel_traitsILi128ELi64ELi64ELi8ES3_EELb0ELb1ELb0ELb0ELb0ELb0ELb1EEEvNS_16Flash_bwd_paramsE --------------------------
	.section	.text._ZN5flash44flash_bwd_dq_dk_dv_loop_seqk_parallel_kernelI23Flash_bwd_kernel_traitsILi128ELi64ELi64ELi8ELi4ELi2ELi2ELb1ELb0EN7cutlass10bfloat16_tE19Flash_kernel_traitsILi128ELi64ELi64ELi8ES3_EELb0ELb1ELb0ELb0ELb0ELb0ELb1EEEvNS_16Flash_bwd_paramsE,"ax",@progbits
	.sectioninfo	@"SHI_REGISTERS=255"
	.align	128
        .global         _ZN5flash44flash_bwd_dq_dk_dv_loop_seqk_parallel_kernelI23Flash_bwd_kernel_traitsILi128ELi64ELi64ELi8ELi4ELi2ELi2ELb1ELb0EN7cutlass10bfloat16_tE19Flash_kernel_traitsILi128ELi64ELi64ELi8ES3_EELb0ELb1ELb0ELb0ELb0ELb0ELb1EEEvNS_16Flash_bwd_paramsE
        .type           _ZN5flash44flash_bwd_dq_dk_dv_loop_seqk_parallel_kernelI23Flash_bwd_kernel_traitsILi128ELi64ELi64ELi8ELi4ELi2ELi2ELb1ELb0EN7cutlass10bfloat16_tE19Flash_kernel_traitsILi128ELi64ELi64ELi8ES3_EELb0ELb1ELb0ELb0ELb0ELb0ELb1EEEvNS_16Flash_bwd_paramsE,@function
        .size           _ZN5flash44flash_bwd_dq_dk_dv_loop_seqk_parallel_kernelI23Flash_bwd_kernel_traitsILi128ELi64ELi64ELi8ELi4ELi2ELi2ELb1ELb0EN7cutlass10bfloat16_tE19Flash_kernel_traitsILi128ELi64ELi64ELi8ES3_EELb0ELb1ELb0ELb0ELb0ELb0ELb1EEEvNS_16Flash_bwd_paramsE,(.L_x_1072 - _ZN5flash44flash_bwd_dq_dk_dv_loop_seqk_parallel_kernelI23Flash_bwd_kernel_traitsILi128ELi64ELi64ELi8ELi4ELi2ELi2ELb1ELb0EN7cutlass10bfloat16_tE19Flash_kernel_traitsILi128ELi64ELi64ELi8ES3_EELb0ELb1ELb0ELb0ELb0ELb0ELb1EEEvNS_16Flash_bwd_paramsE)
        .other          _ZN5flash44flash_bwd_dq_dk_dv_loop_seqk_parallel_kernelI23Flash_bwd_kernel_traitsILi128ELi64ELi64ELi8ELi4ELi2ELi2ELb1ELb0EN7cutlass10bfloat16_tE19Flash_kernel_traitsILi128ELi64ELi64ELi8ES3_EELb0ELb1ELb0ELb0ELb0ELb0ELb1EEEvNS_16Flash_bwd_paramsE,@"STO_CUDA_ENTRY STV_DEFAULT"
_ZN5flash44flash_bwd_dq_dk_dv_loop_seqk_parallel_kernelI23Flash_bwd_kernel_traitsILi128ELi64ELi64ELi8ELi4ELi2ELi2ELb1ELb0EN7cutlass10bfloat16_tE19Flash_kernel_traitsILi128ELi64ELi64ELi8ES3_EELb0ELb1ELb0ELb0ELb0ELb0ELb1EEEvNS_16Flash_bwd_paramsE:
.text._ZN5flash44flash_bwd_dq_dk_dv_loop_seqk_parallel_kernelI23Flash_bwd_kernel_traitsILi128ELi64ELi64ELi8ELi4ELi2ELi2ELb1ELb0EN7cutlass10bfloat16_tE19Flash_kernel_traitsILi128ELi64ELi64ELi8ES3_EELb0ELb1ELb0ELb0ELb0ELb0ELb1EEEvNS_16Flash_bwd_paramsE:
        /* <DEDUP_REMOVED lines=16> */
[-C--:B------:R-:W-:Y:S02]  /*0100*/  LEA.HI R10, R14, R13.reuse, RZ, 0x3 ;  /* 0x0000000d0e0a7211 */ /* 0x080fe400078f18ff */
        /* <DEDUP_REMOVED lines=41> */
[----:B------:R-:W-:-:S02]  /*03a0*/  LOP3.LUT R6, R12, 0xfffffff8, RZ, 0xc0, !PT ;  /* 0xfffffff80c067812 */ /* 0x000fc400078ec0ff */
[----:B------:R-:W-:Y:S02]  /*03b0*/  LOP3.LUT R188, R188, R0, RZ, 0x3c, !PT ;  /* 0x00000000bcbc7212 */ /* 0x000fe400078e3cff */
[----:B------:R-:W-:Y:S01]  /*03c0*/  LOP3.LUT R185, R185, R4, R0, 0xf6, !PT ;  /* 0x00000004b9b97212 */ /* 0x000fe200078ef600 */
[----:B------:R-:W-:Y:S01]  /*03d0*/  IMAD.IADD R10, R2, 0x1, -R6 ;  /* 0x00000001020a7824 */ /* 0x000fe200078e0a06 */
[----:B------:R-:W-:Y:S01]  /*03e0*/  LEA.HI R0, R14, R13, RZ, 0x6 ;  /* 0x0000000d0e007211 */ /* 0x000fe200078f30ff */
[----:B------:R-:W-:Y:S01]  /*03f0*/  IMAD.IADD R188, R3, 0x1, R188 ;  /* 0x0000000103bc7824 */ /* 0x000fe200078e02bc */
[----:B------:R-:W-:Y:S01]  /*0400*/  LOP3.LUT R4, R15, 0xffffffe0, RZ, 0xc0, !PT ;  /* 0xffffffe00f047812 */ /* 0x000fe200078ec0ff */
[----:B------:R-:W-:Y:S01]  /*0410*/  IMAD.SHL.U32 R6, R11, 0x20, RZ ;  /* 0x000000200b067824 */ /* 0x000fe200078e00ff */
[----:B------:R-:W-:Y:S01]  /*0420*/  LOP3.LUT R5, R7, 0x1, RZ, 0xc0, !PT ;  /* 0x0000000107057812 */ /* 0x000fe200078ec0ff */
[----:B------:R-:W-:Y:S01]  /*0430*/  IMAD.SHL.U32 R188, R188, 0x2, RZ ;  /* 0x00000002bcbc7824 */ /* 0x000fe200078e00ff */
[----:B------:R-:W-:Y:S01]  /*0440*/  LOP3.LUT R2, R16, 0x7ffffffc, RZ, 0xc0, !PT ;  /* 0x7ffffffc10027812 */ /* 0x000fe200078ec0ff */
[----:B------:R-:W-:Y:S01]  /*0450*/  IMAD.IADD R18, R13, 0x1, -R4 ;  /* 0x000000010d127824 */ /* 0x000fe200078e0a04 */
[----:B------:R-:W-:-:S02]  /*0460*/  SHF.R.S32.HI R3, RZ, 0x1f, R15 ;  /* 0x0000001fff037819 */ /* 0x000fc4000001140f */
[----:B------:R-:W-:Y:S02]  /*0470*/  SHF.R.S32.HI R0, RZ, 0x6, R0 ;  /* 0x00000006ff007819 */ /* 0x000fe40000011400 */
[----:B------:R-:W-:Y:S01]  /*0480*/  ISETP.NE.U32.AND P0, PT, R5, 0x1, PT ;  /* 0x000000010500780c */ /* 0x000fe20003f05070 */
[----:B------:R-:W-:Y:S01]  /*0490*/  IMAD.IADD R5, R13, 0x1, -R2 ;  /* 0x000000010d057824 */ /* 0x000fe200078e0a02 */
[----:B------:R-:W-:Y:S01]  /*04a0*/  LEA.HI R4, R3, R19, RZ, 0x2 ;  /* 0x0000001303047211 */ /* 0x000fe200078f10ff */
[----:B------:R-:W-:Y:S01]  /*04b0*/  IMAD.SHL.U32 R13, R13, 0x2, RZ ;  /* 0x000000020d0d7824 */ /* 0x000fe200078e00ff */
[----:B------:R-:W-:Y:S01]  /*04c0*/  STL [R1+0x18], R18 ;  /* 0x0000181201007387 */ /* 0x000fe20000100800 */
[----:B------:R-:W-:Y:S01]  /*04d0*/  IMAD.SHL.U32 R3, R8, 0x20, RZ ;  /* 0x0000002008037824 */ /* 0x000fe200078e00ff */
[----:B------:R-:W-:Y:S01]  /*04e0*/  LOP3.LUT R4, R4, 0xfffffffc, RZ, 0xc0, !PT ;  /* 0xfffffffc04047812 */ /* 0x000fe200078ec0ff */
[C---:B------:R-:W-:Y:S01]  /*04f0*/  IMAD R17, R0.reuse, 0x200, R9 ;  /* 0x0000020000117824 */ /* 0x040fe200078e0209 */
[C---:B------:R-:W-:Y:S01]  /*0500*/  R2P PR, R7.reuse, 0x6 ;  /* 0x0000000607007804 */ /* 0x040fe20000000000 */
[----:B------:R-:W-:Y:S01]  /*0510*/  IMAD.SHL.U32 R2, R0, 0x8, RZ ;  /* 0x0000000800027824 */ /* 0x000fe200078e00ff */
[----:B------:R-:W-:Y:S01]  /*0520*/  SEL R184, R184, 0xffffffc0, !P3 ;  /* 0xffffffc0b8b87807 */ /* 0x000fe20005800000 */
[----:B------:R-:W-:Y:S01]  /*0530*/  IMAD.SHL.U32 R0, R7, 0x40, RZ ;  /* 0x0000004007007824 */ /* 0x000fe200078e00ff */
[----:B------:R-:W-:Y:S01]  /*0540*/  STL [R1+0x14], R17 ;  /* 0x0000141101007387 */ /* 0x000fe20000100800 */
[----:B------:R-:W-:Y:S01]  /*0550*/  IMAD.SHL.U32 R9, R5, 0x2, RZ ;  /* 0x0000000205097824 */ /* 0x000fe200078e00ff */
[----:B------:R-:W-:Y:S01]  /*0560*/  LOP3.LUT R5, R3, 0x6, R13, 0xf8, !PT ;  /* 0x0000000603057812 */ /* 0x000fe200078ef80d */
[----:B------:R-:W-:Y:S01]  /*0570*/  IMAD.SHL.U32 R7, R10, 0x40, RZ ;  /* 0x000000400a077824 */ /* 0x000fe200078e00ff */
[----:B------:R-:W-:Y:S01]  /*0580*/  LOP3.LUT R0, R0, 0x1c0, RZ, 0xc0, !PT ;  /* 0x000001c000007812 */ /* 0x000fe200078ec0ff */
[----:B------:R-:W-:Y:S01]  /*0590*/  IMAD.IADD R4, R19, 0x1, -R4 ;  /* 0x0000000113047824 */ /* 0x000fe200078e0a04 */
[----:B------:R-:W-:Y:S01]  /*05a0*/  LOP3.LUT R2, R2, 0x18, RZ, 0xc0, !PT ;  /* 0x0000001802027812 */ /* 0x000fe200078ec0ff */
[----:B------:R1:W-:Y:S01]  /*05b0*/  STL [R1+0x8], R5 ;  /* 0x0000080501007387 */ /* 0x0003e20000100800 */
[----:B------:R-:W-:Y:S01]  /*05c0*/  SEL R222, R222, 0x10, !P0 ;  /* 0x00000010dede7807 */ /* 0x000fe20004000000 */
[----:B------:R-:W-:Y:S01]  /*05d0*/  IMAD R8, R4, 0x400, R9 ;  /* 0x0000040004087824 */ /* 0x000fe200078e0209 */
[----:B------:R-:W-:Y:S01]  /*05e0*/  LOP3.LUT R6, R2, 0x20, R6, 0xf8, !PT ;  /* 0x0000002002067812 */ /* 0x000fe200078ef806 */
[----:B------:R-:W-:Y:S01]  /*05f0*/  IMAD.IADD R187, R188, 0x1, R184 ;  /* 0x00000001bcbb7824 */ /* 0x000fe200078e02b8 */
[----:B------:R-:W-:Y:S01]  /*0600*/  IADD3 R224, R216, 0x40, RZ ;  /* 0x00000040d8e07810 */ /* 0x000fe20007ffe0ff */
[----:B------:R-:W-:Y:S01]  /*0610*/  IMAD.SHL.U32 R204, R17, 0x2, RZ ;  /* 0x0000000211cc7824 */ /* 0x000fe200078e00ff */
[----:B-1----:R-:W-:-:S02]  /*0620*/  LOP3.LUT R5, R0, 0x20, R3, 0xf8, !PT ;  /* 0x0000002000057812 */ /* 0x002fc400078ef803 */
[----:B------:R-:W-:-:S04]  /*0630*/  SHF.R.U32.HI R3, RZ, 0x3, R0 ;  /* 0x00000003ff037819 */ /* 0x000fc80000011600 */
[----:B------:R-:W-:Y:S02]  /*0640*/  LOP3.LUT R5, R5, R3, RZ, 0x3c, !PT ;  /* 0x0000000305057212 */ /* 0x000fe400078e3cff */
[----:B------:R-:W-:Y:S01]  /*0650*/  LOP3.LUT R10, R3, R0, R2, 0x1e, !PT ;  /* 0x00000000030a7212 */ /* 0x000fe200078e1e02 */
[----:B------:R-:W-:Y:S01]  /*0660*/  IMAD.SHL.U32 R0, R11, 0x8, RZ ;  /* 0x000000080b007824 */ /* 0x000fe200078e00ff */
[----:B------:R-:W-:Y:S01]  /*0670*/  LOP3.LUT R2, R7, 0x1c0, RZ, 0xc0, !PT ;  /* 0x000001c007027812 */ /* 0x000fe200078ec0ff */
[----:B------:R-:W-:Y:S01]  /*0680*/  IMAD.IADD R220, R8, 0x1, R5 ;  /* 0x0000000108dc7824 */ /* 0x000fe200078e0205 */
[----:B------:R-:W-:Y:S02]  /*0690*/  SHF.R.S32.HI R7, RZ, 0x1f, R18 ;  /* 0x0000001fff077819 */ /* 0x000fe40000011412 */
[----:B------:R-:W-:Y:S01]  /*06a0*/  SHF.R.U32.HI R3, RZ, 0x3, R2 ;  /* 0x00000003ff037819 */ /* 0x000fe20000011602 */
[----:B------:R-:W-:Y:S01]  /*06b0*/  IMAD.SHL.U32 R220, R220, 0x2, RZ ;  /* 0x00000002dcdc7824 */ /* 0x000fe200078e00ff */
[----:B------:R-:W-:Y:S01]  /*06c0*/  LEA.HI R5, R7, R18, RZ, 0x2 ;  /* 0x0000001207057211 */ /* 0x000fe200078f10ff */
[----:B------:R-:W-:Y:S01]  /*06d0*/  IMAD.SHL.U32 R7, R12, 0x40, RZ ;  /* 0x000000400c077824 */ /* 0x000fe200078e00ff */
[----:B------:R-:W-:Y:S01]  /*06e0*/  LOP3.LUT R8, R2, 0x8, R0, 0xf8, !PT ;  /* 0x0000000802087812 */ /* 0x000fe200078ef800 */
[----:B------:R-:W-:Y:S01]  /*06f0*/  IMAD.IADD R223, R220, 0x1, R222 ;  /* 0x00000001dcdf7824 */ /* 0x000fe200078e02de */
[----:B------:R-:W-:-:S02]  /*0700*/  LOP3.LUT R2, R3, R6, R2, 0x1e, !PT ;  /* 0x0000000603027212 */ /* 0x000fc400078e1e02 */
[----:B------:R-:W-:Y:S02]  /*0710*/  LOP3.LUT R0, R7, 0xfffffe00, RZ, 0xc0, !PT ;  /* 0xfffffe0007007812 */ /* 0x000fe400078ec0ff */
[----:B------:R-:W-:Y:S01]  /*0720*/  SHF.R.S32.HI R6, RZ, 0x2, R5 ;  /* 0x00000002ff067819 */ /* 0x000fe20000011405 */
[C---:B------:R-:W-:Y:S01]  /*0730*/  IMAD R5, R193.reuse, 0x400, R9 ;  /* 0x00000400c1057824 */ /* 0x040fe200078e0209 */
        /* <DEDUP_REMOVED lines=8> */
[----:B------:R-:W-:Y:S01]  /*07c0*/  IMAD R6, R4, 0x10, R6 ;  /* 0x0000001004067824 */ /* 0x000fe200078e0206 */
        /* <DEDUP_REMOVED lines=11> */
[----:B------:R1:W-:Y:S01]  /*0880*/  STL [R1], R2 ;  /* 0x0000000201007387 */ /* 0x0003e20000100800 */
[----:B------:R-:W-:-:S02]  /*0890*/  IMAD.SHL.U32 R185, R185, 0x2, RZ ;  /* 0x00000002b9b97824 */ /* 0x000fc400078e00ff */
[----:B------:R-:W-:Y:S01]  /*08a0*/  IMAD.IADD R222, R222, 0x1, R221 ;  /* 0x00000001dede7824 */ /* 0x000fe200078e02dd */
[----:B------:R1:W-:Y:S04]  /*08b0*/  STL [R1+0x4], R0 ;  /* 0x0000040001007387 */ /* 0x0003e80000100800 */
.L_x_435:
        /* <DEDUP_REMOVED lines=35> */
.L_x_389:
        /* <DEDUP_REMOVED lines=45> */
.L_x_391:
        /* <DEDUP_REMOVED lines=15> */
.L_x_392:
        /* <DEDUP_REMOVED lines=18> */
[----:B---3--:R-:W-:Y:S01]  /*0fd0*/  ISETP.NE.AND P3, PT, R23, RZ, PT ;  /* 0x000000ff1700720c */ /* 0x008fe20003f65270 */
[----:B-----5:R-:W-:Y:S01]  /*0fe0*/  IMAD.WIDE.U32 R30, R20, c[0x0][0x3d8], RZ ;  /* 0x0000f600141e7a25 */ /* 0x020fe200078e00ff */
        /* <DEDUP_REMOVED lines=17> */
[----:B------:R-:W-:Y:S01]  /*1100*/  IMAD.SHL.U32 R6, R36, 0x80, RZ ;  /* 0x0000008024067824 */ /* 0x000fe200078e00ff */
[----:B------:R-:W-:Y:S01]  /*1110*/  ISETP.GT.U32.AND P5, PT, R14, R3, PT ;  /* 0x000000030e00720c */ /* 0x000fe20003fa4070 */
[----:B------:R-:W-:-:S03]  /*1120*/  IMAD.WIDE.U32 R12, R36, c[0x0][0x224], RZ ;  /* 0x00008900240c7a25 */ /* 0x000fc600078e00ff */
[----:B------:R-:W-:Y:S01]  /*1130*/  SEL R6, R6, RZ, P2 ;  /* 0x000000ff06067207 */ /* 0x000fe20001000000 */
[----:B------:R-:W-:Y:S02]  /*1140*/  IMAD R5, R29, c[0x0][0x224], R7 ;  /* 0x000089001d057a24 */ /* 0x000fe400078e0207 */
[----:B------:R-:W-:Y:S01]  /*1150*/  IMAD R7, R17, R12, RZ ;  /* 0x0000000c11077224 */ /* 0x000fe200078e02ff */
[----:B------:R-:W-:Y:S02]  /*1160*/  IADD3 R6, P2, R9, R6, RZ ;  /* 0x0000000609067210 */ /* 0x000fe40007f5e0ff */
[----:B------:R-:W-:Y:S01]  /*1170*/  IADD3 R4, R13, R5, RZ ;  /* 0x000000050d047210 */ /* 0x000fe20007ffe0ff */
[----:B------:R-:W-:Y:S02]  /*1180*/  IMAD.WIDE.U32 R12, R16, R12, RZ ;  /* 0x0000000c100c7225 */ /* 0x000fe400078e00ff */
[----:B------:R-:W-:Y:S02]  /*1190*/  @!P5 IADD3 R3, R3, -R14, RZ ;  /* 0x8000000e0303d210 */ /* 0x000fe40007ffe0ff */
[----:B------:R-:W-:Y:S01]  /*11a0*/  @!P5 IADD3 R2, R2, 0x1, RZ ;  /* 0x000000010202d810 */ /* 0x000fe20007ffe0ff */
[C---:B------:R-:W-:Y:S01]  /*11b0*/  IMAD R7, R16.reuse, R4, R7 ;  /* 0x0000000410077224 */ /* 0x040fe200078e0207 */
[----:B------:R-:W-:Y:S01]  /*11c0*/  ISETP.GE.U32.AND P6, PT, R3, R14, PT ;  /* 0x0000000e0300720c */ /* 0x000fe20003fc6070 */
[----:B------:R-:W-:Y:S01]  /*11d0*/  IMAD.WIDE.U32 R4, R16, R0, RZ ;  /* 0x0000000010047225 */ /* 0x000fe200078e00ff */
[----:B------:R-:W-:-:S03]  /*11e0*/  ISETP.NE.AND P5, PT, RZ, c[0x0][0x1c8], PT ;  /* 0x00007200ff007a0c */ /* 0x000fc60003fa5270 */
[----:B------:R-:W-:Y:S01]  /*11f0*/  IMAD.X R8, R15, 0x1, R8, P2 ;  /* 0x000000010f087824 */ /* 0x000fe200010e0608 */
[----:B-1----:R-:W-:Y:S01]  /*1200*/  ISETP.NE.AND P2, PT, R24, RZ, PT ;  /* 0x000000ff1800720c */ /* 0x002fe20003f45270 */
[C---:B------:R-:W-:Y:S02]  /*1210*/  IMAD R14, R17.reuse, R6, RZ ;  /* 0x00000006110e7224 */ /* 0x040fe400078e02ff */
[----:B------:R-:W-:Y:S01]  /*1220*/  IMAD R3, R17, R0, RZ ;  /* 0x0000000011037224 */ /* 0x000fe200078e02ff */
[----:B------:R-:W-:Y:S01]  /*1230*/  SEL R17, R12, R4, !P1 ;  /* 0x000000040c117207 */ /* 0x000fe20004800000 */
[----:B------:R-:W-:Y:S01]  /*1240*/  IMAD R8, R16, R8, R14 ;  /* 0x0000000810087224 */ /* 0x000fe200078e020e */
[----:B------:R-:W-:Y:S01]  /*1250*/  IADD3 R12, R13, R7, RZ ;  /* 0x000000070d0c7210 */ /* 0x000fe20007ffe0ff */
[----:B------:R-:W-:Y:S01]  /*1260*/  @P3 IMAD R4, R36, c[0x0][0x214], RZ ;  /* 0x0000850024043a24 */ /* 0x000fe200078e02ff */
[----:B------:R-:W-:Y:S01]  /*1270*/  @P6 IADD3 R2, R2, 0x1, RZ ;  /* 0x0000000102026810 */ /* 0x000fe20007ffe0ff */
[----:B------:R-:W-:Y:S01]  /*1280*/  IMAD.WIDE.U32 R6, R16, R6, RZ ;  /* 0x0000000610067225 */ /* 0x000fe200078e00ff */
[----:B------:R-:W-:-:S02]  /*1290*/  @P1 IADD3 R12, R5, R3, RZ ;  /* 0x00000003050c1210 */ /* 0x000fc40007ffe0ff */
[----:B------:R-:W-:Y:S01]  /*12a0*/  @P3 SEL R3, R4, R0, !P1 ;  /* 0x0000000004033207 */ /* 0x000fe20004800000 */
[----:B------:R-:W-:Y:S01]  /*12b0*/  IMAD.MOV.U32 R14, RZ, RZ, R2 ;  /* 0x000000ffff0e7224 */ /* 0x000fe200078e0002 */
[----:B------:R-:W-:Y:S01]  /*12c0*/  SEL R24, R30, RZ, P2 ;  /* 0x000000ff1e187207 */ /* 0x000fe20001000000 */
[----:B------:R-:W-:Y:S01]  /*12d0*/  IMAD R4, R20, c[0x0][0x3dc], R31 ;  /* 0x0000f70014047a24 */ /* 0x000fe200078e021f */
[----:B------:R-:W-:Y:S01]  /*12e0*/  SHF.R.S32.HI R20, RZ, 0x1f, R252 ;  /* 0x0000001fff147819 */ /* 0x000fe200000114fc */
[C---:B------:R-:W-:Y:S01]  /*12f0*/  IMAD R16, R35.reuse, c[0x0][0x22c], RZ ;  /* 0x00008b0023107a24 */ /* 0x040fe200078e02ff */
[----:B------:R-:W-:Y:S01]  /*1300*/  @!P4 IADD3 R14, -R14, RZ, RZ ;  /* 0x000000ff0e0ec210 */ /* 0x000fe20007ffe1ff */
[----:B------:R-:W-:Y:S01]  /*1310*/  @!P3 IMAD R5, R36, c[0x0][0x1c0], R35 ;  /* 0x000070002405ba24 */ /* 0x000fe200078e0223 */
[----:B------:R-:W-:Y:S01]  /*1320*/  @!P5 LOP3.LUT R14, RZ, c[0x0][0x1c8], RZ, 0x33, !PT ;  /* 0x00007200ff0eda12 */ /* 0x000fe200078e33ff */
[----:B------:R-:W-:Y:S01]  /*1330*/  @P3 IMAD R2, R35, c[0x0][0x234], R3 ;  /* 0x00008d0023023a24 */ /* 0x000fe200078e0203 */
[----:B------:R-:W-:Y:S01]  /*1340*/  SHF.R.S32.HI R33, RZ, 0x1f, R16 ;  /* 0x0000001fff217819 */ /* 0x000fe20000011410 */
[----:B------:R-:W-:Y:S01]  /*1350*/  @!P3 IMAD R2, R5, c[0x0][0x214], RZ ;  /* 0x000085000502ba24 */ /* 0x000fe200078e02ff */
[----:B------:R-:W-:-:S02]  /*1360*/  SEL R13, R4, RZ, P2 ;  /* 0x000000ff040d7207 */ /* 0x000fc40001000000 */
        /* <DEDUP_REMOVED lines=10> */
.L_x_393:
[----:B------:R-:W-:-:S04]  /*1410*/  IMAD R0, R36, c[0x0][0x1c0], R35 ;  /* 0x0000700024007a24 */ /* 0x000fc800078e0223 */
[----:B------:R-:W-:Y:S02]  /*1420*/  IMAD R0, R0, c[0x0][0x224], RZ ;  /* 0x0000890000007a24 */ /* 0x000fe400078e02ff */
.L_x_394:
[----:B------:R-:W2:Y:S01]  /*1430*/  LDL R40, [R1+0x18] ;  /* 0x0000180001287983 */ /* 0x000ea20000100800 */
[----:B------:R-:W-:Y:S01]  /*1440*/  IMAD R31, R28, c[0x0][0x1c0], RZ ;  /* 0x000070001c1f7a24 */ /* 0x000fe200078e02ff */
[----:B------:R-:W-:Y:S01]  /*1450*/  SHF.R.S32.HI R217, RZ, 0x1f, R216 ;  /* 0x0000001fffd97819 */ /* 0x000fe200000114d8 */
[----:B------:R-:W-:Y:S01]  /*1460*/  IMAD.IADD R5, R9, 0x1, R2 ;  /* 0x0000000109057824 */ /* 0x000fe200078e0202 */
[----:B------:R-:W1:Y:S01]  /*1470*/  S2R R38, SR_TID.X ;  /* 0x0000000000267919 */ /* 0x000e620000002100 */
[----:B------:R-:W-:Y:S01]  /*1480*/  IADD3 R2, P1, R216, R10, RZ ;  /* 0x0000000ad8027210 */ /* 0x000fe20007f3e0ff */
[----:B------:R-:W-:Y:S01]  /*1490*/  IMAD.SHL.U32 R30, R31, 0x40, RZ ;  /* 0x000000401f1e7824 */ /* 0x000fe200078e00ff */
[----:B------:R-:W-:Y:S01]  /*14a0*/  SHF.R.S32.HI R28, RZ, 0x1f, R242 ;  /* 0x0000001fff1c7819 */ /* 0x000fe200000114f2 */
[----:B------:R-:W3:Y:S01]  /*14b0*/  S2R R39, SR_TID.X ;  /* 0x0000000000277919 */ /* 0x000ee20000002100 */
[----:B------:R-:W-:Y:S01]  /*14c0*/  IMAD.MOV.U32 R34, RZ, RZ, 0x4 ;  /* 0x00000004ff227424 */ /* 0x000fe200078e00ff */
[----:B------:R-:W-:Y:S01]  /*14d0*/  BSSY B1, `(.L_x_390) ;  /* 0x00005f2000017945 */ /* 0x000fe20003800000 */
[----:B------:R-:W-:-:S02]  /*14e0*/  IMAD R4, R15, c[0x0][0x370], RZ ;  /* 0x0000dc000f047a24 */ /* 0x000fc400078e02ff */
[----:B------:R-:W-:Y:S01]  /*14f0*/  IMAD.X R3, R217, 0x1, R11, P1 ;  /* 0x00000001d9037824 */ /* 0x000fe200008e060b */
[----:B------:R-:W-:Y:S01]  /*1500*/  IADD3 R7, P3, P1, R6, R30, R16 ;  /* 0x0000001e06077210 */ /* 0x000fe2000797e010 */
[----:B------:R-:W-:Y:S01]  /*1510*/  IMAD.IADD R16, R9, 0x1, R0 ;  /* 0x0000000109107824 */ /* 0x000fe200078e0200 */
[----:B------:R-:W-:Y:S01]  /*1520*/  IADD3 R6, P4, R242, R9, RZ ;  /* 0x00000009f2067210 */ /* 0x000fe20007f9e0ff */
[----:B------:R-:W-:-:S04]  /*1530*/  IMAD.WIDE R10, R5, R34, c[0x0][0x200] ;  /* 0x00008000050a7625 */ /* 0x000fc800078e0222 */
[C---:B------:R-:W-:Y:S01]  /*1540*/  IMAD R0, R9.reuse, c[0x0][0x374], R4 ;  /* 0x0000dd0009007a24 */ /* 0x040fe200078e0204 */
[----:B------:R-:W-:Y:S01]  /*1550*/  SHF.R.S32.HI R4, RZ, 0x1f, R30 ;  /* 0x0000001fff047819 */ /* 0x000fe2000001141e */
[----:B------:R-:W-:Y:S01]  /*1560*/  IMAD.WIDE.U32 R2, R9, c[0x0][0x370], R2 ;  /* 0x0000dc0009027a25 */ /* 0x000fe200078e0002 */
[----:B------:R-:W-:Y:S02]  /*1570*/  MOV R229, R10 ;  /* 0x0000000a00e57202 */ /* 0x000fe40000000f00 */
[----:B------:R-:W-:Y:S01]  /*1580*/  IADD3.X R10, R8, R4, R33, P3, P1 ;  /* 0x00000004080a7210 */ /* 0x000fe20001fe2421 */
[----:B------:R-:W-:Y:S01]  /*1590*/  IMAD.X R4, R28, 0x1, R15, P4 ;  /* 0x000000011c047824 */ /* 0x000fe200020e060f */
[----:B-1----:R-:W-:Y:S01]  /*15a0*/  SHF.R.S32.HI R38, RZ, 0x1f, R38 ;  /* 0x0000001fff267819 */ /* 0x002fe20000011426 */
[----:B------:R-:W-:Y:S01]  /*15b0*/  IMAD.IADD R3, R3, 0x1, R0 ;  /* 0x0000000103037824 */ /* 0x000fe200078e0200 */
[----:B------:R-:W-:Y:S01]  /*15c0*/  IADD3 R0, -R226, R19, R252 ;  /* 0x00000013e2007210 */ /* 0x000fe20007ffe1fc */
[----:B------:R-:W-:Y:S01]  /*15d0*/  IMAD R5, R4, c[0x0][0x190], RZ ;  /* 0x0000640004057a24 */ /* 0x000fe200078e02ff */
[----:B---3--:R-:W-:Y:S01]  /*15e0*/  LEA.HI R38, R38, R39, RZ, 0x5 ;  /* 0x0000002726267211 */ /* 0x008fe200078f28ff */
[----:B------:R-:W-:Y:S01]  /*15f0*/  IMAD R9, R32, c[0x0][0x378], RZ ;  /* 0x0000de0020097a24 */ /* 0x000fe200078e02ff */
[----:B------:R-:W-:Y:S01]  /*1600*/  IADD3 R0, R0, -c[0x0][0x2e8], RZ ;  /* 0x8000ba0000007a10 */ /* 0x000fe20007ffe0ff */
[----:B------:R-:W-:Y:S01]  /*1610*/  IMAD.MOV.U32 R228, RZ, RZ, R11 ;  /* 0x000000ffffe47224 */ /* 0x000fe200078e000b */
[----:B------:R-:W-:Y:S01]  /*1620*/  SHF.R.S32.HI R38, RZ, 0x5, R38 ;  /* 0x00000005ff267819 */ /* 0x000fe20000011426 */
[----:B------:R-:W-:Y:S01]  /*1630*/  IMAD R11, R6, c[0x0][0x194], R5 ;  /* 0x00006500060b7a24 */ /* 0x000fe200078e0205 */
[----:B------:R-:W-:Y:S01]  /*1640*/  IADD3 R8, P3, P1, R24, R7, R17 ;  /* 0x0000000718087210 */ /* 0x000fe2000797e011 */
[C---:B------:R-:W-:Y:S01]  /*1650*/  IMAD R5, R35.reuse, c[0x0][0x37c], R9 ;  /* 0x0000df0023057a24 */ /* 0x040fe200078e0209 */
[----:B------:R-:W-:Y:S01]  /*1660*/  SHF.R.S32.HI R9, RZ, 0x1f, R0 ;  /* 0x0000001fff097819 */ /* 0x000fe20000011400 */
[----:B------:R-:W-:Y:S01]  /*1670*/  IMAD.WIDE.U32 R2, R35, c[0x0][0x378], R2 ;  /* 0x0000de0023027a25 */ /* 0x000fe200078e0002 */
[----:B------:R-:W-:-:S03]  /*1680*/  IADD3.X R10, R13, R10, R12, P3, P1 ;  /* 0x0000000a0d0a7210 */ /* 0x000fc60001fe240c */
[----:B------:R-:W-:Y:S01]  /*1690*/  IMAD.WIDE.U32 R6, R6, c[0x0][0x190], R216 ;  /* 0x0000640006067a25 */ /* 0x000fe200078e00d8 */
[----:B------:R-:W-:Y:S02]  /*16a0*/  IADD3 R5, R3, R5, RZ ;  /* 0x0000000503057210 */ /* 0x000fe40007ffe0ff */
[----:B------:R-:W-:Y:S01]  /*16b0*/  LEA.HI R3, R9, R0, RZ, 0x6 ;  /* 0x0000000009037211 */ /* 0x000fe200078f30ff */
[----:B------:R-:W-:Y:S01]  /*16c0*/  IMAD R9, R32, c[0x0][0x1a8], RZ ;  /* 0x00006a0020097a24 */ /* 0x000fe200078e02ff */
[----:B------:R-:W-:Y:S01]  /*16d0*/  IADD3 R6, P3, R25, R6, RZ ;  /* 0x0000000619067210 */ /* 0x000fe20007f7e0ff */
[----:B------:R-:W-:Y:S02]  /*16e0*/  IMAD R0, R28, c[0x0][0x370], RZ ;  /* 0x0000dc001c007a24 */ /* 0x000fe400078e02ff */
[----:B------:R-:W-:Y:S01]  /*16f0*/  IMAD R9, R35, c[0x0][0x1ac], R9 ;  /* 0x00006b0023097a24 */ /* 0x000fe200078e0209 */
[----:B------:R-:W-:Y:S01]  /*1700*/  IADD3.X R7, R18, R7, R11, P3, !PT ;  /* 0x0000000712077210 */ /* 0x000fe20001ffe40b */
[----:B------:R-:W-:-:S02]  /*1710*/  IMAD R0, R242, c[0x0][0x374], R0 ;  /* 0x0000dd00f2007a24 */ /* 0x000fc400078e0200 */
[----:B------:R-:W-:-:S04]  /*1720*/  IMAD.WIDE R16, R16, R34, c[0x0][0x3c8] ;  /* 0x0000f20010107625 */ /* 0x000fc800078e0222 */
[----:B------:R-:W-:Y:S01]  /*1730*/  IMAD.WIDE.U32 R12, R35, c[0x0][0x1a8], R6 ;  /* 0x00006a00230c7a25 */ /* 0x000fe200078e0006 */
[----:B------:R-:W-:-:S03]  /*1740*/  MOV R227, R16 ;  /* 0x0000001000e37202 */ /* 0x000fc60000000f00 */
[----:B------:R-:W-:Y:S01]  /*1750*/  IMAD.IADD R18, R13, 0x1, R9 ;  /* 0x000000010d127824 */ /* 0x000fe200078e0209 */
[----:B------:R-:W-:Y:S01]  /*1760*/  LEA R212, P4, R12, c[0x0][0x160], 0x1 ;  /* 0x000058000cd47a11 */ /* 0x000fe200078808ff */
[----:B------:R-:W-:-:S03]  /*1770*/  IMAD.MOV.U32 R225, RZ, RZ, R17 ;  /* 0x000000ffffe17224 */ /* 0x000fc600078e0011 */
[----:B------:R-:W-:Y:S01]  /*1780*/  LEA.HI.X R213, R12, c[0x0][0x164], R18, 0x1, P4 ;  /* 0x000059000cd57a11 */ /* 0x000fe200020f0c12 */
[----:B--2---:R-:W-:-:S05]  /*1790*/  IMAD R4, R38, R31, R40 ;  /* 0x0000001f26047224 */ /* 0x004fca00078e0228 */
[----:B------:R-:W-:-:S04]  /*17a0*/  IADD3 R8, P1, R4, R8, RZ ;  /* 0x0000000804087210 */ /* 0x000fc80007f3e0ff */
[----:B------:R-:W-:Y:S01]  /*17b0*/  LEA.HI.X.SX32 R10, R4, R10, 0x1, P1 ;  /* 0x0000000a040a7211 */ /* 0x000fe200008f0eff */
[----:B------:R-:W-:Y:S01]  /*17c0*/  IMAD.MOV.U32 R4, RZ, RZ, R2 ;  /* 0x000000ffff047224 */ /* 0x000fe200078e0002 */
[----:B------:R-:W-:Y:S02]  /*17d0*/  SHF.R.S32.HI R2, RZ, 0x6, R3 ;  /* 0x00000006ff027819 */ /* 0x000fe40000011403 */
[----:B------:R-:W-:Y:S01]  /*17e0*/  LEA R206, P1, R8, c[0x0][0x350], 0x2 ;  /* 0x0000d40008ce7a11 */ /* 0x000fe200078210ff */
[----:B------:R-:W-:Y:S01]  /*17f0*/  IMAD.WIDE.U32 R4, R242, c[0x0][0x370], R4 ;  /* 0x0000dc00f2047a25 */ /* 0x000fe200078e0004 */
[----:B------:R-:W-:Y:S02]  /*1800*/  IMNMX R241, RZ, R2, !PT ;  /* 0x00000002fff17217 */ /* 0x000fe40007800200 */
[----:B------:R-:W-:Y:S01]  /*1810*/  LEA.HI.X R207, R8, c[0x0][0x354], R10, 0x2, P1 ;  /* 0x0000d50008cf7a11 */ /* 0x000fe200008f140a */
[----:B------:R-:W-:Y:S01]  /*1820*/  IMAD.IADD R15, R5, 0x1, R0 ;  /* 0x00000001050f7824 */ /* 0x000fe200078e0200 */
[----:B------:R-:W-:-:S02]  /*1830*/  ISETP.GT.AND P5, PT, R205, R241, PT ;  /* 0x000000f1cd00720c */ /* 0x000fc40003fa4270 */
[C---:B------:R-:W-:Y:S02]  /*1840*/  LEA R210, P3, R4.reuse, c[0x0][0x330], 0x1 ;  /* 0x0000cc0004d27a11 */ /* 0x040fe400078608ff */
[----:B------:R-:W-:Y:S02]  /*1850*/  IADD3 R205, R205, -0x1, RZ ;  /* 0xffffffffcdcd7810 */ /* 0x000fe40007ffe0ff */
[----:B------:R-:W-:-:S07]  /*1860*/  LEA.HI.X R211, R4, c[0x0][0x334], R15, 0x1, P3 ;  /* 0x0000cd0004d37a11 */ /* 0x000fce00018f0c0f */
        /* <DEDUP_REMOVED lines=16> */
.L_x_396:
        /* <DEDUP_REMOVED lines=15> */
.L_x_397:
        /* <DEDUP_REMOVED lines=25> */
.L_x_399:
[----:B------:R-:W-:Y:S05]  /*1bf0*/  BSYNC B0 ;  /* 0x0000000000007941 */ /* 0x000fea0003800000 */
.L_x_398:
        /* <DEDUP_REMOVED lines=17> */
.L_x_401:
[----:B------:R-:W-:Y:S05]  /*1d10*/  BSYNC B0 ;  /* 0x0000000000007941 */ /* 0x000fea0003800000 */
.L_x_400:
        /* <DEDUP_REMOVED lines=23> */
.L_x_403:
[----:B------:R-:W-:Y:S05]  /*1e90*/  BSYNC B0 ;  /* 0x0000000000007941 */ /* 0x000fea0003800000 */
.L_x_402:
        /* <DEDUP_REMOVED lines=16> */
.L_x_395:
        /* <DEDUP_REMOVED lines=43> */
.L_x_406:
[----:B------:R-:W-:Y:S05]  /*2250*/  BSYNC B0 ;  /* 0x0000000000007941 */ /* 0x000fea0003800000 */
.L_x_405:
        /* <DEDUP_REMOVED lines=30> */
.L_x_408:
[----:B------:R-:W-:Y:S05]  /*2440*/  BSYNC B0 ;  /* 0x0000000000007941 */ /* 0x000fea0003800000 */
.L_x_407:
        /* <DEDUP_REMOVED lines=20> */
.L_x_410:
[----:B------:R-:W-:Y:S05]  /*2590*/  BSYNC B0 ;  /* 0x0000000000007941 */ /* 0x000fea0003800000 */
.L_x_409:
        /* <DEDUP_REMOVED lines=28> */
.L_x_412:
[----:B------:R-:W-:Y:S05]  /*2760*/  BSYNC B0 ;  /* 0x0000000000007941 */ /* 0x000fea0003800000 */
.L_x_411:
        /* <DEDUP_REMOVED lines=15> */
.L_x_414:
        /* <DEDUP_REMOVED lines=19> */
.L_x_415:
[----:B------:R-:W-:Y:S05]  /*2990*/  BSYNC B0 ;  /* 0x0000000000007941 */ /* 0x000fea0003800000 */
.L_x_413:
        /* <DEDUP_REMOVED lines=14> */
.L_x_417:
        /* <DEDUP_REMOVED lines=18> */
[----:B-----5:R-:W-:-:S04]  /*2ba0*/  IADD3 R3, P2, R12, R6, RZ ;  /* 0x000000060c037210 */ /* 0x020fc80007f5e0ff */
[----:B------:R-:W-:Y:S01]  /*2bb0*/  IADD3.X R4, R18, R7, R5, P2, !PT ;  /* 0x0000000712047210 */ /* 0x000fe200017fe405 */
[----:B------:R-:W-:Y:S05]  /*2bc0*/  @P1 BRA `(.L_x_418) ;  /* 0x0000006000001947 */ /* 0x000fea0003800000 */
[----:B------:R-:W-:-:S04]  /*2bd0*/  LEA R2, P1, R3, c[0x0][0x160], 0x1 ;  /* 0x0000580003027a11 */ /* 0x000fc800078208ff */
[----:B------:R-:W-:-:S05]  /*2be0*/  LEA.HI.X R3, R3, c[0x0][0x164], R4, 0x1, P1 ;  /* 0x0000590003037a11 */ /* 0x000fca00008f0c04 */
[----:B------:R-:W-:Y:S01]  /*2bf0*/  @!PT LDS RZ, [RZ] ;  /* 0x00000000fffff984 */ /* 0x000fe20000000800 */
[----:B------:R-:W-:Y:S01]  /*2c00*/  @!PT LDS RZ, [RZ] ;  /* 0x00000000fffff984 */ /* 0x000fe20000000800 */
[----:B------:R-:W-:Y:S01]  /*2c10*/  @!PT LDS RZ, [RZ] ;  /* 0x00000000fffff984 */ /* 0x000fe20000000800 */
[----:B------:R1:W-:Y:S04]  /*2c20*/  LDGSTS.E.BYPASS.LTC128B.128 [R203+0x3000], [R2.64+0x80] ;  /* 0x0300008002cb7fae */ /* 0x0003e8000b901d46 */
.L_x_418:
[----:B------:R-:W-:Y:S05]  /*2c30*/  BSYNC B0 ;  /* 0x0000000000007941 */ /* 0x000fea0003800000 */
.L_x_416:
[----:B--2---:R-:W2:Y:S01]  /*2c40*/  LDL R9, [R1+0x10] ;  /* 0x0000100001097983 */ /* 0x004ea20000100800 */
[----:B------:R-:W-:Y:S01]  /*2c50*/  IMAD.MOV.U32 R218, RZ, RZ, 0x7f800000 ;  /* 0x7f800000ffda7424 */ /* 0x000fe200078e00ff */
[----:B------:R-:W-:Y:S02]  /*2c60*/  MOV R219, 0x7f800000 ;  /* 0x7f80000000db7802 */ /* 0x000fe40000000f00 */
[----:B------:R1:W-:Y:S04]  /*2c70*/  @P6 STS.128 [R204+0xc000], RZ ;  /* 0x00c000ffcc006388 */ /* 0x0003e80000000c00 */
[----:B------:R1:W-:Y:S01]  /*2c80*/  @P6 STS.128 [R204+0xe000], RZ ;  /* 0x00e000ffcc006388 */ /* 0x0003e20000000c00 */
[----:B------:R-:W-:Y:S01]  /*2c90*/  BSSY B0, `(.L_x_419) ;  /* 0x000002c000007945 */ /* 0x000fe20003800000 */
[C---:B-12---:R-:W-:Y:S01]  /*2ca0*/  IADD3 R3, R9.reuse, 0x8, RZ ;  /* 0x0000000809037810 */ /* 0x046fe20007ffe0ff */
[----:B------:R-:W-:Y:S01]  /*2cb0*/  IMAD.SHL.U32 R240, R9, 0x4, RZ ;  /* 0x0000000409f07824 */ /* 0x000fe200078e00ff */
[----:B------:R-:W-:-:S02]  /*2cc0*/  SHF.R.S32.HI R2, RZ, 0x1f, R9 ;  /* 0x0000001fff027819 */ /* 0x000fc40000011409 */
[-C--:B------:R-:W-:Y:S02]  /*2cd0*/  ISETP.GE.AND P3, PT, R9, R0.reuse, PT ;  /* 0x000000000900720c */ /* 0x080fe40003f66270 */
[----:B------:R-:W-:Y:S02]  /*2ce0*/  ISETP.GE.AND P2, PT, R3, R0, PT ;  /* 0x000000000300720c */ /* 0x000fe40003f46270 */
[----:B------:R-:W-:Y:S02]  /*2cf0*/  SHF.L.U64.HI R239, R9, 0x2, R2 ;  /* 0x0000000209ef7819 */ /* 0x000fe40000010202 */
[----:B------:R-:W-:-:S04]  /*2d00*/  IADD3 R2, P1, R240, R229, RZ ;  /* 0x000000e5f0027210 */ /* 0x000fc80007f3e0ff */
[----:B------:R-:W-:Y:S01]  /*2d10*/  IADD3.X R3, R239, R228, RZ, P1, !PT ;  /* 0x000000e4ef037210 */ /* 0x000fe20000ffe4ff */
[----:B------:R-:W-:-:S04]  /*2d20*/  IMAD R0, R20, c[0x0][0x198], RZ ;  /* 0x0000660014007a24 */ /* 0x000fc800078e02ff */
[----:B------:R1:W5:Y:S04]  /*2d30*/  @!P3 LDG.E R218, [R2.64] ;  /* 0x0000000602dab981 */ /* 0x000368000c1e1900 */
[----:B------:R1:W5:Y:S01]  /*2d40*/  @!P2 LDG.E R219, [R2.64+0x20] ;  /* 0x0000200602dba981 */ /* 0x000362000c1e1900 */
[C---:B------:R-:W-:Y:S02]  /*2d50*/  IMAD R0, R252.reuse, c[0x0][0x19c], R0 ;  /* 0x00006700fc007a24 */ /* 0x040fe400078e0200 */
[----:B-1----:R-:W-:-:S05]  /*2d60*/  IMAD.WIDE.U32 R2, R252, c[0x0][0x198], R216 ;  /* 0x00006600fc027a25 */ /* 0x002fca00078e00d8 */
[----:B------:R-:W-:-:S04]  /*2d70*/  IADD3 R4, P1, R26, R2, RZ ;  /* 0x000000021a047210 */ /* 0x000fc80007f3e0ff */
[----:B------:R-:W-:Y:S01]  /*2d80*/  IADD3.X R5, R27, R3, R0, P1, !PT ;  /* 0x000000031b057210 */ /* 0x000fe20000ffe400 */
[----:B------:R-:W-:-:S04]  /*2d90*/  IMAD R0, R23, c[0x0][0x1b0], RZ ;  /* 0x00006c0017007a24 */ /* 0x000fc800078e02ff */
[C---:B------:R-:W-:Y:S02]  /*2da0*/  IMAD R0, R14.reuse, c[0x0][0x1b4], R0 ;  /* 0x00006d000e007a24 */ /* 0x040fe400078e0200 */
[----:B------:R-:W-:-:S04]  /*2db0*/  IMAD.WIDE.U32 R4, R14, c[0x0][0x1b0], R4 ;  /* 0x00006c000e047a25 */ /* 0x000fc800078e0004 */
[----:B------:R-:W-:Y:S01]  /*2dc0*/  IMAD.IADD R8, R5, 0x1, R0 ;  /* 0x0000000105087824 */ /* 0x000fe200078e0200 */
[----:B------:R-:W-:Y:S05]  /*2dd0*/  @P6 BRA `(.L_x_420) ;  /* 0x0000017000006947 */ /* 0x000fea0003800000 */
[----:B------:R-:W-:Y:S01]  /*2de0*/  ISETP.GE.AND P2, PT, R216, c[0x0][0x220], PT ;  /* 0x00008800d8007a0c */ /* 0x000fe20003f46270 */
        /* <DEDUP_REMOVED lines=22> */
.L_x_420:
[----:B------:R-:W-:Y:S05]  /*2f50*/  BSYNC B0 ;  /* 0x0000000000007941 */ /* 0x000fea0003800000 */
.L_x_419:
        /* <DEDUP_REMOVED lines=28> */
.L_x_422:
[----:B------:R-:W-:Y:S05]  /*3120*/  BSYNC B0 ;  /* 0x0000000000007941 */ /* 0x000fea0003800000 */
.L_x_421:
[----:B------:R-:W1:Y:S01]  /*3130*/  S2R R4, SR_TID.X ;  /* 0x0000000000047919 */ /* 0x000e620000002100 */
[----:B------:R-:W-:Y:S01]  /*3140*/  IMAD.MOV.U32 R176, RZ, RZ, 0x20 ;  /* 0x00000020ffb07424 */ /* 0x000fe200078e00ff */
[----:B------:R-:W-:Y:S01]  /*3150*/  IADD3 R245, R19, 0x40, R252 ;  /* 0x0000004013f57810 */ /* 0x000fe20007ffe0fc */
[----:B------:R-:W-:Y:S01]  /*3160*/  IMAD.MOV.U32 R191, RZ, RZ, 0x40 ;  /* 0x00000040ffbf7424 */ /* 0x000fe200078e00ff */
[----:B------:R-:W0:Y:S01]  /*3170*/  LDGDEPBAR ;  /* 0x00000000000079af */ /* 0x000e220000000000 */
[----:B------:R-:W-:Y:S01]  /*3180*/  IMAD.SHL.U32 R192, R202, 0x2, RZ ;  /* 0x00000002cac07824 */ /* 0x000fe200078e00ff */
[----:B------:R-:W-:Y:S01]  /*3190*/  MOV R208, R203 ;  /* 0x000000cb00d07202 */ /* 0x000fe20000000f00 */
[----:B------:R-:W-:Y:S01]  /*31a0*/  CS2R R94, SRZ ;  /* 0x00000000005e7805 */ /* 0x000fe2000001ff00 */
        /* <DEDUP_REMOVED lines=16> */
[----:B-1----:R-:W-:Y:S01]  /*32b0*/  SHF.R.S32.HI R3, RZ, 0x1f, R4 ;  /* 0x0000001fff037819 */ /* 0x002fe20000011404 */
[----:B------:R-:W-:Y:S01]  /*32c0*/  CS2R R46, SRZ ;  /* 0x00000000002e7805 */ /* 0x000fe2000001ff00 */
[----:B------:R-:W-:Y:S01]  /*32d0*/  CS2R R44, SRZ ;  /* 0x00000000002c7805 */ /* 0x000fe2000001ff00 */
[----:B------:R-:W-:Y:S01]  /*32e0*/  CS2R R50, SRZ ;  /* 0x0000000000327805 */ /* 0x000fe2000001ff00 */
[----:B------:R-:W-:Y:S01]  /*32f0*/  LEA.HI R0, R3, R4, RZ, 0x4 ;  /* 0x0000000403007211 */ /* 0x000fe200078f20ff */
[----:B------:R-:W-:-:S04]  /*3300*/  DEPBAR.LE SB0, 0x1 ;  /* 0x000080400000791a */ /* 0x000fc80000000000 */
[----:B------:R-:W-:Y:S01]  /*3310*/  LOP3.LUT R0, R0, 0xfffffff0, RZ, 0xc0, !PT ;  /* 0xfffffff000007812 */ /* 0x000fe200078ec0ff */
[----:B------:R-:W-:Y:S01]  /*3320*/  BAR.SYNC.DEFER_BLOCKING 0x0 ;  /* 0x0000000000007b1d */ /* 0x000fe20000010000 */
[----:B------:R-:W-:Y:S01]  /*3330*/  LEA.HI R3, R3, R4, RZ, 0x3 ;  /* 0x0000000403037211 */ /* 0x000fe200078f18ff */
[----:B------:R-:W-:Y:S01]  /*3340*/  CS2R R48, SRZ ;  /* 0x0000000000307805 */ /* 0x000fe2000001ff00 */
[----:B------:R-:W-:Y:S01]  /*3350*/  CS2R R42, SRZ ;  /* 0x00000000002a7805 */ /* 0x000fe2000001ff00 */
[C---:B------:R-:W-:Y:S01]  /*3360*/  IMAD.IADD R0, R4.reuse, 0x1, -R0 ;  /* 0x0000000104007824 */ /* 0x040fe200078e0a00 */
[----:B------:R-:W-:Y:S01]  /*3370*/  LOP3.LUT R3, R3, 0xfffffff8, RZ, 0xc0, !PT ;  /* 0xfffffff803037812 */ /* 0x000fe200078ec0ff */
[----:B------:R-:W-:Y:S01]  /*3380*/  CS2R R40, SRZ ;  /* 0x0000000000287805 */ /* 0x000fe2000001ff00 */
[----:B------:R-:W-:Y:S01]  /*3390*/  CS2R R38, SRZ ;  /* 0x0000000000267805 */ /* 0x000fe2000001ff00 */
[----:B------:R-:W-:Y:S01]  /*33a0*/  CS2R R36, SRZ ;  /* 0x0000000000247805 */ /* 0x000fe2000001ff00 */
[----:B------:R-:W-:Y:S01]  /*33b0*/  SHF.R.S32.HI R2, RZ, 0x1f, R0 ;  /* 0x0000001fff027819 */ /* 0x000fe20000011400 */
[----:B------:R-:W-:Y:S01]  /*33c0*/  IMAD.IADD R3, R4, 0x1, -R3 ;  /* 0x0000000104037824 */ /* 0x000fe200078e0a03 */
[----:B------:R-:W-:Y:S01]  /*33d0*/  CS2R R30, SRZ ;  /* 0x00000000001e7805 */ /* 0x000fe2000001ff00 */
[----:B------:R-:W-:Y:S01]  /*33e0*/  CS2R R28, SRZ ;  /* 0x00000000001c7805 */ /* 0x000fe2000001ff00 */
[----:B------:R-:W-:Y:S01]  /*33f0*/  LEA.HI R2, R2, R0, RZ, 0x3 ;  /* 0x0000000002027211 */ /* 0x000fe200078f18ff */
[----:B------:R-:W-:Y:S01]  /*3400*/  CS2R R34, SRZ ;  /* 0x0000000000227805 */ /* 0x000fe2000001ff00 */
[----:B------:R-:W-:Y:S01]  /*3410*/  LOP3.LUT P3, RZ, R3, 0x2, RZ, 0xc0, !PT ;  /* 0x0000000203ff7812 */ /* 0x000fe2000786c0ff */
[----:B------:R-:W-:Y:S01]  /*3420*/  CS2R R32, SRZ ;  /* 0x0000000000207805 */ /* 0x000fe2000001ff00 */
[----:B------:R-:W-:Y:S01]  /*3430*/  LOP3.LUT R2, R2, 0xfffffff8, RZ, 0xc0, !PT ;  /* 0xfffffff802027812 */ /* 0x000fe200078ec0ff */
[----:B------:R-:W-:Y:S01]  /*3440*/  CS2R R26, SRZ ;  /* 0x00000000001a7805 */ /* 0x000fe2000001ff00 */
[----:B------:R-:W-:Y:S01]  /*3450*/  SEL R176, R176, 0xffffffe0, !P3 ;  /* 0xffffffe0b0b07807 */ /* 0x000fe20005800000 */
[----:B------:R-:W-:Y:S01]  /*3460*/  CS2R R24, SRZ ;  /* 0x0000000000187805 */ /* 0x000fe2000001ff00 */
[----:B------:R-:W-:Y:S01]  /*3470*/  CS2R R22, SRZ ;  /* 0x0000000000167805 */ /* 0x000fe2000001ff00 */
[----:B------:R-:W-:Y:S01]  /*3480*/  IMAD.IADD R0, R0, 0x1, -R2 ;  /* 0x0000000100007824 */ /* 0x000fe200078e0a02 */
[----:B------:R-:W-:Y:S01]  /*3490*/  IADD3 R2, R9, 0x1, RZ ;  /* 0x0000000109027810 */ /* 0x000fe20007ffe0ff */
[----:B------:R-:W-:Y:S01]  /*34a0*/  IMAD.IADD R176, R176, 0x1, R187 ;  /* 0x00000001b0b07824 */ /* 0x000fe200078e02bb */
[----:B------:R1:W2:Y:S01]  /*34b0*/  LDSM.16.M88.4 R116, [R188+0x10000] ;  /* 0x01000000bc74783b */ /* 0x0002a20000000200 */
[----:B------:R-:W-:Y:S01]  /*34c0*/  CS2R R20, SRZ ;  /* 0x0000000000147805 */ /* 0x000fe2000001ff00 */
[----:B------:R-:W-:Y:S01]  /*34d0*/  R2P PR, R0, 0x6 ;  /* 0x0000000600007804 */ /* 0x000fe20000000000 */
[----:B------:R-:W-:Y:S01]  /*34e0*/  IMAD.IADD R245, R245, 0x1, -R226 ;  /* 0x00000001f5f57824 */ /* 0x000fe200078e0ae2 */
[----:B------:R-:W-:Y:S01]  /*34f0*/  IADD3 R0, R201, 0x2000, RZ ;  /* 0x00002000c9007810 */ /* 0x000fe20007ffe0ff */
[----:B------:R1:W3:Y:S01]  /*3500*/  LDSM.16.M88.4 R140, [R176+0x10000] ;  /* 0x01000000b08c783b */ /* 0x0002e20000000200 */
[----:B------:R-:W-:-:S02]  /*3510*/  IADD3 R247, R226, R2, -R19 ;  /* 0x00000002e2f77210 */ /* 0x000fc40007ffe813 */
[----:B------:R-:W-:Y:S01]  /*3520*/  SEL R0, R0, R201, !P0 ;  /* 0x000000c900007207 */ /* 0x000fe20004000000 */
[----:B------:R1:W4:Y:S01]  /*3530*/  LDSM.16.M88.4 R144, [R176+0x10800] ;  /* 0x01080000b090783b */ /* 0x0003220000000200 */
[----:B------:R-:W-:Y:S02]  /*3540*/  IADD3 R2, R202, 0x2000, RZ ;  /* 0x00002000ca027810 */ /* 0x000fe40007ffe0ff */
[----:B------:R-:W-:Y:S01]  /*3550*/  SEL R200, R200, 0xffffffe0, !P1 ;  /* 0xffffffe0c8c87807 */ /* 0x000fe20004800000 */
[----:B------:R-:W-:Y:S01]  /*3560*/  IMAD.SHL.U32 R3, R0, 0x2, RZ ;  /* 0x0000000200037824 */ /* 0x000fe200078e00ff */
[----:B------:R1:W1:Y:S01]  /*3570*/  LDSM.16.M88.4 R172, [R176+0x12000] ;  /* 0x01200000b0ac783b */ /* 0x0002620000000200 */
[----:B------:R-:W-:Y:S02]  /*3580*/  MOV R0, c[0x0][0x22c] ;  /* 0x00008b0000007a02 */ /* 0x000fe40000000f00 */
[----:B------:R-:W-:Y:S01]  /*3590*/  SEL R2, R2, R202, !P0 ;  /* 0x000000ca02027207 */ /* 0x000fe20004000000 */
[----:B------:R1:W1:Y:S01]  /*35a0*/  LDSM.16.M88.4 R120, [R188+0x10800] ;  /* 0x01080000bc78783b */ /* 0x0002620000000200 */
[----:B------:R-:W-:Y:S01]  /*35b0*/  SEL R191, R191, 0xffffffc0, !P2 ;  /* 0xffffffc0bfbf7807 */ /* 0x000fe20005000000 */
[----:B------:R-:W-:-:S02]  /*35c0*/  IMAD R0, R0, c[0x0][0x1c0], RZ ;  /* 0x0000700000007a24 */ /* 0x000fc400078e02ff */
[----:B------:R1:W1:Y:S01]  /*35d0*/  LDSM.16.M88.4 R124, [R189+0x10000] ;  /* 0x01000000bd7c783b */ /* 0x0002620000000200 */
[----:B------:R-:W-:Y:S01]  /*35e0*/  IMAD.SHL.U32 R186, R2, 0x2, RZ ;  /* 0x0000000202ba7824 */ /* 0x000fe200078e00ff */
[----:B------:R-:W-:Y:S01]  /*35f0*/  IADD3 R197, R191, R192, RZ ;  /* 0x000000c0bfc57210 */ /* 0x000fe20007ffe0ff */
[C---:B------:R-:W-:Y:S01]  /*3600*/  IMAD.SHL.U32 R248, R0.reuse, 0x10, RZ ;  /* 0x0000001000f87824 */ /* 0x040fe200078e00ff */
[----:B------:R1:W1:Y:S01]  /*3610*/  LDSM.16.M88.4 R128, [R189+0x10800] ;  /* 0x01080000bd80783b */ /* 0x0002620000000200 */
[----:B------:R-:W-:Y:S02]  /*3620*/  IMAD.SHL.U32 R209, R0, 0x8, RZ ;  /* 0x0000000800d17824 */ /* 0x000fe400078e00ff */
[----:B------:R-:W-:Y:S01]  /*3630*/  IMAD.IADD R195, R193, 0x1, R200 ;  /* 0x00000001c1c37824 */ /* 0x000fe200078e02c8 */
[----:B------:R1:W1:Y:S01]  /*3640*/  LDSM.16.M88.4 R132, [R187+0x10000] ;  /* 0x01000000bb84783b */ /* 0x0002620000000200 */
[----:B------:R-:W-:Y:S01]  /*3650*/  IADD3 R2, R248, 0x60, RZ ;  /* 0x00000060f8027810 */ /* 0x000fe20007ffe0ff */
[----:B------:R-:W-:Y:S01]  /*3660*/  IMAD.IADD R194, R200, 0x1, R192 ;  /* 0x00000001c8c27824 */ /* 0x000fe200078e02c0 */
[C---:B------:R-:W-:Y:S01]  /*3670*/  IADD3 R5, R248.reuse, 0x20, RZ ;  /* 0x00000020f8057810 */ /* 0x040fe20007ffe0ff */
[----:B------:R1:W1:Y:S01]  /*3680*/  LDSM.16.M88.4 R136, [R187+0x10800] ;  /* 0x01080000bb88783b */ /* 0x0002620000000200 */
[----:B------:R-:W-:Y:S01]  /*3690*/  IADD3 R4, R248, 0x40, RZ ;  /* 0x00000040f8047810 */ /* 0x000fe20007ffe0ff */
[----:B------:R-:W-:-:S02]  /*36a0*/  IMAD.IADD R249, R209, 0x1, R2 ;  /* 0x00000001d1f97824 */ /* 0x000fc400078e0202 */
[----:B------:R1:W1:Y:S01]  /*36b0*/  LDSM.16.M88.4 R148, [R188+0x12000] ;  /* 0x01200000bc94783b */ /* 0x0002620000000200 */
[C---:B------:R-:W-:Y:S01]  /*36c0*/  IMAD.IADD R251, R209.reuse, 0x1, R5 ;  /* 0x00000001d1fb7824 */ /* 0x040fe200078e0205 */
[----:B------:R-:W-:Y:S01]  /*36d0*/  IADD3 R250, R209, R4, RZ ;  /* 0x00000004d1fa7210 */ /* 0x000fe20007ffe0ff */
[----:B------:R-:W-:Y:S01]  /*36e0*/  IMAD.IADD R198, R193, 0x1, R191 ;  /* 0x00000001c1c67824 */ /* 0x000fe200078e02bf */
[----:B------:R1:W1:Y:S01]  /*36f0*/  LDSM.16.M88.4 R152, [R188+0x12800] ;  /* 0x01280000bc98783b */ /* 0x0002620000000200 */
[C---:B------:R-:W-:Y:S01]  /*3700*/  IMAD.IADD R5, R209.reuse, 0x1, R251 ;  /* 0x00000001d1057824 */ /* 0x040fe200078e02fb */
[C---:B------:R-:W-:Y:S01]  /*3710*/  IADD3 R2, R209.reuse, R249, RZ ;  /* 0x000000f9d1027210 */ /* 0x040fe20007ffe0ff */
[C---:B------:R-:W-:Y:S01]  /*3720*/  IMAD.IADD R4, R209.reuse, 0x1, R250 ;  /* 0x00000001d1047824 */ /* 0x040fe200078e02fa */
[----:B------:R1:W1:Y:S01]  /*3730*/  LDSM.16.M88.4 R156, [R189+0x12000] ;  /* 0x01200000bd9c783b */ /* 0x0002620000000200 */
[C---:B------:R-:W-:Y:S02]  /*3740*/  IMAD.IADD R235, R209.reuse, 0x1, R5 ;  /* 0x00000001d1eb7824 */ /* 0x040fe400078e0205 */
[C---:B------:R-:W-:Y:S01]  /*3750*/  IMAD.IADD R233, R209.reuse, 0x1, R4 ;  /* 0x00000001d1e97824 */ /* 0x040fe200078e0204 */
[----:B------:R1:W1:Y:S01]  /*3760*/  LDSM.16.M88.4 R160, [R189+0x12800] ;  /* 0x01280000bda0783b */ /* 0x0002620000000200 */
[C---:B------:R-:W-:Y:S01]  /*3770*/  IMAD.IADD R231, R209.reuse, 0x1, R2 ;  /* 0x00000001d1e77824 */ /* 0x040fe200078e0202 */
[C---:B------:R-:W-:Y:S01]  /*3780*/  IADD3 R234, R209.reuse, R235, RZ ;  /* 0x000000ebd1ea7210 */ /* 0x040fe20007ffe0ff */
[C---:B------:R-:W-:Y:S01]  /*3790*/  IMAD.IADD R232, R209.reuse, 0x1, R233 ;  /* 0x00000001d1e87824 */ /* 0x040fe200078e02e9 */
[----:B------:R1:W1:Y:S01]  /*37a0*/  LDSM.16.M88.4 R164, [R187+0x12000] ;  /* 0x01200000bba4783b */ /* 0x0002620000000200 */
[C---:B------:R-:W-:Y:S01]  /*37b0*/  IMAD.IADD R230, R209.reuse, 0x1, R231 ;  /* 0x00000001d1e67824 */ /* 0x040fe200078e02e7 */
[----:B------:R-:W-:Y:S01]  /*37c0*/  IADD3 R238, R209, R234, RZ ;  /* 0x000000ead1ee7210 */ /* 0x000fe20007ffe0ff */
[C---:B------:R-:W-:Y:S01]  /*37d0*/  IMAD.IADD R199, R191.reuse, 0x1, R195 ;  /* 0x00000001bfc77824 */ /* 0x040fe200078e02c3 */
[----:B------:R1:W1:Y:S01]  /*37e0*/  LDSM.16.M88.4 R168, [R187+0x12800] ;  /* 0x01280000bba8783b */ /* 0x0002620000000200 */
[----:B------:R-:W-:-:S02]  /*37f0*/  IMAD.IADD R196, R191, 0x1, R194 ;  /* 0x00000001bfc47824 */ /* 0x000fc400078e02c2 */
[C---:B------:R-:W-:Y:S01]  /*3800*/  IMAD.IADD R237, R209.reuse, 0x1, R232 ;  /* 0x00000001d1ed7824 */ /* 0x040fe200078e02e8 */
[----:B------:R-:W1:Y:S01]  /*3810*/  LDSM.16.M88.4 R176, [R176+0x12800] ;  /* 0x01280000b0b0783b */ /* 0x000e620000000200 */
[----:B--234-:R-:W-:-:S03]  /*3820*/  IMAD.IADD R236, R209, 0x1, R230 ;  /* 0x00000001d1ec7824 */ /* 0x01cfc600078e02e6 */
.L_x_425:
[----:B------:R-:W0:Y:S01]  /*3830*/  LDGDEPBAR ;  /* 0x00000000000079af */ /* 0x000e220000000000 */
[C---:B------:R-:W-:Y:S02]  /*3840*/  IADD3 R0, R186.reuse, R200, RZ ;  /* 0x000000c8ba007210 */ /* 0x040fe40007ffe0ff */
[-C--:B------:R-:W-:Y:S02]  /*3850*/  IADD3 R2, R186, R191.reuse, RZ ;  /* 0x000000bfba027210 */ /* 0x080fe40007ffe0ff */
[----:B------:R-:W-:Y:S02]  /*3860*/  IADD3 R180, R0, R191, RZ ;  /* 0x000000bf00b47210 */ /* 0x000fe40007ffe0ff */
[----:B-----5:R-:W-:Y:S01]  /*3870*/  FSETP.NEU.FTZ.AND P0, PT, R218, -INF , PT ;  /* 0xff800000da00780b */ /* 0x020fe20003f1d000 */
[----:B------:R-:W2:Y:S01]  /*3880*/  LDL R181, [R1+0x8] ;  /* 0x0000080001b57983 */ /* 0x000ea20000100800 */
[C---:B------:R-:W-:Y:S01]  /*3890*/  ISETP.GT.AND P6, PT, R205.reuse, R241, PT ;  /* 0x000000f1cd00720c */ /* 0x040fe20003fc4270 */
[----:B------:R-:W-:Y:S04]  /*38a0*/  DEPBAR.LE SB0, 0x0 ;  /* 0x000080000000791a */ /* 0x000fe80000000000 */
[----:B------:R-:W-:Y:S08]  /*38b0*/  BAR.SYNC.DEFER_BLOCKING 0x0 ;  /* 0x0000000000007b1d */ /* 0x000ff00000010000 */
[----:B------:R-:W-:Y:S08]  /*38c0*/  LDSM.16.M88.4 R16, [R186] ;  /* 0x00000000ba10783b */ /* 0x000ff00000000200 */
[----:B------:R-:W3:Y:S08]  /*38d0*/  LDSM.16.M88.4 R8, [R188+0xc000] ;  /* 0x00c00000bc08783b */ /* 0x000ef00000000200 */
[----:B------:R-:W4:Y:S08]  /*38e0*/  LDSM.16.M88.4 R52, [R188+0xc800] ;  /* 0x00c80000bc34783b */ /* 0x000f300000000200 */
[----:B------:R-:W-:Y:S08]  /*38f0*/  LDSM.16.M88.4 R56, [R0] ;  /* 0x000000000038783b */ /* 0x000ff00000000200 */
[----:B------:R-:W1:Y:S08]  /*3900*/  LDSM.16.M88.4 R60, [R189+0xc000] ;  /* 0x00c00000bd3c783b */ /* 0x000e700000000200 */
[----:B------:R-:W1:Y:S01]  /*3910*/  LDSM.16.M88.4 R64, [R189+0xc800] ;  /* 0x00c80000bd40783b */ /* 0x000e620000000200 */
[C---:B---3--:R-:W-:Y:S07]  /*3920*/  HMMA.16816.F32.BF16 R4, R16.reuse, R8, RZ ;  /* 0x000000081004723c */ /* 0x048fee00000418ff */
[----:B------:R-:W-:Y:S01]  /*3930*/  LDSM.16.M88.4 R100, [R2] ;  /* 0x000000000264783b */ /* 0x000fe20000000200 */
[C---:B------:R-:W-:Y:S07]  /*3940*/  HMMA.16816.F32.BF16 R8, R16.reuse, R10, RZ ;  /* 0x0000000a1008723c */ /* 0x040fee00000418ff */
[----:B------:R-:W3:Y:S01]  /*3950*/  LDSM.16.M88.4 R104, [R187+0xc000] ;  /* 0x00c00000bb68783b */ /* 0x000ee20000000200 */
[C---:B----4-:R-:W-:Y:S07]  /*3960*/  HMMA.16816.F32.BF16 R12, R16.reuse, R52, RZ ;  /* 0x00000034100c723c */ /* 0x050fee00000418ff */
[----:B------:R-:W-:Y:S01]  /*3970*/  LDSM.16.M88.4 R108, [R180] ;  /* 0x00000000b46c783b */ /* 0x000fe20000000200 */
[----:B------:R-:W-:Y:S07]  /*3980*/  HMMA.16816.F32.BF16 R16, R16, R54, RZ ;  /* 0x000000361010723c */ /* 0x000fee00000418ff */
[----:B------:R-:W4:Y:S01]  /*3990*/  LDSM.16.M88.4 R52, [R187+0xc800] ;  /* 0x00c80000bb34783b */ /* 0x000f220000000200 */
[C---:B-1----:R-:W-:Y:S07]  /*39a0*/  HMMA.16816.F32.BF16 R4, R56.reuse, R60, R4 ;  /* 0x0000003c3804723c */ /* 0x042fee0000041804 */
[----:B------:R-:W1:Y:S01]  /*39b0*/  LDSM.16.M88.4 R112, [R190+0xc000] ;  /* 0x00c00000be70783b */ /* 0x000e620000000200 */
[C---:B------:R-:W-:Y:S07]  /*39c0*/  HMMA.16816.F32.BF16 R8, R56.reuse, R62, R8 ;  /* 0x0000003e3808723c */ /* 0x040fee0000041808 */
[----:B------:R-:W-:Y:S01]  /*39d0*/  LDSM.16.M88.4 R60, [R186+0x2000] ;  /* 0x00200000ba3c783b */ /* 0x000fe20000000200 */
[C---:B------:R-:W-:Y:S08]  /*39e0*/  HMMA.16816.F32.BF16 R12, R56.reuse, R64, R12 ;  /* 0x00000040380c723c */ /* 0x040ff0000004180c */
[----:B------:R-:W-:Y:S01]  /*39f0*/  HMMA.16816.F32.BF16 R16, R56, R66, R16 ;  /* 0x000000423810723c */ /* 0x000fe20000041810 */
[----:B------:R-:W1:Y:S07]  /*3a00*/  LDSM.16.M88.4 R56, [R190+0xc800] ;  /* 0x00c80000be38783b */ /* 0x000e6e0000000200 */
[C---:B---3--:R-:W-:Y:S01]  /*3a10*/  HMMA.16816.F32.BF16 R4, R100.reuse, R104, R4 ;  /* 0x000000686404723c */ /* 0x048fe20000041804 */
[----:B------:R-:W3:Y:S07]  /*3a20*/  LDSM.16.M88.4 R64, [R188+0xe000] ;  /* 0x00e00000bc40783b */ /* 0x000eee0000000200 */
[C---:B------:R-:W-:Y:S01]  /*3a30*/  HMMA.16816.F32.BF16 R8, R100.reuse, R106, R8 ;  /* 0x0000006a6408723c */ /* 0x040fe20000041808 */
[----:B------:R-:W-:Y:S07]  /*3a40*/  LDSM.16.M88.4 R104, [R189+0xe000] ;  /* 0x00e00000bd68783b */ /* 0x000fee0000000200 */
[C---:B----4-:R-:W-:Y:S08]  /*3a50*/  HMMA.16816.F32.BF16 R12, R100.reuse, R52, R12 ;  /* 0x00000034640c723c */ /* 0x050ff0000004180c */
[----:B------:R-:W-:Y:S01]  /*3a60*/  HMMA.16816.F32.BF16 R16, R100, R54, R16 ;  /* 0x000000366410723c */ /* 0x000fe20000041810 */
[----:B------:R-:W4:Y:S07]  /*3a70*/  LDSM.16.M88.4 R52, [R188+0xe800] ;  /* 0x00e80000bc34783b */ /* 0x000f2e0000000200 */
[C---:B-1----:R-:W-:Y:S01]  /*3a80*/  HMMA.16816.F32.BF16 R4, R108.reuse, R112, R4 ;  /* 0x000000706c04723c */ /* 0x042fe20000041804 */
[----:B------:R1:W4:Y:S07]  /*3a90*/  LDSM.16.M88.4 R100, [R0+0x2000] ;  /* 0x002000000064783b */ /* 0x00032e0000000200 */
[C---:B------:R-:W-:Y:S01]  /*3aa0*/  HMMA.16816.F32.BF16 R8, R108.reuse, R114, R8 ;  /* 0x000000726c08723c */ /* 0x040fe20000041808 */
[----:B------:R-:W-:Y:S07]  /*3ab0*/  LDSM.16.M88.4 R112, [R187+0xe000] ;  /* 0x00e00000bb70783b */ /* 0x000fee0000000200 */
[C---:B------:R-:W-:Y:S08]  /*3ac0*/  HMMA.16816.F32.BF16 R12, R108.reuse, R56, R12 ;  /* 0x000000386c0c723c */ /* 0x040ff0000004180c */
[----:B------:R-:W-:Y:S01]  /*3ad0*/  HMMA.16816.F32.BF16 R16, R108, R58, R16 ;  /* 0x0000003a6c10723c */ /* 0x000fe20000041810 */
[----:B------:R-:W4:Y:S03]  /*3ae0*/  LDSM.16.M88.4 R56, [R189+0xe800] ;  /* 0x00e80000bd38783b */ /* 0x000f260000000200 */
[----:B-1----:R-:W-:Y:S04]  /*3af0*/  SHF.L.U32 R0, R205, 0x6, RZ ;  /* 0x00000006cd007819 */ /* 0x002fe800000006ff */
[C---:B---3--:R-:W-:Y:S01]  /*3b00*/  HMMA.16816.F32.BF16 R4, R60.reuse, R64, R4 ;  /* 0x000000403c04723c */ /* 0x048fe20000041804 */
[----:B------:R1:W3:Y:S04]  /*3b10*/  LDSM.16.M88.4 R108, [R2+0x2000] ;  /* 0x00200000026c783b */ /* 0x0002e80000000200 */
[----:B------:R-:W-:Y:S03]  /*3b20*/  ISETP.GE.AND P2, PT, R0, R245, PT ;  /* 0x000000f50000720c */ /* 0x000fe60003f46270 */
[C---:B------:R-:W-:Y:S01]  /*3b30*/  HMMA.16816.F32.BF16 R8, R60.reuse, R66, R8 ;  /* 0x000000423c08723c */ /* 0x040fe20000041808 */
[----:B------:R-:W-:Y:S02]  /*3b40*/  LDSM.16.M88.4 R64, [R190+0xe000] ;  /* 0x00e00000be40783b */ /* 0x000fe40000000200 */
[----:B------:R-:W-:Y:S05]  /*3b50*/  ISETP.LT.AND P2, PT, R246, R226, P2 ;  /* 0x000000e2f600720c */ /* 0x000fea0001741270 */
[C---:B----4-:R-:W-:Y:S08]  /*3b60*/  HMMA.16816.F32.BF16 R12, R60.reuse, R52, R12 ;  /* 0x000000343c0c723c */ /* 0x050ff0000004180c */
[----:B------:R-:W-:Y:S01]  /*3b70*/  HMMA.16816.F32.BF16 R16, R60, R54, R16 ;  /* 0x000000363c10723c */ /* 0x000fe20000041810 */
[----:B------:R-:W4:Y:S03]  /*3b80*/  LDSM.16.M88.4 R52, [R187+0xe800] ;  /* 0x00e80000bb34783b */ /* 0x000f260000000200 */
[----:B-1----:R-:W-:Y:S04]  /*3b90*/  FMUL.FTZ R2, R218, 1.4426950216293334961 ;  /* 0x3fb8aa3bda027820 */ /* 0x002fe80000410000 */
[C---:B------:R-:W-:Y:S01]  /*3ba0*/  HMMA.16816.F32.BF16 R4, R100.reuse, R104, R4 ;  /* 0x000000686404723c */ /* 0x040fe20000041804 */
[----:B------:R-:W1:Y:S04]  /*3bb0*/  LDSM.16.M88.4 R60, [R180+0x2000] ;  /* 0x00200000b43c783b */ /* 0x000e680000000200 */
[----:B------:R-:W-:Y:S03]  /*3bc0*/  FSEL R2, R2, RZ, P0 ;  /* 0x000000ff02027208 */ /* 0x000fe60000000000 */
[C---:B------:R-:W-:Y:S08]  /*3bd0*/  HMMA.16816.F32.BF16 R8, R100.reuse, R106, R8 ;  /* 0x0000006a6408723c */ /* 0x040ff00000041808 */
[C---:B------:R-:W-:Y:S08]  /*3be0*/  HMMA.16816.F32.BF16 R12, R100.reuse, R56, R12 ;  /* 0x00000038640c723c */ /* 0x040ff0000004180c */
[----:B------:R-:W-:Y:S08]  /*3bf0*/  HMMA.16816.F32.BF16 R16, R100, R58, R16 ;  /* 0x0000003a6410723c */ /* 0x000ff00000041810 */
[C---:B---3--:R-:W-:Y:S08]  /*3c00*/  HMMA.16816.F32.BF16 R4, R108.reuse, R112, R4 ;  /* 0x000000706c04723c */ /* 0x048ff00000041804 */
[C---:B------:R-:W-:Y:S08]  /*3c10*/  HMMA.16816.F32.BF16 R8, R108.reuse, R114, R8 ;  /* 0x000000726c08723c */ /* 0x040ff00000041808 */
[C---:B----4-:R-:W-:Y:S08]  /*3c20*/  HMMA.16816.F32.BF16 R12, R108.reuse, R52, R12 ;  /* 0x000000346c0c723c */ /* 0x050ff0000004180c */
[----:B------:R-:W-:Y:S01]  /*3c30*/  HMMA.16816.F32.BF16 R16, R108, R54, R16 ;  /* 0x000000366c10723c */ /* 0x000fe20000041810 */
[----:B------:R-:W3:Y:S07]  /*3c40*/  LDSM.16.M88.4 R52, [R190+0xe800] ;  /* 0x00e80000be34783b */ /* 0x000eee0000000200 */
[C---:B-1----:R-:W-:Y:S08]  /*3c50*/  HMMA.16816.F32.BF16 R4, R60.reuse, R64, R4 ;  /* 0x000000403c04723c */ /* 0x042ff00000041804 */
[C---:B------:R-:W-:Y:S11]  /*3c60*/  HMMA.16816.F32.BF16 R8, R60.reuse, R66, R8 ;  /* 0x000000423c08723c */ /* 0x040ff60000041808 */
[----:B------:R-:W-:Y:S05]  /*3c70*/  @!UPT UIADD3 URZ, URZ, URZ, URZ ;  /* 0x0000003f3f3ff290 */ /* 0x000fea000fffe03f */
[----:B------:R-:W-:Y:S02]  /*3c80*/  FMUL.FTZ R5, R5, c[0x0][0x2ec] ;  /* 0x0000bb0005057a20 */ /* 0x000fe40000410000 */
[----:B------:R-:W-:Y:S02]  /*3c90*/  FMUL.FTZ R4, R4, c[0x0][0x2ec] ;  /* 0x0000bb0004047a20 */ /* 0x000fe40000410000 */
[----:B------:R1:W-:Y:S01]  /*3ca0*/  MUFU.TANH R58, R5 ;  /* 0x00000005003a7308 */ /* 0x0003e20000002400 */
[----:B------:R-:W-:Y:S02]  /*3cb0*/  FMUL.FTZ R6, R6, c[0x0][0x2ec] ;  /* 0x0000bb0006067a20 */ /* 0x000fe40000410000 */
[----:B------:R-:W-:Y:S01]  /*3cc0*/  FMUL.FTZ R7, R7, c[0x0][0x2ec] ;  /* 0x0000bb0007077a20 */ /* 0x000fe20000410000 */
[C---:B---3--:R-:W-:Y:S03]  /*3cd0*/  HMMA.16816.F32.BF16 R12, R60.reuse, R52, R12 ;  /* 0x000000343c0c723c */ /* 0x048fe6000004180c */
[----:B------:R-:W-:Y:S03]  /*3ce0*/  FMUL.FTZ R11, R11, c[0x0][0x2ec] ;  /* 0x0000bb000b0b7a20 */ /* 0x000fe60000410000 */
[----:B------:R2:W3:Y:S01]  /*3cf0*/  MUFU.TANH R59, R4 ;  /* 0x00000004003b7308 */ /* 0x0004e20000002400 */
[----:B------:R-:W-:Y:S01]  /*3d00*/  FMUL.FTZ R10, R10, c[0x0][0x2ec] ;  /* 0x0000bb000a0a7a20 */ /* 0x000fe20000410000 */
[----:B------:R-:W-:Y:S04]  /*3d10*/  HMMA.16816.F32.BF16 R16, R60, R54, R16 ;  /* 0x000000363c10723c */ /* 0x000fe80000041810 */
[----:B------:R-:W-:Y:S02]  /*3d20*/  FMUL.FTZ R8, R8, c[0x0][0x2ec] ;  /* 0x0000bb0008087a20 */ /* 0x000fe40000410000 */
[----:B------:R-:W-:Y:S02]  /*3d30*/  FMUL.FTZ R9, R9, c[0x0][0x2ec] ;  /* 0x0000bb0009097a20 */ /* 0x000fe40000410000 */
[----:B------:R-:W-:Y:S01]  /*3d40*/  MUFU.TANH R102, R11 ;  /* 0x0000000b00667308 */ /* 0x000fe20000002400 */
[----:B-1----:R-:W-:Y:S07]  /*3d50*/  @!P2 IADD3 R5, R247, R0, RZ ;  /* 0x00000000f705a210 */ /* 0x002fee0007ffe0ff */
[----:B------:R-:W-:Y:S02]  /*3d60*/  FMUL.FTZ R12, R12, c[0x0][0x2ec] ;  /* 0x0000bb000c0c7a20 */ /* 0x000fe40000410000 */
[----:B------:R1:W4:Y:S01]  /*3d70*/  MUFU.TANH R105, R6 ;  /* 0x0000000600697308 */ /* 0x0003220000002400 */
[----:B------:R-:W-:Y:S02]  /*3d80*/  FMUL.FTZ R13, R13, c[0x0][0x2ec] ;  /* 0x0000bb000d0d7a20 */ /* 0x000fe40000410000 */
[----:B------:R-:W-:Y:S01]  /*3d90*/  FMUL.FTZ R14, R14, c[0x0][0x2ec] ;  /* 0x0000bb000e0e7a20 */ /* 0x000fe20000410000 */
[----:B--2---:R-:W-:Y:S01]  /*3da0*/  @!P2 LEA R4, R244, R181, 0x6 ;  /* 0x000000b5f404a211 */ /* 0x004fe200078e30ff */
[----:B------:R-:W-:Y:S01]  /*3db0*/  FMUL.FTZ R15, R15, c[0x0][0x2ec] ;  /* 0x0000bb000f0f7a20 */ /* 0x000fe20000410000 */
[-C--:B---3--:R-:W-:Y:S01]  /*3dc0*/  MOV R0, R59.reuse ;  /* 0x0000003b00007202 */ /* 0x088fe20000000f00 */
[----:B------:R-:W-:Y:S02]  /*3dd0*/  FMUL.FTZ R16, R16, c[0x0][0x2ec] ;  /* 0x0000bb0010107a20 */ /* 0x000fe40000410000 */
[----:B------:R-:W-:Y:S01]  /*3de0*/  FMUL.FTZ R17, R17, c[0x0][0x2ec] ;  /* 0x0000bb0011117a20 */ /* 0x000fe20000410000 */
[----:B------:R2:W-:Y:S01]  /*3df0*/  MUFU.TANH R65, R8 ;  /* 0x0000000800417308 */ /* 0x0005e20000002400 */
[----:B------:R-:W-:Y:S02]  /*3e00*/  FMUL.FTZ R18, R18, c[0x0][0x2ec] ;  /* 0x0000bb0012127a20 */ /* 0x000fe40000410000 */
[----:B------:R-:W-:Y:S07]  /*3e10*/  FMUL.FTZ R19, R19, c[0x0][0x2ec] ;  /* 0x0000bb0013137a20 */ /* 0x000fee0000410000 */
[----:B------:R3:W3:Y:S01]  /*3e20*/  MUFU.TANH R104, R7 ;  /* 0x0000000700687308 */ /* 0x0006e20000002400 */
[C---:B-1----:R-:W-:Y:S02]  /*3e30*/  @!P2 IMNMX R6, R5.reuse, R226, PT ;  /* 0x000000e20506a217 */ /* 0x042fe40003800200 */
[----:B------:R-:W-:Y:S02]  /*3e40*/  @!P2 IADD3 R5, R5, 0x8, RZ ;  /* 0x000000080505a810 */ /* 0x000fe40007ffe0ff */
[C---:B------:R-:W-:Y:S05]  /*3e50*/  @!P2 ISETP.GE.AND P1, PT, R4.reuse, R6, PT ;  /* 0x000000060400a20c */ /* 0x040fea0003f26270 */
[----:B------:R1:W1:Y:S01]  /*3e60*/  MUFU.TANH R64, R9 ;  /* 0x0000000900407308 */ /* 0x0002620000002400 */
[----:B------:R-:W-:Y:S02]  /*3e70*/  @!P2 IMNMX R5, R5, R226, PT ;  /* 0x000000e20505a217 */ /* 0x000fe40003800200 */
[C---:B------:R-:W-:Y:S01]  /*3e80*/  @!P2 FSEL R0, R59.reuse, -INF , !P1 ;  /* 0xff8000003b00a808 */ /* 0x040fe20004800000 */
[----:B------:R-:W-:Y:S01]  /*3e90*/  FFMA.FTZ R59, -R59, R59, 1 ;  /* 0x3f8000003b3b7423 */ /* 0x000fe2000001013b */
[C---:B--2---:R-:W-:Y:S02]  /*3ea0*/  @!P2 IADD3 R8, R4.reuse, 0x1, RZ ;  /* 0x000000010408a810 */ /* 0x044fe40007ffe0ff */
[-C--:B------:R-:W-:Y:S01]  /*3eb0*/  @!P2 ISETP.GE.AND P1, PT, R4, R5.reuse, PT ;  /* 0x000000050400a20c */ /* 0x080fe20003f26270 */
[----:B------:R-:W-:Y:S01]  /*3ec0*/  FMUL.FTZ R59, R59, c[0x0][0x2ec] ;  /* 0x0000bb003b3b7a20 */ /* 0x000fe20000410000 */
[----:B------:R-:W-:Y:S01]  /*3ed0*/  @!P2 ISETP.GE.AND P0, PT, R8, R6, PT ;  /* 0x000000060800a20c */ /* 0x000fe20003f06270 */
[----:B------:R2:W2:Y:S01]  /*3ee0*/  MUFU.TANH R103, R10 ;  /* 0x0000000a00677308 */ /* 0x0004a20000002400 */
[--C-:B---3--:R-:W-:Y:S01]  /*3ef0*/  FFMA.FTZ R7, R0, c[0x0][0x23c], -R2.reuse ;  /* 0x00008f0000077a23 */ /* 0x108fe20000010802 */
[-C--:B------:R-:W-:Y:S02]  /*3f00*/  MOV R0, R58.reuse ;  /* 0x0000003a00007202 */ /* 0x080fe40000000f00 */
[C---:B------:R-:W-:Y:S01]  /*3f10*/  @!P2 FSEL R0, R58.reuse, -INF , !P0 ;  /* 0xff8000003a00a808 */ /* 0x040fe20004000000 */
[----:B------:R-:W-:Y:S01]  /*3f20*/  FFMA.FTZ R58, -R58, R58, 1 ;  /* 0x3f8000003a3a7423 */ /* 0x000fe2000001013a */
[C---:B------:R-:W-:Y:S04]  /*3f30*/  FSETP.NEU.FTZ.AND P0, PT, R219.reuse, -INF , PT ;  /* 0xff800000db00780b */ /* 0x040fe80003f1d000 */
[----:B------:R4:W-:Y:S01]  /*3f40*/  MUFU.EX2 R113, R7 ;  /* 0x0000000700717308 */ /* 0x0009e20000000800 */
[----:B------:R-:W-:Y:S02]  /*3f50*/  FMUL.FTZ R58, R58, c[0x0][0x2ec] ;  /* 0x0000bb003a3a7a20 */ /* 0x000fe40000410000 */
[----:B-1----:R-:W-:Y:S07]  /*3f60*/  FMUL.FTZ R9, R219, 1.4426950216293334961 ;  /* 0x3fb8aa3bdb097820 */ /* 0x002fee0000410000 */
[----:B------:R-:W1:Y:S01]  /*3f70*/  MUFU.TANH R66, R12 ;  /* 0x0000000c00427308 */ /* 0x000e620000002400 */
[----:B--2---:R-:W-:Y:S01]  /*3f80*/  FFMA.FTZ R10, R0, c[0x0][0x23c], -R2 ;  /* 0x00008f00000a7a23 */ /* 0x004fe20000010802 */
[----:B------:R-:W-:Y:S02]  /*3f90*/  FSEL R0, R9, RZ, P0 ;  /* 0x000000ff09007208 */ /* 0x000fe40000000000 */
[----:B------:R-:W-:Y:S02]  /*3fa0*/  @!P2 ISETP.GE.AND P0, PT, R8, R5, PT ;  /* 0x000000050800a20c */ /* 0x000fe40003f06270 */
[----:B------:R-:W-:Y:S04]  /*3fb0*/  @!P2 IADD3 R9, R4, 0x8, RZ ;  /* 0x000000080409a810 */ /* 0x000fe80007ffe0ff */
[----:B------:R2:W-:Y:S01]  /*3fc0*/  MUFU.EX2 R111, R10 ;  /* 0x0000000a006f7308 */ /* 0x0005e20000000800 */
[----:B----4-:R-:W-:Y:S02]  /*3fd0*/  MOV R7, R105 ;  /* 0x0000006900077202 */ /* 0x010fe40000000f00 */
[----:B------:R-:W-:Y:S07]  /*3fe0*/  @!P2 FSEL R7, R105, -INF , !P1 ;  /* 0xff8000006907a808 */ /* 0x000fee0004800000 */
[----:B------:R-:W3:Y:S01]  /*3ff0*/  MUFU.TANH R62, R13 ;  /* 0x0000000d003e7308 */ /* 0x000ee20000002400 */
[--C-:B------:R-:W-:Y:S01]  /*4000*/  FFMA.FTZ R8, R7, c[0x0][0x23c], -R0.reuse ;  /* 0x00008f0007087a23 */ /* 0x100fe20000010800 */
[----:B------:R-:W-:Y:S02]  /*4010*/  MOV R7, R104 ;  /* 0x0000006800077202 */ /* 0x000fe40000000f00 */
[----:B------:R-:W-:Y:S02]  /*4020*/  @!P2 FSEL R7, R104, -INF , !P0 ;  /* 0xff8000006807a808 */ /* 0x000fe40004000000 */
[-C--:B------:R-:W-:Y:S04]  /*4030*/  @!P2 ISETP.GE.AND P0, PT, R9, R6.reuse, PT ;  /* 0x000000060900a20c */ /* 0x080fe80003f06270 */
[----:B------:R4:W-:Y:S01]  /*4040*/  MUFU.EX2 R215, R8 ;  /* 0x0000000800d77308 */ /* 0x0009e20000000800 */
[----:B--2---:R-:W-:Y:S01]  /*4050*/  FFMA.FTZ R10, R7, c[0x0][0x23c], -R0 ;  /* 0x00008f00070a7a23 */ /* 0x004fe20000010800 */
[----:B------:R-:W-:Y:S02]  /*4060*/  MOV R7, R65 ;  /* 0x0000004100077202 */ /* 0x000fe40000000f00 */
[----:B------:R-:W-:Y:S06]  /*4070*/  @!P2 FSEL R7, R65, -INF , !P0 ;  /* 0xff8000004107a808 */ /* 0x000fec0004000000 */
[----:B------:R2:W-:Y:S10]  /*4080*/  MUFU.EX2 R183, R10 ;  /* 0x0000000a00b77308 */ /* 0x0005f40000000800 */
[----:B------:R-:W1:Y:S01]  /*4090*/  MUFU.TANH R101, R14 ;  /* 0x0000000e00657308 */ /* 0x000e620000002400 */
[----:B----4-:R-:W-:Y:S04]  /*40a0*/  @!P2 IADD3 R8, R4, 0x9, RZ ;  /* 0x000000090408a810 */ /* 0x010fe80007ffe0ff */
[----:B------:R-:W-:Y:S05]  /*40b0*/  @!P2 ISETP.GE.AND P0, PT, R8, R6, PT ;  /* 0x000000060800a20c */ /* 0x000fea0003f06270 */
[----:B------:R-:W4:Y:S01]  /*40c0*/  MUFU.TANH R100, R15 ;  /* 0x0000000f00647308 */ /* 0x000f220000002400 */
[--C-:B--2---:R-:W-:Y:S01]  /*40d0*/  FFMA.FTZ R10, R7, c[0x0][0x23c], -R2.reuse ;  /* 0x00008f00070a7a23 */ /* 0x104fe20000010802 */
[----:B------:R-:W-:Y:S02]  /*40e0*/  MOV R7, R64 ;  /* 0x0000004000077202 */ /* 0x000fe40000000f00 */
[----:B------:R-:W-:Y:S02]  /*40f0*/  @!P2 FSEL R7, R64, -INF , !P0 ;  /* 0xff8000004007a808 */ /* 0x000fe40004000000 */
[----:B------:R-:W-:Y:S04]  /*4100*/  @!P2 ISETP.GE.AND P0, PT, R9, R5, PT ;  /* 0x000000050900a20c */ /* 0x000fe80003f06270 */
[----:B------:R2:W-:Y:S01]  /*4110*/  MUFU.EX2 R110, R10 ;  /* 0x0000000a006e7308 */ /* 0x0005e20000000800 */
[----:B------:R-:W-:Y:S01]  /*4120*/  FFMA.FTZ R9, R7, c[0x0][0x23c], -R2 ;  /* 0x00008f0007097a23 */ /* 0x000fe20000010802 */
[----:B------:R-:W-:Y:S02]  /*4130*/  MOV R7, R103 ;  /* 0x0000006700077202 */ /* 0x000fe40000000f00 */
[----:B------:R-:W-:Y:S02]  /*4140*/  @!P2 FSEL R7, R103, -INF , !P0 ;  /* 0xff8000006707a808 */ /* 0x000fe40004000000 */
[-C--:B------:R-:W-:Y:S04]  /*4150*/  @!P2 ISETP.GE.AND P0, PT, R8, R5.reuse, PT ;  /* 0x000000050800a20c */ /* 0x080fe80003f06270 */
[----:B------:R3:W-:Y:S01]  /*4160*/  MUFU.EX2 R108, R9 ;  /* 0x00000009006c7308 */ /* 0x0007e20000000800 */
[--C-:B------:R-:W-:Y:S01]  /*4170*/  FFMA.FTZ R8, R7, c[0x0][0x23c], -R0.reuse ;  /* 0x00008f0007087a23 */ /* 0x100fe20000010800 */
[----:B------:R-:W-:Y:S02]  /*4180*/  MOV R7, R102 ;  /* 0x0000006600077202 */ /* 0x000fe40000000f00 */
[----:B------:R-:W-:Y:S06]  /*4190*/  @!P2 FSEL R7, R102, -INF , !P0 ;  /* 0xff8000006607a808 */ /* 0x000fec0004000000 */
[----:B------:R4:W-:Y:S01]  /*41a0*/  MUFU.EX2 R182, R8 ;  /* 0x0000000800b67308 */ /* 0x0009e20000000800 */
[----:B--2---:R-:W-:Y:S01]  /*41b0*/  FFMA.FTZ R10, R7, c[0x0][0x23c], -R0 ;  /* 0x00008f00070a7a23 */ /* 0x004fe20000010800 */
[----:B-1----:R-:W-:Y:S08]  /*41c0*/  MOV R7, R66 ;  /* 0x0000004200077202 */ /* 0x002ff00000000f00 */
[----:B------:R1:W-:Y:S01]  /*41d0*/  MUFU.EX2 R180, R10 ;  /* 0x0000000a00b47308 */ /* 0x0003e20000000800 */
[----:B---3--:R-:W-:Y:S04]  /*41e0*/  @!P2 IADD3 R9, R4, 0x10, RZ ;  /* 0x000000100409a810 */ /* 0x008fe80007ffe0ff */
[-C--:B------:R-:W-:Y:S05]  /*41f0*/  @!P2 ISETP.GE.AND P0, PT, R9, R6.reuse, PT ;  /* 0x000000060900a20c */ /* 0x080fea0003f06270 */
[----:B------:R-:W2:Y:S01]  /*4200*/  MUFU.TANH R61, R16 ;  /* 0x00000010003d7308 */ /* 0x000ea20000002400 */
[----:B------:R-:W-:Y:S02]  /*4210*/  @!P2 FSEL R7, R66, -INF , !P0 ;  /* 0xff8000004207a808 */ /* 0x000fe40004000000 */
[----:B----4-:R-:W-:Y:S04]  /*4220*/  @!P2 IADD3 R8, R4, 0x11, RZ ;  /* 0x000000110408a810 */ /* 0x010fe80007ffe0ff */
[----:B------:R-:W-:Y:S03]  /*4230*/  @!P2 ISETP.GE.AND P0, PT, R8, R6, PT ;  /* 0x000000060800a20c */ /* 0x000fe60003f06270 */
[----:B------:R-:W3:Y:S01]  /*4240*/  MUFU.TANH R60, R17 ;  /* 0x00000011003c7308 */ /* 0x000ee20000002400 */
[--C-:B-1----:R-:W-:Y:S01]  /*4250*/  FFMA.FTZ R10, R7, c[0x0][0x23c], -R2.reuse ;  /* 0x00008f00070a7a23 */ /* 0x102fe20000010802 */
[----:B------:R-:W-:Y:S02]  /*4260*/  MOV R7, R62 ;  /* 0x0000003e00077202 */ /* 0x000fe40000000f00 */
[----:B------:R-:W-:Y:S02]  /*4270*/  @!P2 FSEL R7, R62, -INF , !P0 ;  /* 0xff8000003e07a808 */ /* 0x000fe40004000000 */
[----:B------:R-:W-:Y:S04]  /*4280*/  @!P2 ISETP.GE.AND P0, PT, R9, R5, PT ;  /* 0x000000050900a20c */ /* 0x000fe80003f06270 */
[----:B------:R1:W-:Y:S01]  /*4290*/  MUFU.EX2 R112, R10 ;  /* 0x0000000a00707308 */ /* 0x0003e20000000800 */
[----:B------:R-:W-:Y:S01]  /*42a0*/  FFMA.FTZ R9, R7, c[0x0][0x23c], -R2 ;  /* 0x00008f0007097a23 */ /* 0x000fe20000010802 */
[----:B------:R-:W-:Y:S02]  /*42b0*/  MOV R7, R101 ;  /* 0x0000006500077202 */ /* 0x000fe40000000f00 */
[----:B------:R-:W-:Y:S02]  /*42c0*/  @!P2 FSEL R7, R101, -INF , !P0 ;  /* 0xff8000006507a808 */ /* 0x000fe40004000000 */
[----:B------:R-:W-:Y:S04]  /*42d0*/  @!P2 ISETP.GE.AND P0, PT, R8, R5, PT ;  /* 0x000000050800a20c */ /* 0x000fe80003f06270 */
[----:B------:R4:W-:Y:S01]  /*42e0*/  MUFU.EX2 R109, R9 ;  /* 0x00000009006d7308 */ /* 0x0009e20000000800 */
[--C-:B------:R-:W-:Y:S01]  /*42f0*/  FFMA.FTZ R8, R7, c[0x0][0x23c], -R0.reuse ;  /* 0x00008f0007087a23 */ /* 0x100fe20000010800 */
[----:B------:R-:W-:Y:S02]  /*4300*/  MOV R7, R100 ;  /* 0x0000006400077202 */ /* 0x000fe40000000f00 */
[----:B------:R-:W-:Y:S06]  /*4310*/  @!P2 FSEL R7, R100, -INF , !P0 ;  /* 0xff8000006407a808 */ /* 0x000fec0004000000 */
[----:B------:R3:W-:Y:S01]  /*4320*/  MUFU.EX2 R214, R8 ;  /* 0x0000000800d67308 */ /* 0x0007e20000000800 */
[----:B-1----:R-:W-:Y:S01]  /*4330*/  FFMA.FTZ R10, R7, c[0x0][0x23c], -R0 ;  /* 0x00008f00070a7a23 */ /* 0x002fe20000010800 */
[----:B--2---:R-:W-:Y:S08]  /*4340*/  MOV R7, R61 ;  /* 0x0000003d00077202 */ /* 0x004ff00000000f00 */
[----:B------:R-:W1:Y:S01]  /*4350*/  MUFU.TANH R67, R18 ;  /* 0x0000001200437308 */ /* 0x000e620000002400 */
[C---:B----4-:R-:W-:Y:S04]  /*4360*/  @!P2 IADD3 R9, R4.reuse, 0x18, RZ ;  /* 0x000000180409a810 */ /* 0x050fe80007ffe0ff */
[----:B------:R-:W-:Y:S05]  /*4370*/  @!P2 ISETP.GE.AND P0, PT, R9, R6, PT ;  /* 0x000000060900a20c */ /* 0x000fea0003f06270 */
[----:B------:R-:W2:Y:S01]  /*4380*/  MUFU.TANH R63, R19 ;  /* 0x00000013003f7308 */ /* 0x000ea20000002400 */
[----:B------:R-:W-:Y:S02]  /*4390*/  @!P2 FSEL R7, R61, -INF , !P0 ;  /* 0xff8000003d07a808 */ /* 0x000fe40004000000 */
[----:B---3--:R-:W-:Y:S02]  /*43a0*/  @!P2 IADD3 R8, R4, 0x19, RZ ;  /* 0x000000190408a810 */ /* 0x008fe40007ffe0ff */
[----:B------:R-:W-:Y:S02]  /*43b0*/  MOV R4, R60 ;  /* 0x0000003c00047202 */ /* 0x000fe40000000f00 */
[----:B------:R-:W-:Y:S01]  /*43c0*/  @!P2 ISETP.GE.AND P0, PT, R8, R6, PT ;  /* 0x000000060800a20c */ /* 0x000fe20003f06270 */
[--C-:B------:R-:W-:Y:S02]  /*43d0*/  FFMA.FTZ R6, R7, c[0x0][0x23c], -R2.reuse ;  /* 0x00008f0007067a23 */ /* 0x100fe40000010802 */
[----:B------:R-:W-:Y:S01]  /*43e0*/  MUFU.EX2 R181, R10 ;  /* 0x0000000a00b57308 */ /* 0x000fe20000000800 */
[----:B------:R-:W-:Y:S02]  /*43f0*/  @!P2 FSEL R4, R60, -INF , !P0 ;  /* 0xff8000003c04a808 */ /* 0x000fe40004000000 */
[----:B------:R-:W-:Y:S03]  /*4400*/  @!P2 ISETP.GE.AND P0, PT, R9, R5, PT ;  /* 0x000000050900a20c */ /* 0x000fe60003f06270 */
[----:B------:R-:W-:Y:S01]  /*4410*/  FFMA.FTZ R2, R4, c[0x0][0x23c], -R2 ;  /* 0x00008f0004027a23 */ /* 0x000fe20000010802 */
[----:B-1----:R-:W-:Y:S02]  /*4420*/  MOV R4, R67 ;  /* 0x0000004300047202 */ /* 0x002fe40000000f00 */
[----:B------:R-:W-:Y:S01]  /*4430*/  @!P2 FSEL R4, R67, -INF , !P0 ;  /* 0xff8000004304a808 */ /* 0x000fe20004000000 */
[----:B------:R2:W-:Y:S01]  /*4440*/  MUFU.EX2 R106, R2 ;  /* 0x00000002006a7308 */ /* 0x0005e20000000800 */
[----:B------:R-:W-:Y:S02]  /*4450*/  @!P2 ISETP.GE.AND P0, PT, R8, R5, PT ;  /* 0x000000050800a20c */ /* 0x000fe40003f06270 */
[----:B------:R-:W-:Y:S01]  /*4460*/  F2FP.BF16.PACK_AB R5, R109, R112 ;  /* 0x000000706d05723e */ /* 0x000fe200000010ff */
[--C-:B------:R-:W-:Y:S06]  /*4470*/  FFMA.FTZ R4, R4, c[0x0][0x23c], -R0.reuse ;  /* 0x00008f0004047a23 */ /* 0x100fec0000010800 */
[----:B------:R1:W-:Y:S10]  /*4480*/  MUFU.EX2 R115, R4 ;  /* 0x0000000400737308 */ /* 0x0003f40000000800 */
[----:B------:R3:W4:Y:S01]  /*4490*/  MUFU.EX2 R107, R6 ;  /* 0x00000006006b7308 */ /* 0x0007220000000800 */
[----:B--2---:R-:W-:Y:S02]  /*44a0*/  MOV R2, R63 ;  /* 0x0000003f00027202 */ /* 0x004fe40000000f00 */
[----:B------:R-:W-:Y:S02]  /*44b0*/  @!P2 FSEL R2, R63, -INF , !P0 ;  /* 0xff8000003f02a808 */ /* 0x000fe40004000000 */
[----:B------:R-:W-:Y:S03]  /*44c0*/  IADD3 R56, P0, R240, R227, RZ ;  /* 0x000000e3f0387210 */ /* 0x000fe60007f1e0ff */
[----:B------:R-:W-:Y:S01]  /*44d0*/  FFMA.FTZ R0, R2, c[0x0][0x23c], -R0 ;  /* 0x00008f0002007a23 */ /* 0x000fe20000010800 */
[----:B------:R-:W-:Y:S02]  /*44e0*/  F2FP.BF16.PACK_AB R2, R183, R215 ;  /* 0x000000d7b702723e */ /* 0x000fe400000010ff */
[----:B-1----:R-:W-:Y:S01]  /*44f0*/  F2FP.BF16.PACK_AB R4, R111, R113 ;  /* 0x000000716f04723e */ /* 0x002fe200000010ff */
[----:B------:R1:W2:Y:S01]  /*4500*/  MUFU.EX2 R114, R0 ;  /* 0x0000000000727308 */ /* 0x0002a20000000800 */
[----:B------:R-:W-:Y:S01]  /*4510*/  IADD3.X R57, R239, R225, RZ, P0, !PT ;  /* 0x000000e1ef397210 */ /* 0x000fe200007fe4ff */
[----:B------:R4:W-:Y:S04]  /*4520*/  STS [R220+0x12400], R2 ;  /* 0x01240002dc007388 */ /* 0x0009e80000000800 */
[----:B------:R2:W-:Y:S01]  /*4530*/  STS [R220+0x12000], R4 ;  /* 0x01200004dc007388 */ /* 0x0005e20000000800 */
[----:B---3--:R-:W-:Y:S05]  /*4540*/  F2FP.BF16.PACK_AB R6, R180, R182 ;  /* 0x000000b6b406723e */ /* 0x008fea00000010ff */
[----:B------:R-:W-:Y:S01]  /*4550*/  STS [R223+0x12400], R6 ;  /* 0x01240006df007388 */ /* 0x000fe20000000800 */
[----:B-1----:R-:W-:Y:S02]  /*4560*/  F2FP.BF16.PACK_AB R0, R108, R110 ;  /* 0x0000006e6c00723e */ /* 0x002fe400000010ff */
[----:B----4-:R-:W-:Y:S03]  /*4570*/  F2FP.BF16.PACK_AB R2, R106, R107 ;  /* 0x0000006b6a02723e */ /* 0x010fe600000010ff */
[----:B------:R1:W-:Y:S01]  /*4580*/  STS [R223+0x12000], R0 ;  /* 0x01200000df007388 */ /* 0x0003e20000000800 */
[----:B--2---:R-:W-:Y:S03]  /*4590*/  F2FP.BF16.PACK_AB R4, R181, R214 ;  /* 0x000000d6b504723e */ /* 0x004fe600000010ff */
[----:B------:R-:W-:Y:S04]  /*45a0*/  STS [R221+0x12000], R5 ;  /* 0x01200005dd007388 */ /* 0x000fe80000000800 */
[----:B------:R-:W-:Y:S04]  /*45b0*/  STS [R221+0x12400], R4 ;  /* 0x01240004dd007388 */ /* 0x000fe80000000800 */
[----:B------:R2:W-:Y:S01]  /*45c0*/  STS [R222+0x12000], R2 ;  /* 0x01200002de007388 */ /* 0x0005e20000000800 */
[----:B-1----:R-:W-:Y:S05]  /*45d0*/  F2FP.BF16.PACK_AB R0, R114, R115 ;  /* 0x000000737200723e */ /* 0x002fea00000010ff */
[----:B------:R1:W-:Y:S04]  /*45e0*/  STS [R222+0x12400], R0 ;  /* 0x01240000de007388 */ /* 0x0003e80000000800 */
[----:B------:R-:W3:Y:S08]  /*45f0*/  LDSM.16.M88.4 R16, [R192+0x8000] ;  /* 0x00800000c010783b */ /* 0x000ef00000000200 */
[----:B------:R-:W2:Y:S08]  /*4600*/  LDSM.16.M88.4 R52, [R194+0x8000] ;  /* 0x00800000c234783b */ /* 0x000eb00000000200 */
[----:B--2---:R2:W4:Y:S04]  /*4610*/  LDG.E R2, [R56.64] ;  /* 0x0000000638027981 */ /* 0x004528000c1e1900 */
[----:B-1----:R2:W4:Y:S01]  /*4620*/  LDG.E R0, [R56.64+0x20] ;  /* 0x0000200638007981 */ /* 0x002522000c1e1900 */
[C---:B---3--:R-:W-:Y:S03]  /*4630*/  HMMA.16816.F32.BF16 R4, R16.reuse, R116, RZ ;  /* 0x000000741004723c */ /* 0x048fe600000418ff */
[----:B--2---:R-:W-:Y:S05]  /*4640*/  FFMA.FTZ R57, -R66, R66, 1 ;  /* 0x3f80000042397423 */ /* 0x004fea0000010142 */
[C---:B------:R-:W-:Y:S01]  /*4650*/  HMMA.16816.F32.BF16 R8, R16.reuse, R118, RZ ;  /* 0x000000761008723c */ /* 0x040fe200000418ff */
[----:B------:R-:W-:Y:S03]  /*4660*/  FFMA.FTZ R56, -R62, R62, 1 ;  /* 0x3f8000003e387423 */ /* 0x000fe6000001013e */
[----:B------:R-:W-:Y:S02]  /*4670*/  FMUL.FTZ R57, R57, c[0x0][0x2ec] ;  /* 0x0000bb0039397a20 */ /* 0x000fe40000410000 */
[----:B------:R-:W-:Y:S02]  /*4680*/  FMUL.FTZ R56, R56, c[0x0][0x2ec] ;  /* 0x0000bb0038387a20 */ /* 0x000fe40000410000 */
        /* <DEDUP_REMOVED lines=37> */
[C---:B------:R-:W-:Y:S02]  /*48e0*/  FADD.FTZ R5, -R2.reuse, R5 ;  /* 0x0000000502057221 */ /* 0x040fe40000010100 */
[----:B------:R-:W-:Y:S02]  /*48f0*/  FMUL.FTZ R4, R113, R4 ;  /* 0x0000000471047220 */ /* 0x000fe40000410000 */
[----:B------:R-:W-:Y:S02]  /*4900*/  FMUL.FTZ R5, R111, R5 ;  /* 0x000000056f057220 */ /* 0x000fe40000410000 */
[----:B------:R-:W-:Y:S03]  /*4910*/  FADD.FTZ R8, -R2, R8 ;  /* 0x0000000802087221 */ /* 0x000fe60000010100 */
[----:B------:R-:W-:Y:S02]  /*4920*/  FMUL.FTZ R59, R4, R59 ;  /* 0x0000003b043b7220 */ /* 0x000fe40000410000 */
[----:B------:R-:W-:Y:S02]  /*4930*/  FFMA.FTZ R53, -R65, R65, 1 ;  /* 0x3f80000041357423 */ /* 0x000fe40000010141 */
[C---:B------:R-:W-:Y:S02]  /*4940*/  FADD.FTZ R12, -R2.reuse, R12 ;  /* 0x0000000c020c7221 */ /* 0x040fe40000010100 */
[C---:B------:R-:W-:Y:S02]  /*4950*/  FADD.FTZ R4, -R2.reuse, R13 ;  /* 0x0000000d02047221 */ /* 0x040fe40000010100 */
[----:B------:R-:W-:Y:S02]  /*4960*/  FADD.FTZ R9, -R2, R9 ;  /* 0x0000000902097221 */ /* 0x000fe40000010100 */
[----:B------:R-:W-:Y:S02]  /*4970*/  FMUL.FTZ R8, R110, R8 ;  /* 0x000000086e087220 */ /* 0x000fe40000410000 */
[----:B------:R-:W-:Y:S02]  /*4980*/  FMUL.FTZ R58, R5, R58 ;  /* 0x0000003a053a7220 */ /* 0x000fe40000410000 */
[C---:B------:R-:W-:Y:S02]  /*4990*/  FADD.FTZ R5, -R2.reuse, R16 ;  /* 0x0000001002057221 */ /* 0x040fe40000010100 */
[----:B------:R-:W-:Y:S02]  /*49a0*/  FADD.FTZ R17, -R2, R17 ;  /* 0x0000001102117221 */ /* 0x000fe40000010100 */
[----:B------:R-:W-:Y:S02]  /*49b0*/  FMUL.FTZ R53, R53, c[0x0][0x2ec] ;  /* 0x0000bb0035357a20 */ /* 0x000fe40000410000 */
[----:B------:R-:W-:Y:S02]  /*49c0*/  FMUL.FTZ R2, R112, R12 ;  /* 0x0000000c70027220 */ /* 0x000fe40000410000 */
[----:B------:R-:W-:Y:S02]  /*49d0*/  FMUL.FTZ R4, R109, R4 ;  /* 0x000000046d047220 */ /* 0x000fe40000410000 */
[----:B------:R-:W-:Y:S02]  /*49e0*/  FMUL.FTZ R53, R8, R53 ;  /* 0x0000003508357220 */ /* 0x000fe40000410000 */
[----:B------:R-:W-:Y:S02]  /*49f0*/  FMUL.FTZ R8, R106, R17 ;  /* 0x000000116a087220 */ /* 0x000fe40000410000 */
[----:B------:R-:W-:Y:S02]  /*4a00*/  FFMA.FTZ R55, -R61, R61, 1 ;  /* 0x3f8000003d377423 */ /* 0x000fe4000001013d */
[----:B------:R-:W-:Y:S02]  /*4a10*/  FMUL.FTZ R57, R2, R57 ;  /* 0x0000003902397220 */ /* 0x000fe40000410000 */
[----:B------:R-:W-:Y:S02]  /*4a20*/  FMUL.FTZ R56, R4, R56 ;  /* 0x0000003804387220 */ /* 0x000fe40000410000 */
[C---:B------:R-:W-:Y:S02]  /*4a30*/  FADD.FTZ R2, -R0.reuse, R6 ;  /* 0x0000000600027221 */ /* 0x040fe40000010100 */
[----:B------:R-:W-:Y:S02]  /*4a40*/  FADD.FTZ R4, -R0, R7 ;  /* 0x0000000700047221 */ /* 0x000fe40000010100 */
[----:B------:R-:W-:Y:S02]  /*4a50*/  FFMA.FTZ R17, -R105, R105, 1 ;  /* 0x3f80000069117423 */ /* 0x000fe40000010169 */
[----:B------:R-:W-:Y:S02]  /*4a60*/  FFMA.FTZ R16, -R104, R104, 1 ;  /* 0x3f80000068107423 */ /* 0x000fe40000010168 */
[----:B------:R-:W-:Y:S02]  /*4a70*/  FMUL.FTZ R5, R107, R5 ;  /* 0x000000056b057220 */ /* 0x000fe40000410000 */
[----:B------:R-:W-:Y:S02]  /*4a80*/  FMUL.FTZ R55, R55, c[0x0][0x2ec] ;  /* 0x0000bb0037377a20 */ /* 0x000fe40000410000 */
[----:B------:R-:W-:Y:S02]  /*4a90*/  FMUL.FTZ R2, R215, R2 ;  /* 0x00000002d7027220 */ /* 0x000fe40000410000 */
[----:B------:R-:W-:Y:S02]  /*4aa0*/  FMUL.FTZ R4, R183, R4 ;  /* 0x00000004b7047220 */ /* 0x000fe40000410000 */
[----:B------:R-:W-:Y:S02]  /*4ab0*/  FMUL.FTZ R17, R17, c[0x0][0x2ec] ;  /* 0x0000bb0011117a20 */ /* 0x000fe40000410000 */
[----:B------:R-:W-:Y:S02]  /*4ac0*/  FMUL.FTZ R16, R16, c[0x0][0x2ec] ;  /* 0x0000bb0010107a20 */ /* 0x000fe40000410000 */
[----:B------:R-:W-:Y:S02]  /*4ad0*/  FFMA.FTZ R52, -R64, R64, 1 ;  /* 0x3f80000040347423 */ /* 0x000fe40000010140 */
[----:B------:R-:W-:Y:S02]  /*4ae0*/  FFMA.FTZ R54, -R60, R60, 1 ;  /* 0x3f8000003c367423 */ /* 0x000fe4000001013c */
[----:B------:R-:W-:Y:S02]  /*4af0*/  FMUL.FTZ R55, R5, R55 ;  /* 0x0000003705377220 */ /* 0x000fe40000410000 */
[C---:B------:R-:W-:Y:S02]  /*4b00*/  FADD.FTZ R5, -R0.reuse, R10 ;  /* 0x0000000a00057221 */ /* 0x040fe40000010100 */
[----:B------:R-:W-:Y:S02]  /*4b10*/  FADD.FTZ R6, -R0, R11 ;  /* 0x0000000b00067221 */ /* 0x000fe40000010100 */
[----:B------:R-:W-:Y:S02]  /*4b20*/  FMUL.FTZ R17, R2, R17 ;  /* 0x0000001102117220 */ /* 0x000fe40000410000 */
[----:B------:R-:W-:Y:S02]  /*4b30*/  FMUL.FTZ R16, R4, R16 ;  /* 0x0000001004107220 */ /* 0x000fe40000410000 */
[C---:B------:R-:W-:Y:S02]  /*4b40*/  FADD.FTZ R4, -R0.reuse, R14 ;  /* 0x0000000e00047221 */ /* 0x040fe40000010100 */
[----:B------:R-:W-:Y:S02]  /*4b50*/  FADD.FTZ R7, -R0, R15 ;  /* 0x0000000f00077221 */ /* 0x000fe40000010100 */
[----:B------:R-:W-:Y:S02]  /*4b60*/  FFMA.FTZ R11, -R103, R103, 1 ;  /* 0x3f800000670b7423 */ /* 0x000fe40000010167 */
[----:B------:R-:W-:Y:S02]  /*4b70*/  FFMA.FTZ R10, -R102, R102, 1 ;  /* 0x3f800000660a7423 */ /* 0x000fe40000010166 */
[C---:B------:R-:W-:Y:S02]  /*4b80*/  FADD.FTZ R18, -R0.reuse, R18 ;  /* 0x0000001200127221 */ /* 0x040fe40000010100 */
[----:B------:R-:W-:Y:S02]  /*4b90*/  FADD.FTZ R2, -R0, R19 ;  /* 0x0000001300027221 */ /* 0x000fe40000010100 */
[----:B------:R-:W-:Y:S02]  /*4ba0*/  FFMA.FTZ R13, -R101, R101, 1 ;  /* 0x3f800000650d7423 */ /* 0x000fe40000010165 */
[----:B------:R-:W-:Y:S02]  /*4bb0*/  FFMA.FTZ R12, -R100, R100, 1 ;  /* 0x3f800000640c7423 */ /* 0x000fe40000010164 */
[----:B------:R-:W-:Y:S02]  /*4bc0*/  FFMA.FTZ R15, -R67, R67, 1 ;  /* 0x3f800000430f7423 */ /* 0x000fe40000010143 */
[----:B------:R-:W-:Y:S02]  /*4bd0*/  FFMA.FTZ R14, -R63, R63, 1 ;  /* 0x3f8000003f0e7423 */ /* 0x000fe4000001013f */
[----:B------:R-:W-:Y:S02]  /*4be0*/  FMUL.FTZ R9, R108, R9 ;  /* 0x000000096c097220 */ /* 0x000fe40000410000 */
[----:B------:R-:W-:Y:S02]  /*4bf0*/  FMUL.FTZ R52, R52, c[0x0][0x2ec] ;  /* 0x0000bb0034347a20 */ /* 0x000fe40000410000 */
[----:B------:R-:W-:Y:S02]  /*4c00*/  FMUL.FTZ R54, R54, c[0x0][0x2ec] ;  /* 0x0000bb0036367a20 */ /* 0x000fe40000410000 */
[----:B------:R-:W-:Y:S02]  /*4c10*/  FMUL.FTZ R5, R182, R5 ;  /* 0x00000005b6057220 */ /* 0x000fe40000410000 */
[----:B------:R-:W-:Y:S02]  /*4c20*/  FMUL.FTZ R6, R180, R6 ;  /* 0x00000006b4067220 */ /* 0x000fe40000410000 */
[----:B------:R-:W-:Y:S02]  /*4c30*/  FMUL.FTZ R11, R11, c[0x0][0x2ec] ;  /* 0x0000bb000b0b7a20 */ /* 0x000fe40000410000 */
[----:B------:R-:W-:Y:S02]  /*4c40*/  FMUL.FTZ R10, R10, c[0x0][0x2ec] ;  /* 0x0000bb000a0a7a20 */ /* 0x000fe40000410000 */
[----:B------:R-:W-:Y:S02]  /*4c50*/  FMUL.FTZ R4, R214, R4 ;  /* 0x00000004d6047220 */ /* 0x000fe40000410000 */
[----:B------:R-:W-:Y:S02]  /*4c60*/  FMUL.FTZ R7, R181, R7 ;  /* 0x00000007b5077220 */ /* 0x000fe40000410000 */
[----:B------:R-:W-:Y:S02]  /*4c70*/  FMUL.FTZ R0, R115, R18 ;  /* 0x0000001273007220 */ /* 0x000fe40000410000 */
[----:B------:R-:W-:Y:S02]  /*4c80*/  FMUL.FTZ R2, R114, R2 ;  /* 0x0000000272027220 */ /* 0x000fe40000410000 */
[----:B------:R-:W-:Y:S02]  /*4c90*/  FMUL.FTZ R13, R13, c[0x0][0x2ec] ;  /* 0x0000bb000d0d7a20 */ /* 0x000fe40000410000 */
[----:B------:R-:W-:Y:S02]  /*4ca0*/  FMUL.FTZ R12, R12, c[0x0][0x2ec] ;  /* 0x0000bb000c0c7a20 */ /* 0x000fe40000410000 */
[----:B------:R-:W-:Y:S02]  /*4cb0*/  FMUL.FTZ R15, R15, c[0x0][0x2ec] ;  /* 0x0000bb000f0f7a20 */ /* 0x000fe40000410000 */
[----:B------:R-:W-:Y:S02]  /*4cc0*/  FMUL.FTZ R14, R14, c[0x0][0x2ec] ;  /* 0x0000bb000e0e7a20 */ /* 0x000fe40000410000 */
        /* <DEDUP_REMOVED lines=21> */
[----:B------:R-:W-:Y:S01]  /*4e20*/  LEA.HI.X.SX32 R5, R5, R213, 0x1, P0 ;  /* 0x000000d505057211 */ /* 0x000fe200000f0eff */
[--C-:B------:R-:W-:Y:S01]  /*4e30*/  IMAD.IADD R203, R203, 0x1, R0.reuse ;  /* 0x00000001cbcb7824 */ /* 0x100fe200078e0200 */
[C---:B------:R-:W-:Y:S01]  /*4e40*/  @!P2 LEA R8, P0, R9.reuse, R4, 0x6 ;  /* 0x000000040908a211 */ /* 0x040fe200078030ff */
[----:B------:R-:W-:Y:S01]  /*4e50*/  IMAD.IADD R208, R208, 0x1, R0 ;  /* 0x00000001d0d07824 */ /* 0x000fe200078e0200 */
[C---:B------:R-:W-:Y:S01]  /*4e60*/  LEA.HI.X R7, R9.reuse, R7, R18, 0x5, P3 ;  /* 0x0000000709077211 */ /* 0x040fe200018f2c12 */
[----:B------:R-:W-:Y:S01]  /*4e70*/  IMAD.IADD R186, R186, 0x1, R0 ;  /* 0x00000001baba7824 */ /* 0x000fe200078e0200 */
[----:B------:R1:W-:Y:S01]  /*4e80*/  @P2 STS [R203], RZ ;  /* 0x000000ffcb002388 */ /* 0x0003e20000000800 */
[----:B------:R-:W-:Y:S02]  /*4e90*/  @!P2 LEA.HI.X R9, R9, R5, R18, 0x6, P0 ;  /* 0x000000050909a211 */ /* 0x000fe400000f3412 */
[C---:B------:R-:W-:Y:S01]  /*4ea0*/  @!P1 LEA R6, P3, R2.reuse, R212, 0x1 ;  /* 0x000000d402069211 */ /* 0x040fe200078608ff */
[----:B------:R1:W-:Y:S01]  /*4eb0*/  @P2 STS [R203+0x4], RZ ;  /* 0x000004ffcb002388 */ /* 0x0003e20000000800 */
[----:B------:R-:W-:Y:S02]  /*4ec0*/  IMAD.MOV.U32 R212, RZ, RZ, R4 ;  /* 0x000000ffffd47224 */ /* 0x000fe400078e0004 */
[----:B------:R-:W-:Y:S01]  /*4ed0*/  @!P1 LEA.HI.X R7, R2, R213, R7, 0x1, P3 ;  /* 0x000000d502079211 */ /* 0x000fe200018f0c07 */
[----:B------:R1:W-:Y:S01]  /*4ee0*/  @P2 STS [R203+0x8], RZ ;  /* 0x000008ffcb002388 */ /* 0x0003e20000000800 */
[----:B------:R-:W-:Y:S03]  /*4ef0*/  IMAD.MOV.U32 R213, RZ, RZ, R5 ;  /* 0x000000ffffd57224 */ /* 0x000fe600078e0005 */
        /* <DEDUP_REMOVED lines=30> */
.L_x_423:
        /* <DEDUP_REMOVED lines=37> */
[----:B------:R-:W2:Y:S03]  /*5330*/  LDSM.16.MT88.4 R16, [R0+0xb000] ;  /* 0x00b000000010783b */ /* 0x000ea60000004200 */
[-C--:B----4-:R-:W-:Y:S08]  /*5340*/  HMMA.16816.F32.BF16 R20, R52, R56.reuse, R20 ;  /* 0x000000383414723c */ /* 0x090ff00000041814 */
[C---:B-----5:R-:W-:Y:S08]  /*5350*/  HMMA.16816.F32.BF16 R24, R60.reuse, R56, R24 ;  /* 0x000000383c18723c */ /* 0x060ff00000041818 */
[-C--:B------:R-:W-:Y:S08]  /*5360*/  HMMA.16816.F32.BF16 R28, R60, R58.reuse, R28 ;  /* 0x0000003a3c1c723c */ /* 0x080ff0000004181c */
[C---:B------:R-:W-:Y:S01]  /*5370*/  HMMA.16816.F32.BF16 R32, R52.reuse, R58, R32 ;  /* 0x0000003a3420723c */ /* 0x040fe20000041820 */
[----:B------:R-:W-:Y:S07]  /*5380*/  LDSM.16.MT88.4 R56, [R184+0x13800] ;  /* 0x01380000b838783b */ /* 0x000fee0000004200 */
[-C--:B-1----:R-:W-:Y:S08]  /*5390*/  HMMA.16816.F32.BF16 R36, R52, R8.reuse, R36 ;  /* 0x000000083424723c */ /* 0x082ff00000041824 */
[C---:B------:R-:W-:Y:S08]  /*53a0*/  HMMA.16816.F32.BF16 R40, R60.reuse, R8, R40 ;  /* 0x000000083c28723c */ /* 0x040ff00000041828 */
[-C--:B------:R-:W-:Y:S01]  /*53b0*/  HMMA.16816.F32.BF16 R44, R60, R10.reuse, R44 ;  /* 0x0000000a3c2c723c */ /* 0x080fe2000004182c */
[----:B------:R-:W-:Y:S07]  /*53c0*/  LDSM.16.MT88.4 R60, [R0+0xb800] ;  /* 0x00b80000003c783b */ /* 0x000fee0000004200 */
[----:B------:R-:W-:Y:S01]  /*53d0*/  HMMA.16816.F32.BF16 R48, R52, R10, R48 ;  /* 0x0000000a3430723c */ /* 0x000fe20000041830 */
[----:B------:R-:W-:Y:S04]  /*53e0*/  LDSM.16.MT88.4 R8, [R185+0x13800] ;  /* 0x01380000b908783b */ /* 0x000fe80000004200 */
[----:B------:R-:W1:Y:S03]  /*53f0*/  LDSM.16.MT88.4 R52, [R0+0x9800] ;  /* 0x009800000034783b */ /* 0x000e660000004200 */
[-C--:B--2---:R-:W-:Y:S01]  /*5400*/  HMMA.16816.F32.BF16 R20, R12, R64.reuse, R20 ;  /* 0x000000400c14723c */ /* 0x084fe20000041814 */
[----:B------:R-:W-:Y:S07]  /*5410*/  BAR.SYNC.DEFER_BLOCKING 0x0 ;  /* 0x0000000000007b1d */ /* 0x000fee0000010000 */
[C---:B---3--:R-:W-:Y:S08]  /*5420*/  HMMA.16816.F32.BF16 R24, R4.reuse, R64, R24 ;  /* 0x000000400418723c */ /* 0x048ff00000041818 */
[-C--:B------:R-:W-:Y:S08]  /*5430*/  HMMA.16816.F32.BF16 R28, R4, R66.reuse, R28 ;  /* 0x00000042041c723c */ /* 0x080ff0000004181c */
[C---:B------:R-:W-:Y:S08]  /*5440*/  HMMA.16816.F32.BF16 R32, R12.reuse, R66, R32 ;  /* 0x000000420c20723c */ /* 0x040ff00000041820 */
[-C--:B------:R-:W-:Y:S08]  /*5450*/  HMMA.16816.F32.BF16 R36, R12, R16.reuse, R36 ;  /* 0x000000100c24723c */ /* 0x080ff00000041824 */
[C---:B------:R-:W-:Y:S08]  /*5460*/  HMMA.16816.F32.BF16 R40, R4.reuse, R16, R40 ;  /* 0x000000100428723c */ /* 0x040ff00000041828 */
[-C--:B------:R-:W-:Y:S08]  /*5470*/  HMMA.16816.F32.BF16 R44, R4, R18.reuse, R44 ;  /* 0x00000012042c723c */ /* 0x080ff0000004182c */
[----:B------:R-:W-:Y:S08]  /*5480*/  HMMA.16816.F32.BF16 R48, R12, R18, R48 ;  /* 0x000000120c30723c */ /* 0x000ff00000041830 */
[-C--:B-1----:R-:W-:Y:S08]  /*5490*/  HMMA.16816.F32.BF16 R20, R8, R52.reuse, R20 ;  /* 0x000000340814723c */ /* 0x082ff00000041814 */
[C---:B------:R-:W-:Y:S08]  /*54a0*/  HMMA.16816.F32.BF16 R24, R56.reuse, R52, R24 ;  /* 0x000000343818723c */ /* 0x040ff00000041818 */
[-C--:B------:R-:W-:Y:S08]  /*54b0*/  HMMA.16816.F32.BF16 R28, R56, R54.reuse, R28 ;  /* 0x00000036381c723c */ /* 0x080ff0000004181c */
[C---:B------:R-:W-:Y:S08]  /*54c0*/  HMMA.16816.F32.BF16 R32, R8.reuse, R54, R32 ;  /* 0x000000360820723c */ /* 0x040ff00000041820 */
[-C--:B------:R-:W-:Y:S08]  /*54d0*/  HMMA.16816.F32.BF16 R36, R8, R60.reuse, R36 ;  /* 0x0000003c0824723c */ /* 0x080ff00000041824 */
[C---:B------:R-:W-:Y:S08]  /*54e0*/  HMMA.16816.F32.BF16 R40, R56.reuse, R60, R40 ;  /* 0x0000003c3828723c */ /* 0x040ff00000041828 */
[-C--:B------:R-:W-:Y:S08]  /*54f0*/  HMMA.16816.F32.BF16 R44, R56, R62.reuse, R44 ;  /* 0x0000003e382c723c */ /* 0x080ff0000004182c */
[----:B------:R-:W-:Y:S01]  /*5500*/  HMMA.16816.F32.BF16 R48, R8, R62, R48 ;  /* 0x0000003e0830723c */ /* 0x000fe20000041830 */
[----:B------:R-:W-:-:S07]  /*5510*/  @!P6 BRA `(.L_x_424) ;  /* 0x000002600000e947 */ /* 0x000fce0003800000 */
[----:B------:R-:W-:Y:S01]  /*5520*/  ISETP.GE.AND P1, PT, R224, c[0x0][0x220], PT ;  /* 0x00008800e0007a0c */ /* 0x000fe20003f26270 */
[----:B------:R-:W-:Y:S01]  /*5530*/  IMAD.MOV.U32 R10, RZ, RZ, c[0x0][0x370] ;  /* 0x0000dc00ff0a7624 */ /* 0x000fe200078e00ff */
[----:B------:R-:W-:Y:S03]  /*5540*/  ISETP.GE.AND P2, PT, R216, c[0x0][0x220], PT ;  /* 0x00008800d8007a0c */ /* 0x000fe60003f46270 */
[C---:B------:R-:W-:Y:S05]  /*5550*/  IMAD.U32 R5, R10.reuse, -0x40, RZ ;  /* 0xffffffc00a057824 */ /* 0x040fea00078e00ff */
[C---:B------:R-:W-:Y:S02]  /*5560*/  LEA R4, P0, R5.reuse, R210, 0x1 ;  /* 0x000000d205047211 */ /* 0x040fe400078008ff */
[----:B------:R-:W-:Y:S01]  /*5570*/  SHF.R.S32.HI R6, RZ, 0x1f, R5 ;  /* 0x0000001fff067819 */ /* 0x000fe20000011405 */
[----:B------:R-:W-:Y:S01]  /*5580*/  @!P1 IMAD.MOV.U32 R7, RZ, RZ, c[0x0][0x374] ;  /* 0x0000dd00ff079624 */ /* 0x000fe200078e00ff */
[C---:B------:R-:W-:Y:S01]  /*5590*/  @!P1 LEA R2, P3, R10.reuse, R5, 0x5 ;  /* 0x000000050a029211 */ /* 0x040fe200078628ff */
[----:B------:R1:W-:Y:S01]  /*55a0*/  @P2 STS.128 [R204+0x8000], RZ ;  /* 0x008000ffcc002388 */ /* 0x0003e20000000c00 */
[----:B------:R-:W-:Y:S01]  /*55b0*/  LEA.HI.X.SX32 R5, R5, R211, 0x1, P0 ;  /* 0x000000d305057211 */ /* 0x000fe200000f0eff */
[----:B------:R-:W-:Y:S01]  /*55c0*/  @!P2 IMAD.MOV.U32 R9, RZ, RZ, c[0x0][0x374] ;  /* 0x0000dd00ff09a624 */ /* 0x000fe200078e00ff */
[C---:B------:R-:W-:Y:S02]  /*55d0*/  @!P1 LEA.HI.X R7, R10.reuse, R6, R7, 0x5, P3 ;  /* 0x000000060a079211 */ /* 0x040fe400018f2c07 */
        /* <DEDUP_REMOVED lines=26> */
.L_x_424:
[----:B------:R-:W-:Y:S01]  /*5780*/  LDSM.16.M88.4 R64, [R193] ;  /* 0x00000000c140783b */ /* 0x000fe20000000200 */
[----:B------:R-:W-:Y:S02]  /*5790*/  IMAD.MOV.U32 R2, RZ, RZ, c[0x0][0x22c] ;  /* 0x00008b00ff027624 */ /* 0x000fe400078e00ff */
[----:B------:R-:W-:Y:S01]  /*57a0*/  IMAD.MOV.U32 R215, RZ, RZ, c[0x0][0x22c] ;  /* 0x00008b00ffd77624 */ /* 0x000fe200078e00ff */
[----:B------:R-:W2:Y:S01]  /*57b0*/  LDSM.16.MT88.4 R16, [R0+0xc000] ;  /* 0x00c000000010783b */ /* 0x000ea20000004200 */
[----:B------:R-:W-:Y:S02]  /*57c0*/  IMAD R2, R2, c[0x0][0x1c0], RZ ;  /* 0x0000700002027a24 */ /* 0x000fe400078e02ff */
[----:B------:R-:W-:Y:S01]  /*57d0*/  IMAD R215, R215, c[0x0][0x1c0], RZ ;  /* 0x00007000d7d77a24 */ /* 0x000fe200078e02ff */
[----:B------:R-:W3:Y:S01]  /*57e0*/  LDSM.16.M88.4 R60, [R193+0x1000] ;  /* 0x00100000c13c783b */ /* 0x000ee20000000200 */
[----:B------:R-:W-:Y:S02]  /*57f0*/  IMAD.U32 R2, R2, -0x40, RZ ;  /* 0xffffffc002027824 */ /* 0x000fe400078e00ff */
[----:B------:R-:W-:Y:S01]  /*5800*/  IMAD.SHL.U32 R215, R215, 0x20, RZ ;  /* 0x00000020d7d77824 */ /* 0x000fe200078e00ff */
[----:B------:R-:W4:Y:S01]  /*5810*/  LDSM.16.MT88.4 R100, [R0+0xe000] ;  /* 0x00e000000064783b */ /* 0x000f220000004200 */
[----:B------:R-:W-:Y:S01]  /*5820*/  IMAD.MOV.U32 R214, RZ, RZ, c[0x0][0x22c] ;  /* 0x00008b00ffd67624 */ /* 0x000fe200078e00ff */
[----:B------:R-:W-:Y:S02]  /*5830*/  LEA R206, P0, R2, R206, 0x2 ;  /* 0x000000ce02ce7211 */ /* 0x000fe400078010ff */
[----:B------:R-:W-:Y:S01]  /*5840*/  LDSM.16.M88.4 R104, [R195] ;  /* 0x00000000c368783b */ /* 0x000fe20000000200 */
[----:B------:R-:W-:Y:S01]  /*5850*/  IMAD R214, R214, c[0x0][0x1c0], RZ ;  /* 0x00007000d6d67a24 */ /* 0x000fe200078e02ff */
[----:B------:R-:W-:Y:S01]  /*5860*/  LEA.HI.X.SX32 R207, R2, R207, 0x2, P0 ;  /* 0x000000cf02cf7211 */ /* 0x000fe200000f16ff */
[----:B------:R-:W-:Y:S01]  /*5870*/  IMAD.MOV.U32 R2, RZ, RZ, c[0x0][0x22c] ;  /* 0x00008b00ff027624 */ /* 0x000fe200078e00ff */
[----:B------:R-:W1:Y:S01]  /*5880*/  LDSM.16.MT88.4 R108, [R0+0xc800] ;  /* 0x00c80000006c783b */ /* 0x000e620000004200 */
[----:B------:R-:W-:Y:S02]  /*5890*/  IMAD R214, R214, 0x28, RZ ;  /* 0x00000028d6d67824 */ /* 0x000fe400078e02ff */
[----:B------:R-:W-:Y:S01]  /*58a0*/  IMAD R2, R2, c[0x0][0x1c0], RZ ;  /* 0x0000700002027a24 */ /* 0x000fe200078e02ff */
[----:B------:R-:W1:Y:S03]  /*58b0*/  LDSM.16.M88.4 R112, [R195+0x1000] ;  /* 0x00100000c370783b */ /* 0x000e660000000200 */
[----:B------:R-:W-:Y:S01]  /*58c0*/  IMAD R2, R2, 0x18, RZ ;  /* 0x0000001802027824 */ /* 0x000fe200078e02ff */
[----:B------:R-:W1:Y:S02]  /*58d0*/  LDSM.16.MT88.4 R180, [R0+0xe800] ;  /* 0x00e8000000b4783b */ /* 0x000e640000004200 */
[-C--:B-12---:R-:W-:Y:S08]  /*58e0*/  HMMA.16816.F32.BF16 R4, R64, R16.reuse, RZ ;  /* 0x000000104004723c */ /* 0x086ff000000418ff */
[C---:B---3--:R-:W-:Y:S08]  /*58f0*/  HMMA.16816.F32.BF16 R8, R60.reuse, R16, RZ ;  /* 0x000000103c08723c */ /* 0x048ff000000418ff */
[-C--:B------:R-:W-:Y:S08]  /*5900*/  HMMA.16816.F32.BF16 R12, R60, R18.reuse, RZ ;  /* 0x000000123c0c723c */ /* 0x080ff000000418ff */
[C---:B------:R-:W-:Y:S08]  /*5910*/  HMMA.16816.F32.BF16 R16, R64.reuse, R18, RZ ;  /* 0x000000124010723c */ /* 0x040ff000000418ff */
[-C--:B----4-:R-:W-:Y:S08]  /*5920*/  HMMA.16816.F32.BF16 R52, R64, R100.reuse, RZ ;  /* 0x000000644034723c */ /* 0x090ff000000418ff */
[C---:B------:R-:W-:Y:S08]  /*5930*/  HMMA.16816.F32.BF16 R56, R60.reuse, R100, RZ ;  /* 0x000000643c38723c */ /* 0x040ff000000418ff */
[-C--:B------:R-:W-:Y:S08]  /*5940*/  HMMA.16816.F32.BF16 R60, R60, R102.reuse, RZ ;  /* 0x000000663c3c723c */ /* 0x080ff000000418ff */
[----:B------:R-:W-:Y:S01]  /*5950*/  HMMA.16816.F32.BF16 R64, R64, R102, RZ ;  /* 0x000000664040723c */ /* 0x000fe200000418ff */
[----:B------:R-:W-:Y:S07]  /*5960*/  LDSM.16.M88.4 R100, [R198] ;  /* 0x00000000c664783b */ /* 0x000fee0000000200 */
[-C--:B------:R-:W-:Y:S08]  /*5970*/  HMMA.16816.F32.BF16 R4, R104, R108.reuse, R4 ;  /* 0x0000006c6804723c */ /* 0x080ff00000041804 */
        /* <DEDUP_REMOVED lines=22> */
[----:B------:R-:W-:Y:S05]  /*5ae0*/  @P6 IADD3 R106, P1, R240, R229, RZ ;  /* 0x000000e5f06a6210 */ /* 0x000fea0007f3e0ff */
[----:B------:R-:W-:Y:S05]  /*5af0*/  @P6 IMAD.X R107, R239, 0x1, R228, P1 ;  /* 0x00000001ef6b6824 */ /* 0x000fea00008e06e4 */
[----:B------:R4:W5:Y:S04]  /*5b00*/  @P6 LDG.E R218, [R106.64+-0x100] ;  /* 0xffff00066ada6981 */ /* 0x000968000c1e1900 */
[----:B------:R4:W5:Y:S01]  /*5b10*/  @P6 LDG.E R219, [R106.64+-0xe0] ;  /* 0xffff20066adb6981 */ /* 0x000962000c1e1900 */
[----:B--2---:R-:W-:Y:S04]  /*5b20*/  IMAD.MOV.U32 R0, RZ, RZ, c[0x0][0x22c] ;  /* 0x00008b00ff007624 */ /* 0x004fe800078e00ff */
[----:B------:R-:W-:Y:S04]  /*5b30*/  IMAD R0, R0, c[0x0][0x1c0], RZ ;  /* 0x0000700000007a24 */ /* 0x000fe800078e02ff */
[----:B------:R-:W-:Y:S01]  /*5b40*/  IMAD R0, R0, 0x38, RZ ;  /* 0x0000003800007824 */ /* 0x000fe200078e02ff */
[-C--:B-1----:R-:W-:Y:S08]  /*5b50*/  HMMA.16816.F32.BF16 R4, R108, R112.reuse, R4 ;  /* 0x000000706c04723c */ /* 0x082ff00000041804 */
[C---:B------:R-:W-:Y:S08]  /*5b60*/  HMMA.16816.F32.BF16 R8, R180.reuse, R112, R8 ;  /* 0x00000070b408723c */ /* 0x040ff00000041808 */
[-C--:B------:R-:W-:Y:S08]  /*5b70*/  HMMA.16816.F32.BF16 R12, R180, R114.reuse, R12 ;  /* 0x00000072b40c723c */ /* 0x080ff0000004180c */
[C---:B------:R-:W-:Y:S08]  /*5b80*/  HMMA.16816.F32.BF16 R16, R108.reuse, R114, R16 ;  /* 0x000000726c10723c */ /* 0x040ff00000041810 */
[-C--:B---3--:R-:W-:Y:S08]  /*5b90*/  HMMA.16816.F32.BF16 R52, R108, R100.reuse, R52 ;  /* 0x000000646c34723c */ /* 0x088ff00000041834 */
[C---:B------:R-:W-:Y:S07]  /*5ba0*/  HMMA.16816.F32.BF16 R56, R180.reuse, R100, R56 ;  /* 0x00000064b438723c */ /* 0x040fee0000041838 */
[----:B------:R-:W-:Y:S01]  /*5bb0*/  IMAD.MOV.U32 R100, RZ, RZ, R206 ;  /* 0x000000ffff647224 */ /* 0x000fe200078e00ce */
[-C--:B------:R-:W-:Y:S04]  /*5bc0*/  HMMA.16816.F32.BF16 R60, R180, R102.reuse, R60 ;  /* 0x00000066b43c723c */ /* 0x080fe8000004183c */
[----:B------:R-:W-:Y:S01]  /*5bd0*/  IMAD.MOV.U32 R101, RZ, RZ, R207 ;  /* 0x000000ffff657224 */ /* 0x000fe200078e00cf */
[CC--:B------:R-:W-:Y:S02]  /*5be0*/  LEA R104, P1, R209.reuse, R100.reuse, 0x2 ;  /* 0x00000064d1687211 */ /* 0x0c0fe400078210ff */
[CC--:B------:R-:W-:Y:S01]  /*5bf0*/  LEA R112, P0, R248.reuse, R100.reuse, 0x2 ;  /* 0x00000064f8707211 */ /* 0x0c0fe200078010ff */
[----:B------:R-:W-:Y:S01]  /*5c00*/  HMMA.16816.F32.BF16 R64, R108, R102, R64 ;  /* 0x000000666c40723c */ /* 0x000fe20000041840 */
[----:B------:R1:W-:Y:S03]  /*5c10*/  RED.E.ADD.F32.FTZ.RN.STRONG.GPU [R100.64], R4 ;  /* 0x000000046400798e */ /* 0x0003e6000c10e786 */
[-C--:B------:R-:W-:Y:S02]  /*5c20*/  LEA.HI.X.SX32 R105, R209, R101.reuse, 0x2, P1 ;  /* 0x00000065d1697211 */ /* 0x080fe400008f16ff */
[-C--:B------:R-:W-:Y:S02]  /*5c30*/  LEA.HI.X.SX32 R113, R248, R101.reuse, 0x2, P0 ;  /* 0x00000065f8717211 */ /* 0x080fe400000f16ff */
[CC--:B------:R-:W-:Y:S01]  /*5c40*/  LEA R108, P1, R2.reuse, R100.reuse, 0x2 ;  /* 0x00000064026c7211 */ /* 0x0c0fe200078210ff */
[----:B------:R2:W-:Y:S03]  /*5c50*/  RED.E.ADD.F32.FTZ.RN.STRONG.GPU [R104.64], R5 ;  /* 0x000000056800798e */ /* 0x0005e6000c10e786 */
[-C--:B------:R-:W-:Y:S01]  /*5c60*/  LEA.HI.X.SX32 R109, R2, R101.reuse, 0x2, P1 ;  /* 0x00000065026d7211 */ /* 0x080fe200008f16ff */
[----:B------:R-:W-:Y:S01]  /*5c70*/  IMAD.MOV.U32 R2, RZ, RZ, c[0x0][0x22c] ;  /* 0x00008b00ff027624 */ /* 0x000fe200078e00ff */
[CC--:B----4-:R-:W-:Y:S01]  /*5c80*/  LEA R106, P0, R215.reuse, R100.reuse, 0x2 ;  /* 0x00000064d76a7211 */ /* 0x0d0fe200078010ff */
[----:B------:R3:W-:Y:S01]  /*5c90*/  RED.E.ADD.F32.FTZ.RN.STRONG.GPU [R112.64], R6 ;  /* 0x000000067000798e */ /* 0x0007e2000c10e786 */
[-C--:B------:R-:W-:Y:S01]  /*5ca0*/  LEA R102, P2, R214, R100.reuse, 0x2 ;  /* 0x00000064d6667211 */ /* 0x080fe200078410ff */
[----:B------:R-:W-:Y:S01]  /*5cb0*/  IMAD R2, R2, c[0x0][0x1c0], RZ ;  /* 0x0000700002027a24 */ /* 0x000fe200078e02ff */
[-C--:B------:R-:W-:Y:S01]  /*5cc0*/  LEA.HI.X.SX32 R107, R215, R101.reuse, 0x2, P0 ;  /* 0x00000065d76b7211 */ /* 0x080fe200000f16ff */
[----:B------:R4:W-:Y:S01]  /*5cd0*/  RED.E.ADD.F32.FTZ.RN.STRONG.GPU [R108.64], R7 ;  /* 0x000000076c00798e */ /* 0x0009e2000c10e786 */
[-C--:B------:R-:W-:Y:S01]  /*5ce0*/  LEA.HI.X.SX32 R103, R214, R101.reuse, 0x2, P2 ;  /* 0x00000065d6677211 */ /* 0x080fe200010f16ff */
[----:B------:R-:W-:Y:S02]  /*5cf0*/  IMAD R2, R2, 0x30, RZ ;  /* 0x0000003002027824 */ /* 0x000fe400078e02ff */
[----:B------:R4:W-:Y:S04]  /*5d00*/  RED.E.ADD.F32.FTZ.RN.STRONG.GPU [R106.64], R8 ;  /* 0x000000086a00798e */ /* 0x0009e8000c10e786 */
[----:B------:R4:W-:Y:S01]  /*5d10*/  RED.E.ADD.F32.FTZ.RN.STRONG.GPU [R102.64], R9 ;  /* 0x000000096600798e */ /* 0x0009e2000c10e786 */
[CC--:B-1----:R-:W-:Y:S04]  /*5d20*/  LEA R4, P1, R2.reuse, R100.reuse, 0x2 ;  /* 0x0000006402047211 */ /* 0x0c2fe800078210ff */
[-C--:B--2---:R-:W-:Y:S02]  /*5d30*/  LEA.HI.X.SX32 R5, R2, R101.reuse, 0x2, P1 ;  /* 0x0000006502057211 */ /* 0x084fe400008f16ff */
[----:B------:R-:W-:Y:S03]  /*5d40*/  IADD3 R2, R248, 0x20, RZ ;  /* 0x00000020f8027810 */ /* 0x000fe60007ffe0ff */
[----:B------:R1:W-:Y:S01]  /*5d50*/  RED.E.ADD.F32.FTZ.RN.STRONG.GPU [R4.64], R10 ;  /* 0x0000000a0400798e */ /* 0x0003e2000c10e786 */
[CC--:B---3--:R-:W-:Y:S04]  /*5d60*/  LEA R6, P0, R0.reuse, R100.reuse, 0x2 ;  /* 0x0000006400067211 */ /* 0x0c8fe800078010ff */
[-C--:B----4-:R-:W-:Y:S01]  /*5d70*/  LEA.HI.X.SX32 R7, R0, R101.reuse, 0x2, P0 ;  /* 0x0000006500077211 */ /* 0x090fe200000f16ff */
[----:B------:R-:W-:Y:S01]  /*5d80*/  IMAD.IADD R0, R209, 0x1, R251 ;  /* 0x00000001d1007824 */ /* 0x000fe200078e02fb */
[CC--:B------:R-:W-:Y:S03]  /*5d90*/  LEA R8, P2, R235.reuse, R100.reuse, 0x2 ;  /* 0x00000064eb087211 */ /* 0x0c0fe600078410ff */
[----:B------:R2:W-:Y:S01]  /*5da0*/  RED.E.ADD.F32.FTZ.RN.STRONG.GPU [R6.64], R11 ;  /* 0x0000000b0600798e */ /* 0x0005e2000c10e786 */
[-C--:B------:R-:W-:Y:S03]  /*5db0*/  LEA.HI.X.SX32 R9, R235, R101.reuse, 0x2, P2 ;  /* 0x00000065eb097211 */ /* 0x080fe600010f16ff */
[----:B------:R-:W-:Y:S04]  /*5dc0*/  RED.E.ADD.F32.FTZ.RN.STRONG.GPU [R100.64+0x80], R16 ;  /* 0x000080106400798e */ /* 0x000fe8000c10e786 */
[----:B------:R-:W-:Y:S01]  /*5dd0*/  RED.E.ADD.F32.FTZ.RN.STRONG.GPU [R104.64+0x80], R17 ;  /* 0x000080116800798e */ /* 0x000fe2000c10e786 */
[CC--:B-1----:R-:W-:Y:S04]  /*5de0*/  LEA R4, P0, R2.reuse, R100.reuse, 0x2 ;  /* 0x0000006402047211 */ /* 0x0c2fe800078010ff */
[-C--:B------:R-:W-:Y:S02]  /*5df0*/  LEA.HI.X.SX32 R5, R2, R101.reuse, 0x2, P0 ;  /* 0x0000006502057211 */ /* 0x080fe400000f16ff */
[-C--:B------:R-:W-:Y:S02]  /*5e00*/  LEA R10, P0, R0, R100.reuse, 0x2 ;  /* 0x00000064000a7211 */ /* 0x080fe400078010ff */
[----:B------:R-:W-:Y:S01]  /*5e10*/  IADD3 R2, R248, 0x40, RZ ;  /* 0x00000040f8027810 */ /* 0x000fe20007ffe0ff */
[----:B------:R1:W-:Y:S01]  /*5e20*/  RED.E.ADD.F32.FTZ.RN.STRONG.GPU [R4.64], R18 ;  /* 0x000000120400798e */ /* 0x0003e2000c10e786 */
[-C--:B--2---:R-:W-:Y:S02]  /*5e30*/  LEA R6, P1, R251, R100.reuse, 0x2 ;  /* 0x00000064fb067211 */ /* 0x084fe400078210ff */
[-C--:B------:R-:W-:Y:S01]  /*5e40*/  LEA.HI.X.SX32 R11, R0, R101.reuse, 0x2, P0 ;  /* 0x00000065000b7211 */ /* 0x080fe200000f16ff */
[----:B------:R-:W-:Y:S01]  /*5e50*/  IMAD.IADD R0, R209, 0x1, R250 ;  /* 0x00000001d1007824 */ /* 0x000fe200078e02fa */
[-C--:B------:R-:W-:Y:S05]  /*5e60*/  LEA.HI.X.SX32 R7, R251, R101.reuse, 0x2, P1 ;  /* 0x00000065fb077211 */ /* 0x080fea00008f16ff */
[----:B------:R2:W-:Y:S04]  /*5e70*/  RED.E.ADD.F32.FTZ.RN.STRONG.GPU [R6.64], R19 ;  /* 0x000000130600798e */ /* 0x0005e8000c10e786 */
[----:B------:R3:W-:Y:S04]  /*5e80*/  RED.E.ADD.F32.FTZ.RN.STRONG.GPU [R10.64], R12 ;  /* 0x0000000c0a00798e */ /* 0x0007e8000c10e786 */
[----:B------:R4:W-:Y:S04]  /*5e90*/  RED.E.ADD.F32.FTZ.RN.STRONG.GPU [R8.64], R13 ;  /* 0x0000000d0800798e */ /* 0x0009e8000c10e786 */
[----:B------:R-:W-:Y:S01]  /*5ea0*/  LDSM.16.MT88.4 R16, [R3+0x2000] ;  /* 0x002000000310783b */ /* 0x000fe20000004200 */
[CC--:B-1----:R-:W-:Y:S04]  /*5eb0*/  LEA R4, P1, R234.reuse, R100.reuse, 0x2 ;  /* 0x00000064ea047211 */ /* 0x0c2fe800078210ff */
[-C--:B------:R-:W-:Y:S05]  /*5ec0*/  LEA.HI.X.SX32 R5, R234, R101.reuse, 0x2, P1 ;  /* 0x00000065ea057211 */ /* 0x080fea00008f16ff */
[----:B------:R1:W-:Y:S01]  /*5ed0*/  RED.E.ADD.F32.FTZ.RN.STRONG.GPU [R4.64], R14 ;  /* 0x0000000e0400798e */ /* 0x0003e2000c10e786 */
[CC--:B--2---:R-:W-:Y:S04]  /*5ee0*/  LEA R6, P0, R238.reuse, R100.reuse, 0x2 ;  /* 0x00000064ee067211 */ /* 0x0c4fe800078010ff */
[-C--:B------:R-:W-:Y:S02]  /*5ef0*/  LEA.HI.X.SX32 R7, R238, R101.reuse, 0x2, P0 ;  /* 0x00000065ee077211 */ /* 0x080fe400000f16ff */
[CC--:B---3--:R-:W-:Y:S02]  /*5f00*/  LEA R12, P1, R250.reuse, R100.reuse, 0x2 ;  /* 0x00000064fa0c7211 */ /* 0x0c8fe400078210ff */
[CC--:B----4-:R-:W-:Y:S01]  /*5f10*/  LEA R8, P2, R233.reuse, R100.reuse, 0x2 ;  /* 0x00000064e9087211 */ /* 0x0d0fe200078410ff */
[----:B------:R2:W-:Y:S01]  /*5f20*/  RED.E.ADD.F32.FTZ.RN.STRONG.GPU [R6.64], R15 ;  /* 0x0000000f0600798e */ /* 0x0005e2000c10e786 */
[-C--:B------:R-:W-:Y:S02]  /*5f30*/  LEA.HI.X.SX32 R13, R250, R101.reuse, 0x2, P1 ;  /* 0x00000065fa0d7211 */ /* 0x080fe400008f16ff */
[-C--:B------:R-:W-:Y:S01]  /*5f40*/  LEA.HI.X.SX32 R9, R233, R101.reuse, 0x2, P2 ;  /* 0x00000065e9097211 */ /* 0x080fe200010f16ff */
[----:B------:R-:W-:Y:S04]  /*5f50*/  RED.E.ADD.F32.FTZ.RN.STRONG.GPU [R100.64+0x100], R52 ;  /* 0x000100346400798e */ /* 0x000fe8000c10e786 */
[----:B------:R-:W-:Y:S01]  /*5f60*/  RED.E.ADD.F32.FTZ.RN.STRONG.GPU [R104.64+0x100], R53 ;  /* 0x000100356800798e */ /* 0x000fe2000c10e786 */
[CC--:B-1----:R-:W-:Y:S04]  /*5f70*/  LEA R4, P0, R2.reuse, R100.reuse, 0x2 ;  /* 0x0000006402047211 */ /* 0x0c2fe800078010ff */
[-C--:B------:R-:W-:Y:S02]  /*5f80*/  LEA.HI.X.SX32 R5, R2, R101.reuse, 0x2, P0 ;  /* 0x0000006502057211 */ /* 0x080fe400000f16ff */
[-C--:B------:R-:W-:Y:S02]  /*5f90*/  LEA R10, P0, R0, R100.reuse, 0x2 ;  /* 0x00000064000a7211 */ /* 0x080fe400078010ff */
[----:B------:R-:W-:Y:S01]  /*5fa0*/  IADD3 R2, R248, 0x60, RZ ;  /* 0x00000060f8027810 */ /* 0x000fe20007ffe0ff */
[----:B------:R1:W-:Y:S01]  /*5fb0*/  RED.E.ADD.F32.FTZ.RN.STRONG.GPU [R4.64], R54 ;  /* 0x000000360400798e */ /* 0x0003e2000c10e786 */
[-C--:B------:R-:W-:Y:S01]  /*5fc0*/  LEA.HI.X.SX32 R11, R0, R101.reuse, 0x2, P0 ;  /* 0x00000065000b7211 */ /* 0x080fe200000f16ff */
[----:B------:R-:W-:Y:S01]  /*5fd0*/  IMAD.IADD R0, R209, 0x1, R249 ;  /* 0x00000001d1007824 */ /* 0x000fe200078e02f9 */
[-C--:B--2---:R-:W-:Y:S01]  /*5fe0*/  LEA R6, P1, R232, R100.reuse, 0x2 ;  /* 0x00000064e8067211 */ /* 0x084fe200078210ff */
[----:B------:R2:W-:Y:S01]  /*5ff0*/  RED.E.ADD.F32.FTZ.RN.STRONG.GPU [R12.64], R55 ;  /* 0x000000370c00798e */ /* 0x0005e2000c10e786 */
[-C--:B------:R-:W-:Y:S02]  /*6000*/  LEA R14, P5, R2, R100.reuse, 0x2 ;  /* 0x00000064020e7211 */ /* 0x080fe400078a10ff */
[-C--:B------:R-:W-:Y:S01]  /*6010*/  LEA.HI.X.SX32 R7, R232, R101.reuse, 0x2, P1 ;  /* 0x00000065e8077211 */ /* 0x080fe200008f16ff */
[----:B------:R3:W-:Y:S01]  /*6020*/  RED.E.ADD.F32.FTZ.RN.STRONG.GPU [R10.64], R56 ;  /* 0x000000380a00798e */ /* 0x0007e2000c10e786 */
[-C--:B------:R-:W-:Y:S03]  /*6030*/  LEA.HI.X.SX32 R15, R2, R101.reuse, 0x2, P5 ;  /* 0x00000065020f7211 */ /* 0x080fe600028f16ff */
[----:B------:R4:W-:Y:S04]  /*6040*/  RED.E.ADD.F32.FTZ.RN.STRONG.GPU [R8.64], R57 ;  /* 0x000000390800798e */ /* 0x0009e8000c10e786 */
[----:B------:R4:W-:Y:S04]  /*6050*/  RED.E.ADD.F32.FTZ.RN.STRONG.GPU [R6.64], R58 ;  /* 0x0000003a0600798e */ /* 0x0009e8000c10e786 */
[----:B------:R-:W-:Y:S01]  /*6060*/  LDSM.16.MT88.4 R52, [R185+0x10800] ;  /* 0x01080000b934783b */ /* 0x000fe20000004200 */
[CC--:B-1----:R-:W-:Y:S04]  /*6070*/  LEA R4, P0, R237.reuse, R100.reuse, 0x2 ;  /* 0x00000064ed047211 */ /* 0x0c2fe800078010ff */
[-C--:B------:R-:W-:Y:S02]  /*6080*/  LEA.HI.X.SX32 R5, R237, R101.reuse, 0x2, P0 ;  /* 0x00000065ed057211 */ /* 0x080fe400000f16ff */
[CC--:B--2---:R-:W-:Y:S02]  /*6090*/  LEA R12, P4, R249.reuse, R100.reuse, 0x2 ;  /* 0x00000064f90c7211 */ /* 0x0c4fe400078810ff */
[CC--:B---3--:R-:W-:Y:S01]  /*60a0*/  LEA R10, P3, R0.reuse, R100.reuse, 0x2 ;  /* 0x00000064000a7211 */ /* 0x0c8fe200078610ff */
[----:B------:R1:W-:Y:S01]  /*60b0*/  RED.E.ADD.F32.FTZ.RN.STRONG.GPU [R4.64], R59 ;  /* 0x0000003b0400798e */ /* 0x0003e2000c10e786 */
[-C--:B------:R-:W-:Y:S02]  /*60c0*/  LEA.HI.X.SX32 R13, R249, R101.reuse, 0x2, P4 ;  /* 0x00000065f90d7211 */ /* 0x080fe400020f16ff */
[CC--:B----4-:R-:W-:Y:S01]  /*60d0*/  LEA R8, P2, R231.reuse, R100.reuse, 0x2 ;  /* 0x00000064e7087211 */ /* 0x0d0fe200078410ff */
[----:B------:R-:W-:Y:S01]  /*60e0*/  RED.E.ADD.F32.FTZ.RN.STRONG.GPU [R100.64+0x180], R64 ;  /* 0x000180406400798e */ /* 0x000fe2000c10e786 */
[-C--:B------:R-:W-:Y:S02]  /*60f0*/  LEA.HI.X.SX32 R11, R0, R101.reuse, 0x2, P3 ;  /* 0x00000065000b7211 */ /* 0x080fe400018f16ff */
[CC--:B------:R-:W-:Y:S01]  /*6100*/  LEA R6, P1, R230.reuse, R100.reuse, 0x2 ;  /* 0x00000064e6067211 */ /* 0x0c0fe200078210ff */
[----:B------:R-:W-:Y:S01]  /*6110*/  RED.E.ADD.F32.FTZ.RN.STRONG.GPU [R104.64+0x180], R65 ;  /* 0x000180416800798e */ /* 0x000fe2000c10e786 */
[-C--:B------:R-:W-:Y:S02]  /*6120*/  LEA.HI.X.SX32 R9, R231, R101.reuse, 0x2, P2 ;  /* 0x00000065e7097211 */ /* 0x080fe400010f16ff */
[-C--:B------:R-:W-:Y:S01]  /*6130*/  LEA.HI.X.SX32 R7, R230, R101.reuse, 0x2, P1 ;  /* 0x00000065e6077211 */ /* 0x080fe200008f16ff */
[----:B------:R-:W-:Y:S01]  /*6140*/  RED.E.ADD.F32.FTZ.RN.STRONG.GPU [R14.64], R66 ;  /* 0x000000420e00798e */ /* 0x000fe2000c10e786 */
[----:B------:R-:W-:Y:S02]  /*6150*/  LOP3.LUT R0, R205, 0x1, RZ, 0xc0, !PT ;  /* 0x00000001cd007812 */ /* 0x000fe400078ec0ff */
[----:B------:R-:W-:Y:S01]  /*6160*/  @P6 IADD3 R227, P1, R227, -0x100, RZ ;  /* 0xffffff00e3e36810 */ /* 0x000fe20007f3e0ff */
[----:B------:R-:W-:Y:S03]  /*6170*/  RED.E.ADD.F32.FTZ.RN.STRONG.GPU [R12.64], R67 ;  /* 0x000000430c00798e */ /* 0x000fe6000c10e786 */
[----:B------:R-:W-:Y:S01]  /*6180*/  @P6 IADD3.X R225, R225, -0x1, RZ, P1, !PT ;  /* 0xffffffffe1e16810 */ /* 0x000fe20000ffe4ff */
[----:B------:R-:W-:Y:S04]  /*6190*/  RED.E.ADD.F32.FTZ.RN.STRONG.GPU [R10.64], R60 ;  /* 0x0000003c0a00798e */ /* 0x000fe8000c10e786 */
[----:B------:R-:W-:Y:S01]  /*61a0*/  RED.E.ADD.F32.FTZ.RN.STRONG.GPU [R8.64], R61 ;  /* 0x0000003d0800798e */ /* 0x000fe2000c10e786 */
[C---:B-1----:R-:W-:Y:S03]  /*61b0*/  LEA R4, P0, R236.reuse, R100, 0x2 ;  /* 0x00000064ec047211 */ /* 0x042fe600078010ff */
[----:B------:R-:W-:Y:S01]  /*61c0*/  RED.E.ADD.F32.FTZ.RN.STRONG.GPU [R6.64], R62 ;  /* 0x0000003e0600798e */ /* 0x000fe2000c10e786 */
[----:B------:R-:W-:Y:S03]  /*61d0*/  LEA.HI.X.SX32 R5, R236, R101, 0x2, P0 ;  /* 0x00000065ec057211 */ /* 0x000fe600000f16ff */
[----:B------:R-:W-:Y:S01]  /*61e0*/  LDSM.16.MT88.4 R8, [R3] ;  /* 0x000000000308783b */ /* 0x000fe20000004200 */
[----:B------:R-:W-:Y:S02]  /*61f0*/  ISETP.NE.U32.AND P0, PT, R0, 0x1, PT ;  /* 0x000000010000780c */ /* 0x000fe40003f05070 */
[----:B------:R-:W-:Y:S01]  /*6200*/  @P6 IADD3 R0, P2, R229, -0x100, RZ ;  /* 0xffffff00e5006810 */ /* 0x000fe20007f5e0ff */
[----:B------:R-:W-:Y:S03]  /*6210*/  RED.E.ADD.F32.FTZ.RN.STRONG.GPU [R4.64], R63 ;  /* 0x0000003f0400798e */ /* 0x000fe6000c10e786 */
[----:B------:R-:W-:Y:S01]  /*6220*/  @P6 IADD3.X R2, R228, -0x1, RZ, P2, !PT ;  /* 0xffffffffe4026810 */ /* 0x000fe200017fe4ff */
[----:B------:R-:W1:Y:S01]  /*6230*/  LDSM.16.MT88.4 R4, [R185+0x10000] ;  /* 0x01000000b904783b */ /* 0x000e620000004200 */
[----:B------:R-:W-:Y:S01]  /*6240*/  @P6 IMAD.MOV.U32 R229, RZ, RZ, R0 ;  /* 0x000000ffffe56224 */ /* 0x000fe200078e0000 */
[----:B------:R-:W-:Y:S02]  /*6250*/  ISETP.GT.AND P2, PT, R205, R241, PT ;  /* 0x000000f1cd00720c */ /* 0x000fe40003f44270 */
[----:B------:R-:W2:Y:S01]  /*6260*/  LDSM.16.MT88.4 R12, [R184+0x10000] ;  /* 0x01000000b80c783b */ /* 0x000ea20000004200 */
[C---:B------:R-:W-:Y:S01]  /*6270*/  IADD3 R0, R3.reuse, -0x4000, RZ ;  /* 0xffffc00003007810 */ /* 0x040fe20007ffe0ff */
[----:B------:R-:W-:Y:S01]  /*6280*/  @P6 IMAD.MOV.U32 R228, RZ, RZ, R2 ;  /* 0x000000ffffe46224 */ /* 0x000fe200078e0002 */
[----:B------:R-:W-:Y:S01]  /*6290*/  @P0 IADD3 R0, R3, 0x4000, RZ ;  /* 0x0000400003000810 */ /* 0x000fe20007ffe0ff */
[----:B------:R-:W3:Y:S04]  /*62a0*/  LDSM.16.MT88.4 R56, [R3+0x800] ;  /* 0x000800000338783b */ /* 0x000ee80000004200 */
[----:B------:R-:W4:Y:S04]  /*62b0*/  LDSM.16.MT88.4 R64, [R184+0x10800] ;  /* 0x01080000b840783b */ /* 0x000f280000004200 */
[----:B------:R-:W3:Y:S04]  /*62c0*/  LDSM.16.MT88.4 R100, [R3+0x2800] ;  /* 0x002800000364783b */ /* 0x000ee80000004200 */
[----:B------:R-:W-:Y:S01]  /*62d0*/  LDSM.16.MT88.4 R60, [R184+0x11000] ;  /* 0x01100000b83c783b */ /* 0x000fe20000004200 */
[-C--:B-1----:R-:W-:Y:S08]  /*62e0*/  HMMA.16816.F32.BF16 R68, R4, R8.reuse, R68 ;  /* 0x000000080444723c */ /* 0x082ff00000041844 */
[C---:B--2---:R-:W-:Y:S08]  /*62f0*/  HMMA.16816.F32.BF16 R72, R12.reuse, R8, R72 ;  /* 0x000000080c48723c */ /* 0x044ff00000041848 */
        /* <DEDUP_REMOVED lines=10> */
[-C--:B---3--:R-:W-:Y:S08]  /*63a0*/  HMMA.16816.F32.BF16 R68, R52, R56.reuse, R68 ;  /* 0x000000383444723c */ /* 0x088ff00000041844 */
[C---:B----4-:R-:W-:Y:S08]  /*63b0*/  HMMA.16816.F32.BF16 R72, R64.reuse, R56, R72 ;  /* 0x000000384048723c */ /* 0x050ff00000041848 */
        /* <DEDUP_REMOVED lines=15> */
[C---:B------:R-:W-:Y:S07]  /*64b0*/  HMMA.16816.F32.BF16 R88, R60.reuse, R4, R88 ;  /* 0x000000043c58723c */ /* 0x040fee0000041858 */
[----:B------:R-:W-:Y:S01]  /*64c0*/  IADD3 R4, R205, -0x1, RZ ;  /* 0xffffffffcd047810 */ /* 0x000fe20007ffe0ff */
[-C--:B------:R-:W-:Y:S04]  /*64d0*/  HMMA.16816.F32.BF16 R92, R60, R6.reuse, R92 ;  /* 0x000000063c5c723c */ /* 0x080fe8000004185c */
[----:B------:R-:W-:Y:S04]  /*64e0*/  IMAD.MOV.U32 R205, RZ, RZ, R4 ;  /* 0x000000ffffcd7224 */ /* 0x000fe800078e0004 */
        /* <DEDUP_REMOVED lines=128> */
.L_x_426:
        /* <DEDUP_REMOVED lines=15> */
.L_x_427:
        /* <DEDUP_REMOVED lines=40> */
.L_x_429:
[----:B------:R-:W-:Y:S05]  /*7060*/  BSYNC B0 ;  /* 0x0000000000007941 */ /* 0x000fea0003800000 */
.L_x_428:
        /* <DEDUP_REMOVED lines=17> */
.L_x_431:
[----:B------:R-:W-:Y:S05]  /*7180*/  BSYNC B0 ;  /* 0x0000000000007941 */ /* 0x000fea0003800000 */
.L_x_430:
        /* <DEDUP_REMOVED lines=23> */
.L_x_433:
[----:B------:R-:W-:Y:S05]  /*7300*/  BSYNC B0 ;  /* 0x0000000000007941 */ /* 0x000fea0003800000 */
.L_x_432:
        /* <DEDUP_REMOVED lines=14> */
.L_x_404:
[----:B------:R-:W-:Y:S05]  /*73f0*/  BSYNC B1 ;  /* 0x0000000000017941 */ /* 0x000fea0003800000 */
.L_x_390:
        /* <DEDUP_REMOVED lines=9> */
.L_x_434:
[----:B------:R-:W-:Y:S05]  /*7490*/  EXIT ;  /* 0x000000000000794d */ /* 0x000fea0003800000 */
.L_x_436:
        /* <DEDUP_REMOVED lines=14> */
.L_x_1072:


//--------------------- .text._ZN5flash44flash_bwd_dq_dk_dv_loop_seqk_parallel_kernelI23Flash_bwd_kernel_traitsILi128ELi64ELi64ELi8ELi4ELi2ELi2ELb1ELb0EN7cutlass10bfloat16_tE19Flash_kernel_traitsILi128ELi64ELi64ELi8ES3_EELb1ELb1ELb0ELb0ELb1ELb1ELb0EEEvNS_16Flash_bwd_paramsE --------------------------
	.section	.text._ZN5flash44flash_bwd_dq_dk_dv_loop_seqk_parallel_kernelI23Flash_bwd_kernel_traitsILi128ELi64ELi64ELi8ELi4ELi2ELi2ELb1ELb0EN7cutlass10bfloat16_tE19Flash_kernel_traitsILi128ELi64ELi64ELi8ES3_EELb1ELb1ELb0ELb0ELb1ELb1ELb0EEEvNS_16Flash_bwd_paramsE,"ax",@progbits
	.sectioninfo	@"SHI_REGISTERS=255"
	.align	128
        .global         _ZN5flash44flash_bwd_dq_dk_dv_loop_seqk_parallel_kernelI23Flash_bwd_kernel_traitsILi128ELi64ELi64ELi8ELi4ELi2ELi2ELb1ELb0EN7cutlass10bfloat16_tE19Flash_kernel_traitsILi128ELi64ELi64ELi8ES3_EELb1ELb1ELb0ELb0ELb1ELb1ELb0EEEvNS_16Flash_bwd_paramsE
        .type           _ZN5flash44flash_bwd_dq_dk_dv_loop_seqk_parallel_kernelI23Flash_bwd_kernel_traitsILi128ELi64ELi64ELi8ELi4ELi2ELi2ELb1ELb0EN7cutlass10bfloat16_tE19Flash_kernel_traitsILi128ELi64ELi64ELi8ES3_EELb1ELb1ELb0ELb0ELb1ELb1ELb0EEEvNS_16Flash_bwd_paramsE,@function
        .size           _ZN5flash44flash_bwd_dq_dk_dv_loop_seqk_parallel_kernelI23Flash_bwd_kernel_traitsILi128ELi64ELi64ELi8ELi4ELi2ELi2ELb1ELb0EN7cutlass10bfloat16_tE19Flash_kernel_traitsILi128ELi64ELi64ELi8ES3_EELb1ELb1ELb0ELb0ELb1ELb1ELb0EEEvNS_16Flash_bwd_paramsE,(.L_x_1073 - _ZN5flash44flash_bwd_dq_dk_dv_loop_seqk_parallel_kernelI23Flash_bwd_kernel_traitsILi128ELi64ELi64ELi8ELi4ELi2ELi2ELb1ELb0EN7cutlass10bfloat16_tE19Flash_kernel_traitsILi128ELi64ELi64ELi8ES3_EELb1ELb1ELb0ELb0ELb1ELb1ELb0EEEvNS_16Flash_bwd_paramsE)
        .other          _ZN5flash44flash_bwd_dq_dk_dv_loop_seqk_parallel_kernelI23Flash_bwd_kernel_traitsILi128ELi64ELi64ELi8ELi4ELi2ELi2ELb1ELb0EN7cutlass10bfloat16_tE19Flash_kernel_traitsILi128ELi64ELi64ELi8ES3_EELb1ELb1ELb0ELb0ELb1ELb1ELb0EEEvNS_16Flash_bwd_paramsE,@"STO_CUDA_ENTRY STV_DEFAULT"
_ZN5flash44flash_bwd_dq_dk_dv_loop_seqk_parallel_kernelI23Flash_bwd_kernel_traitsILi128ELi64ELi64ELi8ELi4ELi2ELi2ELb1ELb0EN7cutlass10bfloat16_tE19Flash_kernel_traitsILi128ELi64ELi64ELi8ES3_EELb1ELb1ELb0ELb0ELb1ELb1ELb0EEEvNS_16Flash_bwd_paramsE:
.text._ZN5flash44flash_bwd_dq_dk_dv_loop_seqk_parallel_kernelI23Flash_bwd_kernel_traitsILi128ELi64ELi64ELi8ELi4ELi2ELi2ELb1ELb0EN7cutlass10bfloat16_tE19Flash_kernel_traitsILi128ELi64ELi64ELi8ES3_EELb1ELb1ELb0ELb0ELb1ELb1ELb0EEEvNS_16Flash_bwd_paramsE:
        /* <DEDUP_REMOVED lines=12> */
[----:B------:R-:W-:Y:S01]  /*00c0*/  ULDC UR4, c[0x0][0x22c] ;  /* 0x00008b0000047ab9 */ /* 0x000fe20000000800 */
[----:B------:R-:W-:Y:S01]  /*00d0*/  IMAD.MOV.U32 R220, RZ, RZ, -0x10 ;  /* 0xfffffff0ffdc7424 */ /* 0x000fe200078e00ff */
[----:B------:R-:W-:Y:S02]  /*00e0*/  ULDC UR6, c[0x0][0x1c0] ;  /* 0x0000700000067ab9 */ /* 0x000fe40000000800 */
[----:B------:R-:W-:Y:S02]  /*00f0*/  UIMAD UR12, UR4, UR6, URZ ;  /* 0x00000006040c72a4 */ /* 0x000fe4000f8e023f */
[----:B------:R-:W-:Y:S02]  /*0100*/  USHF.R.S32.HI UR5, URZ, 0x1f, UR4 ;  /* 0x0000001f3f057899 */ /* 0x000fe40008011404 */
[----:B------:R-:W-:-:S02]  /*0110*/  USHF.L.U32 UR11, UR12, 0x6, URZ ;  /* 0x000000060c0b7899 */ /* 0x000fc4000800063f */
[----:B------:R-:W-:Y:S02]  /*0120*/  UIMAD.WIDE.U32 UR16, UR4, UR6, URZ ;  /* 0x00000006041072a5 */ /* 0x000fe4000f8e003f */
[----:B------:R-:W-:Y:S02]  /*0130*/  UIMAD UR6, UR5, UR6, URZ ;  /* 0x00000006050672a4 */ /* 0x000fe4000f8e023f */
[----:B------:R-:W-:Y:S02]  /*0140*/  USHF.R.S32.HI UR7, URZ, 0x1f, UR11 ;  /* 0x0000001f3f077899 */ /* 0x000fe4000801140b */
[----:B------:R-:W-:Y:S01]  /*0150*/  ULDC.64 UR18, c[0x0][0x118] ;  /* 0x0000460000127ab9 */ /* 0x000fe20000000a00 */
        /* <DEDUP_REMOVED lines=10> */
[C---:B------:R-:W-:Y:S01]  /*0200*/  IMAD.IADD R17, R7.reuse, 0x1, -R5 ;  /* 0x0000000107117824 */ /* 0x040fe200078e0a05 */
[----:B------:R-:W-:Y:S01]  /*0210*/  LOP3.LUT R8, R2, 0x7ffffffc, RZ, 0xc0, !PT ;  /* 0x7ffffffc02087812 */ /* 0x000fe200078ec0ff */
[C---:B------:R-:W-:Y:S01]  /*0220*/  IMAD.IADD R5, R7.reuse, 0x1, -R6 ;  /* 0x0000000107057824 */ /* 0x040fe200078e0a06 */
[----:B------:R-:W-:Y:S01]  /*0230*/  SHF.R.S32.HI R0, RZ, 0x5, R4 ;  /* 0x00000005ff007819 */ /* 0x000fe20000011404 */
[C---:B------:R-:W-:Y:S01]  /*0240*/  IMAD.IADD R10, R7.reuse, 0x1, -R10 ;  /* 0x00000001070a7824 */ /* 0x040fe200078e0a0a */
[----:B------:R-:W-:Y:S01]  /*0250*/  SHF.R.S32.HI R12, RZ, 0x1f, R4 ;  /* 0x0000001fff0c7819 */ /* 0x000fe20000011404 */
[----:B------:R-:W-:Y:S01]  /*0260*/  IMAD.IADD R15, R7, 0x1, -R8 ;  /* 0x00000001070f7824 */ /* 0x000fe200078e0a08 */
[-C--:B------:R-:W-:Y:S01]  /*0270*/  LEA.HI R4, R4, R0.reuse, RZ, 0x1 ;  /* 0x0000000004047211 */ /* 0x080fe200078f08ff */
[----:B------:R-:W-:Y:S01]  /*0280*/  STL [R1+0x1c], R17 ;  /* 0x00001c1101007387 */ /* 0x000fe20000100800 */
[----:B------:R-:W-:-:S02]  /*0290*/  LEA.HI R7, R12, R0, RZ, 0x2 ;  /* 0x000000000c077211 */ /* 0x000fc400078f10ff */
[--C-:B------:R-:W-:Y:S02]  /*02a0*/  SHF.R.S32.HI R9, RZ, 0x2, R2.reuse ;  /* 0x00000002ff097819 */ /* 0x100fe40000011402 */
[----:B------:R-:W-:Y:S02]  /*02b0*/  SHF.R.S32.HI R8, RZ, 0x1f, R2 ;  /* 0x0000001fff087819 */ /* 0x000fe40000011402 */
[----:B------:R-:W-:Y:S02]  /*02c0*/  SHF.R.S32.HI R6, RZ, 0x4, R3 ;  /* 0x00000004ff067819 */ /* 0x000fe40000011403 */
[----:B------:R-:W-:Y:S02]  /*02d0*/  LOP3.LUT R7, R7, 0xfffffffc, RZ, 0xc0, !PT ;  /* 0xfffffffc07077812 */ /* 0x000fe400078ec0ff */
[----:B------:R-:W-:Y:S02]  /*02e0*/  LOP3.LUT R2, R4, 0xfffffffe, RZ, 0xc0, !PT ;  /* 0xfffffffe04027812 */ /* 0x000fe400078ec0ff */
[----:B------:R-:W-:Y:S01]  /*02f0*/  SHF.R.S32.HI R18, RZ, 0x3, R11 ;  /* 0x00000003ff127819 */ /* 0x000fe2000001140b */
[C---:B------:R-:W-:Y:S01]  /*0300*/  IMAD.IADD R16, R0.reuse, 0x1, -R7 ;  /* 0x0000000100107824 */ /* 0x040fe200078e0a07 */
[----:B------:R-:W-:Y:S01]  /*0310*/  LEA.HI R3, R3, R6, RZ, 0x1 ;  /* 0x0000000603037211 */ /* 0x000fe200078f08ff */
[----:B------:R-:W-:Y:S01]  /*0320*/  IMAD.IADD R194, R0, 0x1, -R2 ;  /* 0x0000000100c27824 */ /* 0x000fe200078e0a02 */
[----:B------:R-:W-:Y:S01]  /*0330*/  LEA.HI R2, R8, R9, RZ, 0x3 ;  /* 0x0000000908027211 */ /* 0x000fe200078f18ff */
[----:B------:R-:W-:Y:S01]  /*0340*/  IMAD.SHL.U32 R0, R18, 0x40, RZ ;  /* 0x0000004012007824 */ /* 0x000fe200078e00ff */
[----:B------:R-:W-:Y:S01]  /*0350*/  LOP3.LUT R3, R3, 0xfffffffe, RZ, 0xc0, !PT ;  /* 0xfffffffe03037812 */ /* 0x000fe200078ec0ff */
[C---:B------:R-:W-:Y:S01]  /*0360*/  IMAD.SHL.U32 R18, R5.reuse, 0x8, RZ ;  /* 0x0000000805127824 */ /* 0x040fe200078e00ff */
[----:B------:R-:W-:Y:S01]  /*0370*/  LOP3.LUT P4, RZ, R5, 0x2, RZ, 0xc0, !PT ;  /* 0x0000000205ff7812 */ /* 0x000fe2000788c0ff */
[----:B------:R-:W-:Y:S01]  /*0380*/  STL [R1+0x8], R16 ;  /* 0x0000081001007387 */ /* 0x000fe20000100800 */
[----:B------:R-:W-:Y:S01]  /*0390*/  LOP3.LUT R0, R0, 0x1c0, RZ, 0xc0, !PT ;  /* 0x000001c000007812 */ /* 0x000fe200078ec0ff */
[----:B------:R-:W-:Y:S01]  /*03a0*/  IMAD.IADD R12, R6, 0x1, -R3 ;  /* 0x00000001060c7824 */ /* 0x000fe200078e0a03 */
[----:B------:R-:W-:Y:S01]  /*03b0*/  LOP3.LUT R3, R2, 0xfffffff8, RZ, 0xc0, !PT ;  /* 0xfffffff802037812 */ /* 0x000fe200078ec0ff */
[----:B------:R-:W-:Y:S01]  /*03c0*/  STL [R1+0x10], R18 ;  /* 0x0000101201007387 */ /* 0x000fe20000100800 */
[----:B------:R-:W-:-:S02]  /*03d0*/  SHF.R.U32.HI R4, RZ, 0x3, R0 ;  /* 0x00000003ff047819 */ /* 0x000fc40000011600 */
[----:B------:R-:W-:Y:S01]  /*03e0*/  LOP3.LUT R2, R0, 0x38, R18, 0xf8, !PT ;  /* 0x0000003800027812 */ /* 0x000fe200078ef812 */
[C---:B------:R-:W-:Y:S01]  /*03f0*/  IMAD.SHL.U32 R0, R5.reuse, 0x40, RZ ;  /* 0x0000004005007824 */ /* 0x040fe200078e00ff */
[----:B------:R-:W-:Y:S01]  /*0400*/  LOP3.LUT P3, RZ, R5, 0x4, RZ, 0xc0, !PT ;  /* 0x0000000405ff7812 */ /* 0x000fe2000786c0ff */
[----:B------:R-:W-:Y:S01]  /*0410*/  IMAD.IADD R3, R9, 0x1, -R3 ;  /* 0x0000000109037824 */ /* 0x000fe200078e0a03 */
[----:B------:R-:W-:Y:S01]  /*0420*/  LOP3.LUT R7, R2, R4, RZ, 0x3c, !PT ;  /* 0x0000000402077212 */ /* 0x000fe200078e3cff */
[----:B------:R-:W-:Y:S01]  /*0430*/  IMAD.SHL.U32 R2, R194, 0x10, RZ ;  /* 0x00000010c2027824 */ /* 0x000fe200078e00ff */
[----:B------:R-:W-:Y:S01]  /*0440*/  SHF.R.S32.HI R5, RZ, 0x1f, R10 ;  /* 0x0000001fff057819 */ /* 0x000fe2000001140a */
[----:B------:R-:W-:Y:S01]  /*0450*/  IMAD.SHL.U32 R4, R12, 0x200, RZ ;  /* 0x000002000c047824 */ /* 0x000fe200078e00ff */
[----:B------:R-:W-:Y:S02]  /*0460*/  LOP3.LUT R0, R0, 0x1c0, RZ, 0xc0, !PT ;  /* 0x000001c000007812 */ /* 0x000fe400078ec0ff */
[----:B------:R-:W-:-:S02]  /*0470*/  LEA.HI R9, R5, R10, RZ, 0x3 ;  /* 0x0000000a05097211 */ /* 0x000fc400078f18ff */
[C---:B------:R-:W-:Y:S02]  /*0480*/  LOP3.LUT R190, R0.reuse, 0x8, R11, 0xf8, !PT ;  /* 0x0000000800be7812 */ /* 0x040fe400078ef80b */
[----:B------:R-:W-:Y:S02]  /*0490*/  LOP3.LUT R6, R0, 0x10, R2, 0xf8, !PT ;  /* 0x0000001000067812 */ /* 0x000fe400078ef802 */
[----:B------:R-:W-:Y:S02]  /*04a0*/  SHF.R.U32.HI R186, RZ, 0x3, R0 ;  /* 0x00000003ffba7819 */ /* 0x000fe40000011600 */
[----:B------:R-:W-:Y:S02]  /*04b0*/  LOP3.LUT R0, R3, 0x1, RZ, 0xc0, !PT ;  /* 0x0000000103007812 */ /* 0x000fe400078ec0ff */
[----:B------:R-:W-:Y:S02]  /*04c0*/  LOP3.LUT R5, R9, 0xfffffff8, RZ, 0xc0, !PT ;  /* 0xfffffff809057812 */ /* 0x000fe400078ec0ff */
[----:B------:R-:W-:-:S02]  /*04d0*/  ISETP.NE.U32.AND P0, PT, R0, 0x1, PT ;  /* 0x000000010000780c */ /* 0x000fc40003f05070 */
[----:B------:R-:W-:Y:S01]  /*04e0*/  SHF.R.S32.HI R0, RZ, 0x6, R14 ;  /* 0x00000006ff007819 */ /* 0x000fe2000001140e */
[----:B------:R-:W-:Y:S01]  /*04f0*/  IMAD.IADD R8, R10, 0x1, -R5 ;  /* 0x000000010a087824 */ /* 0x000fe200078e0a05 */
[----:B------:R-:W-:Y:S02]  /*0500*/  SHF.R.S32.HI R13, RZ, 0x7, R13 ;  /* 0x00000007ff0d7819 */ /* 0x000fe4000001140d */
[----:B------:R-:W-:Y:S01]  /*0510*/  LOP3.LUT R5, R6, 0x8, R11, 0xf8, !PT ;  /* 0x0000000806057812 */ /* 0x000fe200078ef80b */
[----:B------:R-:W-:Y:S01]  /*0520*/  IMAD R6, R0, 0x200, R7 ;  /* 0x0000020000067824 */ /* 0x000fe200078e0207 */
[----:B------:R-:W-:Y:S01]  /*0530*/  LOP3.LUT R190, R190, R186, RZ, 0x3c, !PT ;  /* 0x000000babebe7212 */ /* 0x000fe200078e3cff */
[----:B------:R-:W-:Y:S01]  /*0540*/  IMAD R2, R13, 0x800, R4 ;  /* 0x000008000d027824 */ /* 0x000fe200078e0204 */
[C---:B------:R-:W-:Y:S01]  /*0550*/  R2P PR, R3.reuse, 0x6 ;  /* 0x0000000603007804 */ /* 0x040fe20000000000 */
[----:B------:R-:W-:Y:S01]  /*0560*/  IMAD.SHL.U32 R3, R3, 0x40, RZ ;  /* 0x0000004003037824 */ /* 0x000fe200078e00ff */
[----:B------:R-:W-:Y:S01]  /*0570*/  STL [R1+0x24], R8 ;  /* 0x0000240801007387 */ /* 0x000fe20000100800 */
[----:B------:R-:W-:Y:S01]  /*0580*/  IMAD.IADD R190, R2, 0x1, R190 ;  /* 0x0000000102be7824 */ /* 0x000fe200078e02be */
[----:B------:R-:W-:Y:S01]  /*0590*/  LOP3.LUT R186, R4, R5, R186, 0xf6, !PT ;  /* 0x0000000504ba7212 */ /* 0x000fe200078ef6ba */
[----:B------:R-:W-:Y:S01]  /*05a0*/  IMAD.SHL.U32 R2, R0, 0x8, RZ ;  /* 0x0000000800027824 */ /* 0x000fe200078e00ff */
[----:B------:R1:W-:Y:S01]  /*05b0*/  STL [R1+0x20], R6 ;  /* 0x0000200601007387 */ /* 0x0003e20000100800 */
[----:B------:R-:W-:Y:S01]  /*05c0*/  LOP3.LUT R0, R3, 0x1c0, RZ, 0xc0, !PT ;  /* 0x000001c003007812 */ /* 0x000fe200078ec0ff */
[----:B------:R-:W-:Y:S01]  /*05d0*/  IMAD.SHL.U32 R4, R12, 0x20, RZ ;  /* 0x000000200c047824 */ /* 0x000fe200078e00ff */
[----:B------:R-:W-:Y:S01]  /*05e0*/  SEL R185, R185, 0xffffffc0, !P3 ;  /* 0xffffffc0b9b97807 */ /* 0x000fe20005800000 */
[----:B------:R-:W-:Y:S01]  /*05f0*/  IMAD.SHL.U32 R7, R15, 0x2, RZ ;  /* 0x000000020f077824 */ /* 0x000fe200078e00ff */
[----:B------:R-:W-:-:S02]  /*0600*/  LOP3.LUT R2, R2, 0x18, RZ, 0xc0, !PT ;  /* 0x0000001802027812 */ /* 0x000fc400078ec0ff */
[----:B------:R-:W-:Y:S01]  /*0610*/  SHF.R.U32.HI R3, RZ, 0x3, R0 ;  /* 0x00000003ff037819 */ /* 0x000fe20000011600 */
[----:B------:R-:W-:Y:S01]  /*0620*/  IMAD R188, R190, 0x2, R185 ;  /* 0x00000002bebc7824 */ /* 0x000fe200078e02b9 */
[----:B------:R-:W-:Y:S02]  /*0630*/  SEL R220, R220, 0x10, !P0 ;  /* 0x00000010dcdc7807 */ /* 0x000fe40004000000 */
[----:B------:R-:W-:Y:S01]  /*0640*/  LOP3.LUT R10, R3, R0, R2, 0x1e, !PT ;  /* 0x00000000030a7212 */ /* 0x000fe200078e1e02 */
[----:B-1----:R-:W-:-:S05]  /*0650*/  IMAD.SHL.U32 R6, R13, 0x20, RZ ;  /* 0x000000200d067824 */ /* 0x002fca00078e00ff */
[----:B------:R1:W-:Y:S01]  /*0660*/  STL [R1+0x28], R6 ;  /* 0x0000280601007387 */ /* 0x0003e20000100800 */
[----:B------:R-:W-:-:S04]  /*0670*/  LOP3.LUT R5, R0, 0x20, R6, 0xf8, !PT ;  /* 0x0000002000057812 */ /* 0x000fc800078ef806 */
[----:B------:R-:W-:Y:S01]  /*0680*/  LOP3.LUT R0, R5, R3, RZ, 0x3c, !PT ;  /* 0x0000000305007212 */ /* 0x000fe200078e3cff */
[----:B------:R-:W-:Y:S02]  /*0690*/  IMAD.SHL.U32 R5, R9, 0x40, RZ ;  /* 0x0000004009057824 */ /* 0x000fe400078e00ff */
[----:B-1----:R-:W-:Y:S01]  /*06a0*/  IMAD.SHL.U32 R6, R8, 0x40, RZ ;  /* 0x0000004008067824 */ /* 0x002fe200078e00ff */
[----:B------:R-:W-:Y:S01]  /*06b0*/  LOP3.LUT R8, R2, 0x20, R4, 0xf8, !PT ;  /* 0x0000002002087812 */ /* 0x000fe200078ef804 */
[----:B------:R-:W-:-:S03]  /*06c0*/  IMAD R4, R16, 0x400, R7 ;  /* 0x0000040010047824 */ /* 0x000fc600078e0207 */
[----:B------:R-:W-:Y:S01]  /*06d0*/  LOP3.LUT R2, R6, 0x1c0, RZ, 0xc0, !PT ;  /* 0x000001c006027812 */ /* 0x000fe200078ec0ff */
[----:B------:R-:W-:Y:S02]  /*06e0*/  IMAD.SHL.U32 R6, R12, 0x8, RZ ;  /* 0x000000080c067824 */ /* 0x000fe400078e00ff */
[----:B------:R-:W-:Y:S01]  /*06f0*/  IMAD.IADD R218, R4, 0x1, R0 ;  /* 0x0000000104da7824 */ /* 0x000fe200078e0200 */
[----:B------:R-:W-:Y:S01]  /*0700*/  SHF.R.U32.HI R3, RZ, 0x3, R2 ;  /* 0x00000003ff037819 */ /* 0x000fe20000011602 */
[----:B------:R-:W-:Y:S01]  /*0710*/  IMAD R4, R194, 0x400, R7 ;  /* 0x00000400c2047824 */ /* 0x000fe200078e0207 */
[----:B------:R-:W-:Y:S01]  /*0720*/  LOP3.LUT R6, R2, 0x8, R6, 0xf8, !PT ;  /* 0x0000000802067812 */ /* 0x000fe200078ef806 */
[----:B------:R-:W-:Y:S01]  /*0730*/  IMAD.SHL.U32 R218, R218, 0x2, RZ ;  /* 0x00000002dada7824 */ /* 0x000fe200078e00ff */
[----:B------:R-:W-:Y:S01]  /*0740*/  LOP3.LUT R0, R5, 0xfffffe00, RZ, 0xc0, !PT ;  /* 0xfffffe0005007812 */ /* 0x000fe200078ec0ff */
[----:B------:R-:W-:Y:S01]  /*0750*/  IMAD.IADD R4, R4, 0x1, R10 ;  /* 0x0000000104047824 */ /* 0x000fe200078e020a */
[----:B------:R-:W-:Y:S01]  /*0760*/  LOP3.LUT R2, R3, R8, R2, 0x1e, !PT ;  /* 0x0000000803027212 */ /* 0x000fe200078e1e02 */
[----:B------:R-:W-:Y:S01]  /*0770*/  IMAD.IADD R221, R218, 0x1, R220 ;  /* 0x00000001dadd7824 */ /* 0x000fe200078e02dc */
[----:B------:R-:W-:Y:S01]  /*0780*/  LOP3.LUT R3, R6, R3, RZ, 0x3c, !PT ;  /* 0x0000000306037212 */ /* 0x000fe200078e3cff */
[--C-:B------:R-:W-:Y:S01]  /*0790*/  IMAD R204, R16, 0x400, R0.reuse ;  /* 0x0000040010cc7824 */ /* 0x100fe200078e0200 */
[----:B------:R-:W-:Y:S01]  /*07a0*/  LOP3.LUT R202, R2, R0, RZ, 0xfc, !PT ;  /* 0x0000000002ca7212 */ /* 0x000fe200078efcff */
[----:B------:R-:W-:Y:S01]  /*07b0*/  IMAD R194, R194, 0x400, R0 ;  /* 0x00000400c2c27824 */ /* 0x000fe200078e0200 */
[----:B------:R-:W-:Y:S01]  /*07c0*/  SHF.R.S32.HI R0, RZ, 0x1f, R17 ;  /* 0x0000001fff007819 */ /* 0x000fe20000011411 */
[----:B------:R-:W-:Y:S01]  /*07d0*/  IMAD.MOV.U32 R2, RZ, RZ, 0x20 ;  /* 0x00000020ff027424 */ /* 0x000fe200078e00ff */
[----:B------:R-:W-:Y:S01]  /*07e0*/  IADD3 R219, R218, 0x20, RZ ;  /* 0x00000020dadb7810 */ /* 0x000fe20007ffe0ff */
[----:B------:R-:W-:Y:S01]  /*07f0*/  IMAD.IADD R194, R3, 0x1, R194 ;  /* 0x0000000103c27824 */ /* 0x000fe200078e02c2 */
[----:B------:R-:W-:Y:S01]  /*0800*/  LEA.HI R0, R0, R17, RZ, 0x2 ;  /* 0x0000001100007211 */ /* 0x000fe200078f10ff */
[----:B------:R-:W-:Y:S01]  /*0810*/  IMAD.IADD R204, R204, 0x1, R3 ;  /* 0x00000001cccc7824 */ /* 0x000fe200078e0203 */
[----:B------:R-:W-:-:S02]  /*0820*/  @P1 IADD3 R219, R218, -0x20, RZ ;  /* 0xffffffe0dadb1810 */ /* 0x000fc40007ffe0ff */
[----:B------:R-:W-:Y:S02]  /*0830*/  SHF.R.S32.HI R215, RZ, 0x2, R0 ;  /* 0x00000002ffd77819 */ /* 0x000fe40000011400 */
[----:B------:R-:W-:Y:S01]  /*0840*/  SEL R0, R2, 0xffffffe0, !P4 ;  /* 0xffffffe002007807 */ /* 0x000fe20006000000 */
[----:B------:R-:W-:Y:S01]  /*0850*/  IMAD.IADD R220, R220, 0x1, R219 ;  /* 0x00000001dcdc7824 */ /* 0x000fe200078e02db */
[----:B------:R-:W-:Y:S01]  /*0860*/  LEA R2, R4, 0xc000, 0x1 ;  /* 0x0000c00004027811 */ /* 0x000fe200078e08ff */
[----:B------:R-:W-:Y:S01]  /*0870*/  IMAD R215, R16, 0x10, R215 ;  /* 0x0000001010d77824 */ /* 0x000fe200078e02d7 */
[----:B------:R-:W-:Y:S01]  /*0880*/  LEA R194, R194, 0x10000, 0x1 ;  /* 0x00010000c2c27811 */ /* 0x000fe200078e08ff */
[----:B------:R-:W-:Y:S02]  /*0890*/  IMAD R189, R190, 0x2, R0 ;  /* 0x00000002bebd7824 */ /* 0x000fe400078e0200 */
[----:B------:R-:W-:Y:S01]  /*08a0*/  IMAD.IADD R203, R0, 0x1, R188 ;  /* 0x0000000100cb7824 */ /* 0x000fe200078e02bc */
[C---:B------:R-:W-:Y:S01]  /*08b0*/  IADD3 R0, R2.reuse, 0x40, RZ ;  /* 0x0000004002007810 */ /* 0x040fe20007ffe0ff */
[----:B------:R1:W-:Y:S01]  /*08c0*/  STL [R1], R2 ;  /* 0x0000000201007387 */ /* 0x0003e20000100800 */
[----:B------:R-:W-:Y:S01]  /*08d0*/  @P2 IADD3 R0, R2, -0x40, RZ ;  /* 0xffffffc002002810 */ /* 0x000fe20007ffe0ff */
[----:B------:R-:W-:-:S02]  /*08e0*/  IMAD.IADD R191, R185, 0x1, R189 ;  /* 0x00000001b9bf7824 */ /* 0x000fc400078e02bd */
[----:B------:R-:W-:Y:S02]  /*08f0*/  IMAD R185, R186, 0x2, R185 ;  /* 0x00000002bab97824 */ /* 0x000fe400078e02b9 */
[----:B------:R1:W-:Y:S01]  /*0900*/  STL [R1+0x4], R0 ;  /* 0x0000040001007387 */ /* 0x0003e20000100800 */
[----:B------:R-:W-:Y:S02]  /*0910*/  IMAD.SHL.U32 R190, R190, 0x2, RZ ;  /* 0x00000002bebe7824 */ /* 0x000fe400078e00ff */
[----:B------:R-:W-:Y:S02]  /*0920*/  IMAD.SHL.U32 R186, R186, 0x2, RZ ;  /* 0x00000002baba7824 */ /* 0x000fe400078e00ff */
.L_x_445:
[----:B------:R-:W-:Y:S01]  /*0930*/  ISETP.NE.U32.AND P1, PT, RZ, c[0x0][0x258], PT ;  /* 0x00009600ff007a0c */ /* 0x000fe20003f25070 */
[----:B-1----:R-:W-:Y:S01]  /*0940*/  IMAD.MOV.U32 R2, RZ, RZ, RZ ;  /* 0x000000ffff027224 */ /* 0x002fe200078e00ff */
[----:B------:R-:W-:Y:S02]  /*0950*/  ISETP.NE.U32.AND P0, PT, RZ, c[0x0][0x250], PT ;  /* 0x00009400ff007a0c */ /* 0x000fe40003f05070 */
[----:B------:R-:W-:Y:S02]  /*0960*/  ISETP.NE.AND.EX P1, PT, RZ, c[0x0][0x25c], PT, P1 ;  /* 0x00009700ff007a0c */ /* 0x000fe40003f25310 */
[----:B------:R-:W-:-:S11]  /*0970*/  ISETP.NE.AND.EX P0, PT, RZ, c[0x0][0x254], PT, P0 ;  /* 0x00009500ff007a0c */ /* 0x000fd60003f05300 */
[----:B------:R-:W1:Y:S01]  /*0980*/  @P1 S2R R5, SR_CTAID.Y ;  /* 0x0000000000051919 */ /* 0x000e620000002600 */
[----:B------:R-:W-:Y:S02]  /*0990*/  @P1 IMAD.MOV.U32 R4, RZ, RZ, 0x4 ;  /* 0x00000004ff041424 */ /* 0x000fe400078e00ff */
[----:B------:R-:W-:Y:S01]  /*09a0*/  @P0 IMAD.MOV.U32 R6, RZ, RZ, 0x4 ;  /* 0x00000004ff060424 */ /* 0x000fe200078e00ff */
[----:B------:R-:W2:Y:S01]  /*09b0*/  @P0 S2R R7, SR_CTAID.Y ;  /* 0x0000000000070919 */ /* 0x000ea20000002600 */
[----:B-1----:R-:W-:-:S04]  /*09c0*/  @P1 IMAD.WIDE R4, R5, R4, c[0x0][0x258] ;  /* 0x0000960005041625 */ /* 0x002fc800078e0204 */
[----:B--2---:R-:W-:Y:S02]  /*09d0*/  @P0 IMAD.WIDE R6, R7, R6, c[0x0][0x250] ;  /* 0x0000940007060625 */ /* 0x004fe400078e0206 */
        /* <DEDUP_REMOVED lines=9> */
[----:B-----5:R-:W-:Y:S05]  /*0a70*/  @P0 BRA `(.L_x_437) ;  /* 0x000050f000000947 */ /* 0x020fea0003800000 */
[----:B------:R-:W1:Y:S01]  /*0a80*/  S2R R3, SR_CTAID.Y ;  /* 0x0000000000037919 */ /* 0x000e620000002600 */
[----:B------:R-:W-:Y:S02]  /*0a90*/  ULDC.U8 UR5, c[0x0][0x328] ;  /* 0x0000ca0000057ab9 */ /* 0x000fe40000000000 */
[----:B------:R-:W-:Y:S01]  /*0aa0*/  ISETP.NE.AND P0, PT, RZ, UR5, PT ;  /* 0x00000005ff007c0c */ /* 0x000fe2000bf05270 */
[----:B------:R-:W2:Y:S01]  /*0ab0*/  S2R R4, SR_CTAID.Z ;  /* 0x0000000000047919 */ /* 0x000ea20000002700 */
        /* <DEDUP_REMOVED lines=8> */
[----:B-1----:R-:W-:Y:S02]  /*0b40*/  @P0 MOV R17, R3 ;  /* 0x0000000300110202 */ /* 0x002fe40000000f00 */
[----:B--2---:R-:W-:-:S03]  /*0b50*/  @P0 MOV R19, R4 ;  /* 0x0000000400130202 */ /* 0x004fc60000000f00 */
[----:B------:R-:W-:Y:S01]  /*0b60*/  @P0 IMAD R0, R17, c[0x0][0x214], RZ ;  /* 0x0000850011000a24 */ /* 0x000fe200078e02ff */
[----:B------:R-:W-:-:S03]  /*0b70*/  @!P0 MOV R17, R3 ;  /* 0x0000000300118202 */ /* 0x000fc60000000f00 */
[----:B------:R-:W-:Y:S01]  /*0b80*/  @P0 IMAD R22, R19, c[0x0][0x234], R0 ;  /* 0x00008d0013160a24 */ /* 0x000fe200078e0200 */
[----:B------:R-:W-:-:S05]  /*0b90*/  @!P0 MOV R19, R4 ;  /* 0x0000000400138202 */ /* 0x000fca0000000f00 */
        /* <DEDUP_REMOVED lines=10> */
.L_x_438:
[----:B------:R-:W-:-:S04]  /*0c40*/  IMAD R0, R17, c[0x0][0x1c0], R19 ;  /* 0x0000700011007a24 */ /* 0x000fc800078e0213 */
[----:B------:R-:W-:Y:S02]  /*0c50*/  IMAD R53, R0, c[0x0][0x224], RZ ;  /* 0x0000890000357a24 */ /* 0x000fe400078e02ff */
.L_x_439:
[----:B------:R-:W2:Y:S04]  /*0c60*/  LDL.64 R6, [R1+0x10] ;  /* 0x0000100001067983 */ /* 0x000ea80000100a00 */
[----:B------:R1:W2:Y:S01]  /*0c70*/  LDL.64 R10, [R1+0x10] ;  /* 0x00001000010a7983 */ /* 0x0002a20000100a00 */
[----:B------:R-:W-:Y:S01]  /*0c80*/  IABS R21, c[0x0][0x1c8] ;  /* 0x0000720000157a13 */ /* 0x000fe20000000000 */
[----:B------:R-:W-:Y:S01]  /*0c90*/  ULEA UR13, UR14, 0xffffffc0, 0x6 ;  /* 0xffffffc00e0d7891 */ /* 0x000fe2000f8e303f */
[----:B------:R-:W-:Y:S01]  /*0ca0*/  IABS R3, R19 ;  /* 0x0000001300037213 */ /* 0x000fe20000000000 */
[----:B------:R-:W3:Y:S01]  /*0cb0*/  S2R R25, SR_TID.X ;  /* 0x0000000000197919 */ /* 0x000ee20000002100 */
[----:B------:R-:W4:Y:S01]  /*0cc0*/  I2F.RP R4, R21 ;  /* 0x0000001500047306 */ /* 0x000f220000209400 */
[----:B------:R-:W-:Y:S01]  /*0cd0*/  SHF.R.S32.HI R20, RZ, 0x1f, R17 ;  /* 0x0000001fff147819 */ /* 0x000fe20000011411 */
[----:B------:R-:W-:Y:S01]  /*0ce0*/  USHF.R.S32.HI UR8, URZ, 0x1f, UR13 ;  /* 0x0000001f3f087899 */ /* 0x000fe2000801140d */
[----:B------:R-:W1:Y:S01]  /*0cf0*/  S2R R26, SR_TID.X ;  /* 0x00000000001a7919 */ /* 0x000e620000002100 */
[----:B------:R-:W-:-:S02]  /*0d00*/  SHF.R.S32.HI R9, RZ, 0x1f, R2 ;  /* 0x0000001fff097819 */ /* 0x000fc40000011402 */
[----:B------:R-:W-:Y:S02]  /*0d10*/  IADD3 R18, P0, R52, R2, RZ ;  /* 0x0000000234127210 */ /* 0x000fe40007f1e0ff */
[----:B----4-:R-:W4:Y:S01]  /*0d20*/  MUFU.RCP R4, R4 ;  /* 0x0000000400047308 */ /* 0x010f220000001000 */
[----:B---3--:R-:W-:-:S04]  /*0d30*/  SHF.R.S32.HI R25, RZ, 0x1f, R25 ;  /* 0x0000001fff197819 */ /* 0x008fc80000011419 */
[----:B-1----:R-:W-:-:S04]  /*0d40*/  LEA.HI R25, R25, R26, RZ, 0x3 ;  /* 0x0000001a19197211 */ /* 0x002fc800078f18ff */
[----:B------:R-:W-:Y:S02]  /*0d50*/  SHF.R.S32.HI R25, RZ, 0x3, R25 ;  /* 0x00000003ff197819 */ /* 0x000fe40000011419 */
[----:B----4-:R-:W-:Y:S02]  /*0d60*/  IADD3 R4, R4, 0xffffffe, RZ ;  /* 0x0ffffffe04047810 */ /* 0x010fe40007ffe0ff */
[----:B------:R-:W-:Y:S02]  /*0d70*/  SHF.R.S32.HI R23, RZ, 0x1f, R25 ;  /* 0x0000001fff177819 */ /* 0x000fe40000011419 */
[----:B------:R-:W1:Y:S01]  /*0d80*/  F2I.FTZ.U32.TRUNC.NTZ R5, R4 ;  /* 0x0000000400057305 */ /* 0x000e62000021f000 */
[----:B------:R-:W-:Y:S01]  /*0d90*/  IADD3 R2, P1, R25, UR13, RZ ;  /* 0x0000000d19027c10 */ /* 0x000fe2000ff3e0ff */
[----:B-1----:R-:W-:Y:S02]  /*0da0*/  IMAD.MOV R0, RZ, RZ, -R5 ;  /* 0x000000ffff007224 */ /* 0x002fe400078e0a05 */
[----:B------:R-:W-:-:S02]  /*0db0*/  IMAD.MOV.U32 R4, RZ, RZ, RZ ;  /* 0x000000ffff047224 */ /* 0x000fc400078e00ff */
[----:B------:R-:W-:-:S04]  /*0dc0*/  IMAD R0, R0, R21, RZ ;  /* 0x0000001500007224 */ /* 0x000fc800078e02ff */
[----:B------:R-:W-:Y:S01]  /*0dd0*/  IMAD.HI.U32 R0, R5, R0, R4 ;  /* 0x0000000005007227 */ /* 0x000fe200078e0004 */
[----:B------:R-:W-:-:S03]  /*0de0*/  LOP3.LUT R5, R19, c[0x0][0x1c8], RZ, 0x3c, !PT ;  /* 0x0000720013057a12 */ /* 0x000fc600078e3cff */
[----:B------:R-:W-:Y:S02]  /*0df0*/  IMAD R4, R20, c[0x0][0x368], RZ ;  /* 0x0000da0014047a24 */ /* 0x000fe400078e02ff */
[----:B------:R-:W-:-:S05]  /*0e00*/  IMAD.HI.U32 R0, R0, R3, RZ ;  /* 0x0000000300007227 */ /* 0x000fca00078e00ff */
[----:B------:R-:W-:-:S05]  /*0e10*/  IADD3 R8, -R0, RZ, RZ ;  /* 0x000000ff00087210 */ /* 0x000fca0007ffe1ff */
[----:B------:R-:W-:Y:S02]  /*0e20*/  IMAD R8, R21, R8, R3 ;  /* 0x0000000815087224 */ /* 0x000fe400078e0203 */
[----:B------:R-:W-:Y:S01]  /*0e30*/  IMAD R3, R17, c[0x0][0x36c], R4 ;  /* 0x0000db0011037a24 */ /* 0x000fe200078e0204 */
[----:B------:R-:W-:-:S04]  /*0e40*/  SHF.R.S32.HI R4, RZ, 0x1f, R52 ;  /* 0x0000001fff047819 */ /* 0x000fc80000011434 */
[----:B------:R-:W-:Y:S02]  /*0e50*/  IADD3.X R12, R9, R4, RZ, P0, !PT ;  /* 0x00000004090c7210 */ /* 0x000fe400007fe4ff */
[----:B------:R-:W-:-:S03]  /*0e60*/  ISETP.GE.AND P0, PT, R5, RZ, PT ;  /* 0x000000ff0500720c */ /* 0x000fc60003f06270 */
[C---:B------:R-:W-:Y:S02]  /*0e70*/  IMAD R14, R12.reuse, c[0x0][0x198], RZ ;  /* 0x000066000c0e7a24 */ /* 0x040fe400078e02ff */
[----:B------:R-:W-:Y:S01]  /*0e80*/  IMAD R9, R12, c[0x0][0x1a0], RZ ;  /* 0x000068000c097a24 */ /* 0x000fe200078e02ff */
[----:B------:R-:W-:-:S03]  /*0e90*/  ISETP.NE.AND P2, PT, RZ, c[0x0][0x1c8], PT ;  /* 0x00007200ff007a0c */ /* 0x000fc60003f45270 */
[----:B------:R-:W-:Y:S01]  /*0ea0*/  IMAD R9, R18, c[0x0][0x1a4], R9 ;  /* 0x0000690012097a24 */ /* 0x000fe200078e0209 */
[----:B------:R-:W-:-:S06]  /*0eb0*/  UIADD3 UR10, UR14, -0x1, URZ ;  /* 0xffffffff0e0a7890 */ /* 0x000fcc000fffe03f */
[----:B------:R-:W-:Y:S01]  /*0ec0*/  MOV R205, UR10 ;  /* 0x0000000a00cd7c02 */ /* 0x000fe20008000f00 */
[----:B--2---:R-:W-:-:S05]  /*0ed0*/  IMAD.MOV.U32 R10, RZ, RZ, R6 ;  /* 0x000000ffff0a7224 */ /* 0x004fca00078e0006 */
[----:B------:R-:W-:-:S05]  /*0ee0*/  SHF.R.S32.HI R11, RZ, 0x1f, R10 ;  /* 0x0000001fff0b7819 */ /* 0x000fca000001140a */
[----:B------:R-:W-:Y:S01]  /*0ef0*/  IMAD.WIDE.U32 R6, R17, c[0x0][0x368], R10 ;  /* 0x0000da0011067a25 */ /* 0x000fe200078e000a */
[----:B------:R-:W-:Y:S03]  /*0f00*/  STL [R1+0x14], R11 ;  /* 0x0000140b01007387 */ /* 0x000fe60000100800 */
[----:B------:R-:W-:Y:S01]  /*0f10*/  IMAD.IADD R7, R7, 0x1, R3 ;  /* 0x0000000107077824 */ /* 0x000fe200078e0203 */
[----:B------:R-:W-:Y:S01]  /*0f20*/  IADD3.X R3, R23, UR8, RZ, P1, !PT ;  /* 0x0000000817037c10 */ /* 0x000fe20008ffe4ff */
[----:B------:R-:W-:Y:S01]  /*0f30*/  STL [R1+0xc], R18 ;  /* 0x00000c1201007387 */ /* 0x000fe20000100800 */
[----:B------:R-:W-:Y:S01]  /*0f40*/  ISETP.GT.U32.AND P1, PT, R21, R8, PT ;  /* 0x000000081500720c */ /* 0x000fe20003f24070 */
[----:B------:R-:W-:Y:S02]  /*0f50*/  IMAD.WIDE.U32 R4, R18, c[0x0][0x1a0], R10 ;  /* 0x0000680012047a25 */ /* 0x000fe400078e000a */
[----:B------:R1:W-:Y:S02]  /*0f60*/  STL [R1+0x18], R12 ;  /* 0x0000180c01007387 */ /* 0x0003e40000100800 */
[----:B------:R-:W-:-:S02]  /*0f70*/  IMAD R16, R3, c[0x0][0x190], RZ ;  /* 0x0000640003107a24 */ /* 0x000fc400078e02ff */
[----:B------:R-:W-:Y:S01]  /*0f80*/  IMAD R15, R3, c[0x0][0x370], RZ ;  /* 0x0000dc00030f7a24 */ /* 0x000fe200078e02ff */
[----:B------:R-:W2:Y:S01]  /*0f90*/  LDL R24, [R1+0x20] ;  /* 0x0000200001187983 */ /* 0x000ea20000100800 */
[----:B------:R-:W-:-:S04]  /*0fa0*/  IMAD R3, R18, c[0x0][0x19c], R14 ;  /* 0x0000670012037a24 */ /* 0x000fc800078e020e */
[----:B------:R-:W-:-:S05]  /*0fb0*/  @!P1 IMAD.IADD R8, R8, 0x1, -R21 ;  /* 0x0000000108089824 */ /* 0x000fca00078e0a15 */
[----:B------:R-:W-:Y:S01]  /*0fc0*/  ISETP.GE.U32.AND P3, PT, R8, R21, PT ;  /* 0x000000150800720c */ /* 0x000fe20003f66070 */
[C---:B------:R-:W-:Y:S02]  /*0fd0*/  IMAD R16, R2.reuse, c[0x0][0x194], R16 ;  /* 0x0000650002107a24 */ /* 0x040fe400078e0210 */
[----:B------:R-:W-:Y:S02]  /*0fe0*/  IMAD.IADD R5, R5, 0x1, R9 ;  /* 0x0000000105057824 */ /* 0x000fe400078e0209 */
[----:B-1----:R-:W-:-:S04]  /*0ff0*/  IMAD.WIDE.U32 R12, R2, c[0x0][0x190], R10 ;  /* 0x00006400020c7a25 */ /* 0x002fc800078e000a */
[----:B------:R-:W-:-:S04]  /*1000*/  IMAD.WIDE.U32 R10, R18, c[0x0][0x198], R10 ;  /* 0x00006600120a7a25 */ /* 0x000fc800078e000a */
[C---:B------:R-:W-:Y:S01]  /*1010*/  IMAD R18, R2.reuse, c[0x0][0x374], R15 ;  /* 0x0000dd0002127a24 */ /* 0x040fe200078e020f */
[----:B------:R-:W-:Y:S01]  /*1020*/  IADD3 R3, R11, R3, RZ ;  /* 0x000000030b037210 */ /* 0x000fe20007ffe0ff */
[----:B------:R-:W-:Y:S01]  /*1030*/  IMAD.WIDE.U32 R14, R2, c[0x0][0x370], R6 ;  /* 0x0000dc00020e7a25 */ /* 0x000fe200078e0006 */
[----:B------:R-:W-:-:S03]  /*1040*/  @!P1 IADD3 R0, R0, 0x1, RZ ;  /* 0x0000000100009810 */ /* 0x000fc60007ffe0ff */
[----:B------:R-:W-:Y:S02]  /*1050*/  IMAD.MOV.U32 R2, RZ, RZ, R10 ;  /* 0x000000ffff027224 */ /* 0x000fe400078e000a */
[----:B------:R-:W-:Y:S02]  /*1060*/  IMAD R10, R20, c[0x0][0x180], RZ ;  /* 0x00006000140a7a24 */ /* 0x000fe400078e02ff */
[----:B------:R-:W-:Y:S01]  /*1070*/  IMAD.WIDE.U32 R6, R17, c[0x0][0x188], R4 ;  /* 0x0000620011067a25 */ /* 0x000fe200078e0004 */
[----:B------:R-:W-:-:S03]  /*1080*/  @P3 IADD3 R0, R0, 0x1, RZ ;  /* 0x0000000100003810 */ /* 0x000fc60007ffe0ff */
[C---:B------:R-:W-:Y:S02]  /*1090*/  IMAD R10, R17.reuse, c[0x0][0x184], R10 ;  /* 0x00006100110a7a24 */ /* 0x040fe400078e020a */
[----:B------:R-:W-:-:S04]  /*10a0*/  IMAD.WIDE.U32 R4, R17, c[0x0][0x180], R2 ;  /* 0x0000600011047a25 */ /* 0x000fc800078e0002 */
[C---:B------:R-:W-:Y:S01]  /*10b0*/  IMAD R11, R20.reuse, c[0x0][0x188], RZ ;  /* 0x00006200140b7a24 */ /* 0x040fe200078e02ff */
[----:B------:R-:W-:Y:S01]  /*10c0*/  IADD3 R5, R5, R10, RZ ;  /* 0x0000000a05057210 */ /* 0x000fe20007ffe0ff */
[----:B------:R-:W-:Y:S01]  /*10d0*/  @!P0 IMAD.MOV R0, RZ, RZ, -R0 ;  /* 0x000000ffff008224 */ /* 0x000fe200078e0a00 */
[----:B------:R-:W-:Y:S01]  /*10e0*/  @!P2 LOP3.LUT R0, RZ, c[0x0][0x1c8], RZ, 0x33, !PT ;  /* 0x00007200ff00aa12 */ /* 0x000fe200078e33ff */
[----:B------:R-:W-:Y:S02]  /*10f0*/  IMAD R10, R20, c[0x0][0x178], RZ ;  /* 0x00005e00140a7a24 */ /* 0x000fe400078e02ff */
[----:B------:R-:W-:Y:S01]  /*1100*/  IMAD.IADD R9, R13, 0x1, R16 ;  /* 0x000000010d097824 */ /* 0x000fe200078e0210 */
[----:B------:R-:W-:Y:S01]  /*1110*/  SHF.R.S32.HI R16, RZ, 0x1f, R19 ;  /* 0x0000001fff107819 */ /* 0x000fe20000011413 */
[C---:B------:R-:W-:Y:S01]  /*1120*/  IMAD R11, R17.reuse, c[0x0][0x18c], R11 ;  /* 0x00006300110b7a24 */ /* 0x040fe200078e020b */
[----:B------:R-:W-:Y:S01]  /*1130*/  MOV R8, R12 ;  /* 0x0000000c00087202 */ /* 0x000fe20000000f00 */
[----:B------:R-:W-:Y:S01]  /*1140*/  IMAD R20, R17, c[0x0][0x17c], R10 ;  /* 0x00005f0011147a24 */ /* 0x000fe200078e020a */
[----:B------:R-:W-:Y:S01]  /*1150*/  SHF.R.S32.HI R10, RZ, 0x1f, R0 ;  /* 0x0000001fff0a7819 */ /* 0x000fe20000011400 */
[----:B------:R-:W-:Y:S01]  /*1160*/  IMAD.IADD R7, R7, 0x1, R11 ;  /* 0x0000000107077824 */ /* 0x000fe200078e020b */
[----:B------:R-:W-:Y:S01]  /*1170*/  LEA.HI R12, R205, R205, RZ, 0x1 ;  /* 0x000000cdcd0c7211 */ /* 0x000fe200078f08ff */
[----:B------:R-:W-:-:S02]  /*1180*/  IMAD.IADD R3, R15, 0x1, R18 ;  /* 0x000000010f037824 */ /* 0x000fc400078e0212 */
[----:B------:R-:W-:Y:S02]  /*1190*/  IMAD.MOV.U32 R2, RZ, RZ, R14 ;  /* 0x000000ffff027224 */ /* 0x000fe400078e000e */
[----:B------:R-:W-:Y:S01]  /*11a0*/  IMAD R11, R16, c[0x0][0x378], RZ ;  /* 0x0000de00100b7a24 */ /* 0x000fe200078e02ff */
[----:B------:R-:W-:Y:S01]  /*11b0*/  LOP3.LUT R18, R12, 0xfffffffe, RZ, 0xc0, !PT ;  /* 0xfffffffe0c127812 */ /* 0x000fe200078ec0ff */
[C---:B------:R-:W-:Y:S02]  /*11c0*/  IMAD R15, R10.reuse, c[0x0][0x1b8], RZ ;  /* 0x00006e000a0f7a24 */ /* 0x040fe400078e02ff */
[----:B------:R-:W-:Y:S02]  /*11d0*/  IMAD R14, R10, c[0x0][0x1b0], RZ ;  /* 0x00006c000a0e7a24 */ /* 0x000fe400078e02ff */
[----:B------:R-:W-:Y:S02]  /*11e0*/  IMAD R21, R19, c[0x0][0x37c], R11 ;  /* 0x0000df0013157a24 */ /* 0x000fe400078e020b */
[----:B------:R-:W-:-:S04]  /*11f0*/  IMAD.WIDE.U32 R12, R17, c[0x0][0x178], R8 ;  /* 0x00005e00110c7a25 */ /* 0x000fc800078e0008 */
[----:B------:R-:W-:-:S04]  /*1200*/  IMAD.WIDE.U32 R2, R19, c[0x0][0x378], R2 ;  /* 0x0000de0013027a25 */ /* 0x000fc800078e0002 */
[----:B------:R-:W-:Y:S01]  /*1210*/  IMAD.WIDE.U32 R8, R0, c[0x0][0x1b0], R4 ;  /* 0x00006c0000087a25 */ /* 0x000fe200078e0004 */
[----:B------:R-:W-:-:S03]  /*1220*/  LEA R210, P1, R2, c[0x0][0x330], 0x1 ;  /* 0x0000cc0002d27a11 */ /* 0x000fc600078208ff */
[----:B------:R-:W-:-:S04]  /*1230*/  IMAD.WIDE.U32 R10, R0, c[0x0][0x1b8], R6 ;  /* 0x00006e00000a7a25 */ /* 0x000fc800078e0006 */
[C---:B------:R-:W-:Y:S02]  /*1240*/  IMAD R4, R0.reuse, c[0x0][0x1bc], R15 ;  /* 0x00006f0000047a24 */ /* 0x040fe400078e020f */
[----:B------:R-:W-:Y:S02]  /*1250*/  IMAD R14, R0, c[0x0][0x1b4], R14 ;  /* 0x00006d00000e7a24 */ /* 0x000fe400078e020e */
[----:B------:R-:W-:Y:S02]  /*1260*/  IMAD.IADD R0, R205, 0x1, -R18 ;  /* 0x00000001cd007824 */ /* 0x000fe400078e0a12 */
[----:B------:R-:W-:Y:S01]  /*1270*/  IMAD.IADD R7, R13, 0x1, R20 ;  /* 0x000000010d077824 */ /* 0x000fe200078e0214 */
[----:B------:R-:W-:Y:S01]  /*1280*/  IADD3 R13, R3, R21, RZ ;  /* 0x00000015030d7210 */ /* 0x000fe20007ffe0ff */
[----:B------:R-:W-:Y:S01]  /*1290*/  IMAD.IADD R5, R11, 0x1, R4 ;  /* 0x000000010b057824 */ /* 0x000fe200078e0204 */
[----:B------:R-:W-:Y:S01]  /*12a0*/  ISETP.NE.AND P0, PT, R0, 0x1, PT ;  /* 0x000000010000780c */ /* 0x000fe20003f05270 */
[----:B------:R-:W-:Y:S01]  /*12b0*/  IMAD.MOV.U32 R4, RZ, RZ, R10 ;  /* 0x000000ffff047224 */ /* 0x000fe200078e000a */
[----:B------:R-:W-:Y:S01]  /*12c0*/  MOV R6, R12 ;  /* 0x0000000c00067202 */ /* 0x000fe20000000f00 */
[----:B------:R-:W-:Y:S01]  /*12d0*/  IMAD R0, R16, c[0x0][0x1a8], RZ ;  /* 0x00006a0010007a24 */ /* 0x000fe200078e02ff */
[----:B------:R-:W-:Y:S01]  /*12e0*/  LEA.HI.X R211, R2, c[0x0][0x334], R13, 0x1, P1 ;  /* 0x0000cd0002d37a11 */ /* 0x000fe200008f0c0d */
[----:B------:R-:W-:-:S02]  /*12f0*/  IMAD R11, R23, c[0x0][0x1a0], RZ ;  /* 0x00006800170b7a24 */ /* 0x000fc400078e02ff */
[----:B------:R-:W-:Y:S02]  /*1300*/  IMAD R10, R23, c[0x0][0x198], RZ ;  /* 0x00006600170a7a24 */ /* 0x000fe400078e02ff */
[----:B------:R-:W-:Y:S02]  /*1310*/  IMAD.IADD R3, R9, 0x1, R14 ;  /* 0x0000000109037824 */ /* 0x000fe400078e020e */
[----:B------:R-:W-:Y:S02]  /*1320*/  IMAD.MOV.U32 R2, RZ, RZ, R8 ;  /* 0x000000ffff027224 */ /* 0x000fe400078e0008 */
[C---:B------:R-:W-:Y:S02]  /*1330*/  IMAD R0, R19.reuse, c[0x0][0x1ac], R0 ;  /* 0x00006b0013007a24 */ /* 0x040fe400078e0200 */
[----:B------:R-:W-:Y:S01]  /*1340*/  IMAD.WIDE.U32 R8, R19, c[0x0][0x1a8], R6 ;  /* 0x00006a0013087a25 */ /* 0x000fe200078e0006 */
[----:B------:R-:W-:-:S03]  /*1350*/  MOV R15, c[0x0][0x370] ;  /* 0x0000dc00000f7a02 */ /* 0x000fc60000000f00 */
[C---:B------:R-:W-:Y:S02]  /*1360*/  IMAD R14, R25.reuse, c[0x0][0x1a4], R11 ;  /* 0x00006900190e7a24 */ /* 0x040fe400078e020b */
[C---:B------:R-:W-:Y:S02]  /*1370*/  IMAD R13, R25.reuse, c[0x0][0x19c], R10 ;  /* 0x00006700190d7a24 */ /* 0x040fe400078e020a */
[----:B------:R-:W-:-:S04]  /*1380*/  IMAD.WIDE.U32 R10, R25, c[0x0][0x1a0], R4 ;  /* 0x00006800190a7a25 */ /* 0x000fc800078e0004 */
[----:B------:R-:W-:Y:S01]  /*1390*/  IMAD.WIDE.U32 R6, R25, c[0x0][0x198], R2 ;  /* 0x0000660019067a25 */ /* 0x000fe200078e0002 */
[----:B------:R-:W-:-:S03]  /*13a0*/  LEA R12, P2, R15, R210, 0x6 ;  /* 0x000000d20f0c7211 */ /* 0x000fc600078430ff */
[----:B------:R-:W-:Y:S01]  /*13b0*/  IMAD.IADD R9, R9, 0x1, R0 ;  /* 0x0000000109097824 */ /* 0x000fe200078e0200 */
[----:B------:R-:W-:Y:S01]  /*13c0*/  IADD3 R3, R11, R14, RZ ;  /* 0x0000000e0b037210 */ /* 0x000fe20007ffe0ff */
[----:B------:R-:W-:Y:S01]  /*13d0*/  IMAD.MOV.U32 R16, RZ, RZ, c[0x0][0x374] ;  /* 0x0000dd00ff107624 */ /* 0x000fe200078e00ff */
[----:B------:R-:W-:Y:S01]  /*13e0*/  LEA R4, P3, R10, c[0x0][0x170], 0x1 ;  /* 0x00005c000a047a11 */ /* 0x000fe200078608ff */
[----:B------:R-:W-:Y:S01]  /*13f0*/  IMAD.IADD R0, R7, 0x1, R13 ;  /* 0x0000000107007824 */ /* 0x000fe200078e020d */
[----:B------:R-:W-:Y:S01]  /*1400*/  LEA R2, P1, R6, c[0x0][0x168], 0x1 ;  /* 0x00005a0006027a11 */ /* 0x000fe200078208ff */
[----:B------:R-:W-:Y:S02]  /*1410*/  IMAD.MOV.U32 R7, RZ, RZ, c[0x0][0x1a0] ;  /* 0x00006800ff077624 */ /* 0x000fe400078e00ff */
[----:B------:R-:W-:Y:S01]  /*1420*/  IMAD.MOV.U32 R14, RZ, RZ, c[0x0][0x198] ;  /* 0x00006600ff0e7624 */ /* 0x000fe200078e00ff */
[----:B------:R-:W-:Y:S02]  /*1430*/  LEA.HI.X R13, R15, R211, R16, 0x6, P2 ;  /* 0x000000d30f0d7211 */ /* 0x000fe400010f3410 */
[----:B------:R-:W-:-:S02]  /*1440*/  LEA.HI.X R5, R10, c[0x0][0x174], R3, 0x1, P3 ;  /* 0x00005d000a057a11 */ /* 0x000fc400018f0c03 */
[----:B------:R-:W-:Y:S02]  /*1450*/  LEA.HI.X R3, R6, c[0x0][0x16c], R0, 0x1, P1 ;  /* 0x00005b0006037a11 */ /* 0x000fe400008f0c00 */
[----:B------:R-:W-:Y:S02]  /*1460*/  MOV R11, c[0x0][0x1a4] ;  /* 0x00006900000b7a02 */ /* 0x000fe40000000f00 */
[C---:B------:R-:W-:Y:S02]  /*1470*/  LEA R10, P3, R7.reuse, R4, 0x6 ;  /* 0x00000004070a7211 */ /* 0x040fe400078630ff */
[----:B------:R-:W-:Y:S02]  /*1480*/  MOV R15, c[0x0][0x19c] ;  /* 0x00006700000f7a02 */ /* 0x000fe40000000f00 */
[----:B------:R-:W-:Y:S02]  /*1490*/  LEA R6, P1, R14, R2, 0x6 ;  /* 0x000000020e067211 */ /* 0x000fe400078230ff */
[----:B------:R-:W-:-:S02]  /*14a0*/  LEA.HI.X R11, R7, R5, R11, 0x6, P3 ;  /* 0x00000005070b7211 */ /* 0x000fc400018f340b */
[----:B------:R-:W-:Y:S02]  /*14b0*/  LEA.HI.X R7, R14, R3, R15, 0x6, P1 ;  /* 0x000000030e077211 */ /* 0x000fe400008f340f */
[----:B------:R-:W3:Y:S01]  /*14c0*/  LDL R15, [R1+0x1c] ;  /* 0x00001c00010f7983 */ /* 0x000ee20000100800 */
[----:B------:R-:W-:-:S04]  /*14d0*/  LEA R208, P4, R8, c[0x0][0x160], 0x1 ;  /* 0x0000580008d07a11 */ /* 0x000fc800078808ff */
[----:B------:R-:W-:Y:S02]  /*14e0*/  LEA.HI.X R209, R8, c[0x0][0x164], R9, 0x1, P4 ;  /* 0x0000590008d17a11 */ /* 0x000fe400020f0c09 */
[----:B------:R-:W-:Y:S01]  /*14f0*/  ISETP.NE.AND P4, PT, RZ, UR5, PT ;  /* 0x00000005ff007c0c */ /* 0x000fe2000bf85270 */
[----:B------:R-:W-:Y:S01]  /*1500*/  IMAD.MOV.U32 R0, RZ, RZ, c[0x0][0x190] ;  /* 0x00006400ff007624 */ /* 0x000fe200078e00ff */
[----:B------:R-:W-:-:S04]  /*1510*/  MOV R9, c[0x0][0x194] ;  /* 0x0000650000097a02 */ /* 0x000fc80000000f00 */
[----:B------:R-:W-:-:S04]  /*1520*/  LEA R8, P2, R0, R208, 0x6 ;  /* 0x000000d000087211 */ /* 0x000fc800078430ff */
[----:B------:R-:W-:Y:S02]  /*1530*/  LEA.HI.X R9, R0, R209, R9, 0x6, P2 ;  /* 0x000000d100097211 */ /* 0x000fe400010f3409 */
[----:B------:R-:W-:Y:S02]  /*1540*/  MOV R14, 0x4 ;  /* 0x00000004000e7802 */ /* 0x000fe40000000f00 */
[----:B------:R-:W-:-:S04]  /*1550*/  ISETP.NE.U32.AND P3, PT, RZ, c[0x0][0x240], PT ;  /* 0x00009000ff007a0c */ /* 0x000fc80003f65070 */
[----:B------:R-:W-:Y:S01]  /*1560*/  ISETP.NE.AND.EX P3, PT, RZ, c[0x0][0x244], PT, P3 ;  /* 0x00009100ff007a0c */ /* 0x000fe20003f65330 */
[----:B------:R-:W-:-:S04]  /*1570*/  UIMAD UR9, UR9, UR4, UR6 ;  /* 0x00000004090972a4 */ /* 0x000fc8000f8e0206 */
[----:B------:R-:W-:Y:S01]  /*1580*/  UIADD3 UR9, UR17, UR9, URZ ;  /* 0x0000000911097290 */ /* 0x000fe2000fffe03f */
[C---:B--2---:R-:W-:Y:S01]  /*1590*/  IMAD.SHL.U32 R213, R24.reuse, 0x2, RZ ;  /* 0x0000000218d57824 */ /* 0x044fe200078e00ff */
[----:B------:R-:W-:Y:S01]  /*15a0*/  @P4 BAR.SYNC.DEFER_BLOCKING 0x0 ;  /* 0x0000000000004b1d */ /* 0x000fe20000010000 */
[----:B------:R-:W-:-:S04]  /*15b0*/  IADD3 R0, R24, 0x2000, RZ ;  /* 0x0000200018007810 */ /* 0x000fc80007ffe0ff */
[----:B------:R-:W-:-:S05]  /*15c0*/  SEL R0, R0, R24, !P0 ;  /* 0x0000001800007207 */ /* 0x000fca0004000000 */
[----:B------:R-:W-:Y:S01]  /*15d0*/  IMAD.SHL.U32 R212, R0, 0x2, RZ ;  /* 0x0000000200d47824 */ /* 0x000fe200078e00ff */
[----:B------:R-:W-:Y:S01]  /*15e0*/  @!PT LDS RZ, [RZ] ;  /* 0x00000000fffff984 */ /* 0x000fe20000000800 */
[----:B------:R-:W-:Y:S01]  /*15f0*/  @!PT LDS RZ, [RZ] ;  /* 0x00000000fffff984 */ /* 0x000fe20000000800 */
[----:B------:R-:W-:Y:S01]  /*1600*/  @!PT LDS RZ, [RZ] ;  /* 0x00000000fffff984 */ /* 0x000fe20000000800 */
[----:B------:R1:W-:Y:S04]  /*1610*/  LDGSTS.E.BYPASS.LTC128B.128 [R213+0x10000], [R4.64] ;  /* 0x1000000004d57fae */ /* 0x0003e8000b901d52 */
[----:B------:R1:W-:Y:S04]  /*1620*/  LDGSTS.E.BYPASS.LTC128B.128 [R213+0x12000], [R4.64+0x80] ;  /* 0x1200008004d57fae */ /* 0x0003e8000b901d52 */
[----:B------:R2:W-:Y:S04]  /*1630*/  LDGSTS.E.BYPASS.LTC128B.128 [R213+0x11000], [R10.64] ;  /* 0x110000000ad57fae */ /* 0x0005e8000b901d52 */
[----:B------:R2:W-:Y:S04]  /*1640*/  LDGSTS.E.BYPASS.LTC128B.128 [R213+0x13000], [R10.64+0x80] ;  /* 0x130000800ad57fae */ /* 0x0005e8000b901d52 */
[----:B------:R-:W0:Y:S04]  /*1650*/  LDGDEPBAR ;  /* 0x00000000000079af */ /* 0x000e280000000000 */
[----:B------:R4:W-:Y:S04]  /*1660*/  LDGSTS.E.BYPASS.LTC128B.128 [R213+0x8000], [R210.64] ;  /* 0x08000000d2d57fae */ /* 0x0009e8000b901d52 */
        /* <DEDUP_REMOVED lines=9> */
[----:B-1----:R-:W-:-:S03]  /*1700*/  IADD3 R4, R22, UR13, RZ ;  /* 0x0000000d16047c10 */ /* 0x002fc6000fffe0ff */
[----:B------:R1:W-:Y:S04]  /*1710*/  LDGSTS.E.BYPASS.LTC128B.128 [R213+0xd000], [R6.64] ;  /* 0x0d00000006d57fae */ /* 0x0003e8000b901d52 */
[----:B--2---:R-:W2:Y:S04]  /*1720*/  S2R R2, SR_TID.X ;  /* 0x0000000000027919 */ /* 0x004ea80000002100 */
[----:B------:R-:W1:Y:S01]  /*1730*/  S2R R9, SR_CTAID.X ;  /* 0x0000000000097919 */ /* 0x000e620000002500 */
[----:B------:R-:W-:-:S03]  /*1740*/  IMAD.WIDE R216, R4, R14, c[0x0][0x200] ;  /* 0x0000800004d87625 */ /* 0x000fc600078e020e */
[----:B------:R1:W-:Y:S03]  /*1750*/  LDGSTS.E.BYPASS.LTC128B.128 [R213+0xf000], [R6.64+0x80] ;  /* 0x0f00008006d57fae */ /* 0x0003e6000b901d52 */
[----:B------:R-:W-:Y:S01]  /*1760*/  IMAD.WIDE R4, R215, 0x4, R216 ;  /* 0x00000004d7047825 */ /* 0x000fe200078e02d8 */
[----:B------:R-:W0:Y:S04]  /*1770*/  LDGDEPBAR ;  /* 0x00000000000079af */ /* 0x000e280000000000 */
[----:B------:R4:W5:Y:S04]  /*1780*/  LDG.E R223, [R4.64] ;  /* 0x0000001204df7981 */ /* 0x000968000c1e1900 */
[----:B------:R4:W5:Y:S01]  /*1790*/  LDG.E R222, [R4.64+0x20] ;  /* 0x0000201204de7981 */ /* 0x000962000c1e1900 */
[----:B--2---:R-:W-:-:S04]  /*17a0*/  SHF.R.S32.HI R0, RZ, 0x1f, R2 ;  /* 0x0000001fff007819 */ /* 0x004fc80000011402 */
[----:B------:R-:W-:-:S04]  /*17b0*/  LEA.HI R0, R0, R2, RZ, 0x5 ;  /* 0x0000000200007211 */ /* 0x000fc800078f28ff */
[----:B-1----:R-:W-:Y:S01]  /*17c0*/  SHF.R.S32.HI R6, RZ, 0x5, R0 ;  /* 0x00000005ff067819 */ /* 0x002fe20000011400 */
[----:B------:R-:W-:Y:S01]  /*17d0*/  IMAD R0, R19, c[0x0][0x22c], RZ ;  /* 0x00008b0013007a24 */ /* 0x000fe200078e02ff */
[----:B------:R-:W-:-:S04]  /*17e0*/  DEPBAR.LE SB0, 0x1 ;  /* 0x000080400000791a */ /* 0x000fc80000000000 */
[----:B------:R-:W-:Y:S01]  /*17f0*/  IMAD.WIDE.U32 R10, R9, c[0x0][0x3d8], RZ ;  /* 0x0000f600090a7a25 */ /* 0x000fe200078e00ff */
[----:B------:R-:W-:Y:S01]  /*1800*/  SHF.R.S32.HI R7, RZ, 0x1f, R0 ;  /* 0x0000001fff077819 */ /* 0x000fe20000011400 */
[----:B------:R-:W-:Y:S01]  /*1810*/  BAR.SYNC.DEFER_BLOCKING 0x0 ;  /* 0x0000000000007b1d */ /* 0x000fe20000010000 */
[----:B----4-:R-:W-:Y:S01]  /*1820*/  MOV R4, UR13 ;  /* 0x0000000d00047c02 */ /* 0x010fe20008000f00 */
[----:B------:R-:W-:-:S04]  /*1830*/  IMAD.WIDE R2, R17, 0x80, RZ ;  /* 0x0000008011027825 */ /* 0x000fc800078e02ff */
[----:B---3--:R-:W-:Y:S02]  /*1840*/  IMAD R6, R6, UR12, R15 ;  /* 0x0000000c06067c24 */ /* 0x008fe4000f8e020f */
[----:B------:R-:W-:Y:S01]  /*1850*/  IMAD.U32 R5, RZ, RZ, UR8 ;  /* 0x00000008ff057e24 */ /* 0x000fe2000f8e00ff */
[----:B------:R-:W-:Y:S02]  /*1860*/  SEL R10, R10, RZ, P4 ;  /* 0x000000ff0a0a7207 */ /* 0x000fe40002000000 */
[----:B------:R-:W-:Y:S01]  /*1870*/  IADD3 R0, P2, P1, R6, UR11, R0 ;  /* 0x0000000b06007c10 */ /* 0x000fe2000f95e000 */
[----:B------:R-:W-:Y:S01]  /*1880*/  IMAD R9, R9, c[0x0][0x3dc], R11 ;  /* 0x0000f70009097a24 */ /* 0x000fe200078e020b */
[----:B------:R-:W-:Y:S01]  /*1890*/  SHF.R.S32.HI R6, RZ, 0x1f, R6 ;  /* 0x0000001fff067819 */ /* 0x000fe20000011406 */
[----:B------:R-:W-:Y:S01]  /*18a0*/  IMAD.WIDE R4, R17, c[0x0][0x224], R4 ;  /* 0x0000890011047a25 */ /* 0x000fe200078e0204 */
[----:B------:R-:W-:Y:S02]  /*18b0*/  SEL R8, R2, RZ, P3 ;  /* 0x000000ff02087207 */ /* 0x000fe40001800000 */
[----:B------:R-:W-:-:S02]  /*18c0*/  IADD3.X R6, R6, UR7, R7, P2, P1 ;  /* 0x0000000706067c10 */ /* 0x000fc400097e2407 */
[----:B------:R-:W-:Y:S02]  /*18d0*/  IADD3 R2, P1, R10, R0, RZ ;  /* 0x000000000a027210 */ /* 0x000fe40007f3e0ff */
[----:B------:R-:W-:Y:S02]  /*18e0*/  SEL R3, R3, RZ, P3 ;  /* 0x000000ff03037207 */ /* 0x000fe40001800000 */
[----:B------:R-:W-:Y:S01]  /*18f0*/  IADD3 R0, P2, R4, R8, RZ ;  /* 0x0000000804007210 */ /* 0x000fe20007f5e0ff */
[----:B------:R1:W2:Y:S01]  /*1900*/  LDSM.16.M88.4 R104, [R190+0x10000] ;  /* 0x01000000be68783b */ /* 0x0002a20000000200 */
[----:B------:R-:W-:Y:S02]  /*1910*/  SEL R7, R9, RZ, P4 ;  /* 0x000000ff09077207 */ /* 0x000fe40002000000 */
[----:B------:R-:W-:Y:S01]  /*1920*/  IADD3.X R4, R5, R3, RZ, P2, !PT ;  /* 0x0000000305047210 */ /* 0x000fe200017fe4ff */
[----:B------:R1:W3:Y:S02]  /*1930*/  LDSM.16.M88.4 R108, [R190+0x10800] ;  /* 0x01080000be6c783b */ /* 0x0002e40000000200 */
[----:B------:R-:W-:Y:S01]  /*1940*/  IMAD.X R3, R7, 0x1, R6, P1 ;  /* 0x0000000107037824 */ /* 0x000fe200008e0606 */
[----:B------:R-:W-:Y:S01]  /*1950*/  IADD3 R6, -R226, c[0x0][0x214], R52 ;  /* 0x00008500e2067a10 */ /* 0x000fe20007ffe134 */
[C---:B------:R-:W-:Y:S01]  /*1960*/  IMAD R5, R0.reuse, UR9, RZ ;  /* 0x0000000900057c24 */ /* 0x040fe2000f8e02ff */
[----:B------:R1:W4:Y:S01]  /*1970*/  LDSM.16.M88.4 R112, [R189+0x10000] ;  /* 0x01000000bd70783b */ /* 0x0003220000000200 */
[----:B------:R-:W-:Y:S01]  /*1980*/  IMAD.WIDE.U32 R2, R0, UR16, R2 ;  /* 0x0000001000027c25 */ /* 0x000fe2000f8e0002 */
[----:B------:R-:W-:-:S02]  /*1990*/  IADD3 R0, R6, -c[0x0][0x2e8], RZ ;  /* 0x8000ba0006007a10 */ /* 0x000fc40007ffe0ff */
[----:B------:R1:W1:Y:S01]  /*19a0*/  LDSM.16.M88.4 R116, [R189+0x10800] ;  /* 0x01080000bd74783b */ /* 0x0002620000000200 */
[----:B------:R-:W-:Y:S01]  /*19b0*/  IMAD R5, R4, UR16, R5 ;  /* 0x0000001004057c24 */ /* 0x000fe2000f8e0205 */
[----:B------:R-:W-:Y:S02]  /*19c0*/  SHF.R.S32.HI R4, RZ, 0x1f, R0 ;  /* 0x0000001fff047819 */ /* 0x000fe40000011400 */
[----:B------:R1:W1:Y:S02]  /*19d0*/  LDSM.16.M88.4 R120, [R188+0x10000] ;  /* 0x01000000bc78783b */ /* 0x0002640000000200 */
[----:B------:R-:W-:Y:S02]  /*19e0*/  LEA.HI R4, R4, R0, RZ, 0x6 ;  /* 0x0000000004047211 */ /* 0x000fe400078f30ff */
[----:B------:R1:W1:Y:S02]  /*19f0*/  LDSM.16.M88.4 R124, [R188+0x10800] ;  /* 0x01080000bc7c783b */ /* 0x0002640000000200 */
[----:B------:R-:W-:-:S02]  /*1a00*/  SHF.R.S32.HI R235, RZ, 0x6, R4 ;  /* 0x00000006ffeb7819 */ /* 0x000fc40000011404 */
[----:B------:R-:W-:Y:S01]  /*1a10*/  IADD3 R3, R3, R5, RZ ;  /* 0x0000000503037210 */ /* 0x000fe20007ffe0ff */
[----:B------:R1:W1:Y:S01]  /*1a20*/  LDSM.16.M88.4 R128, [R203+0x10000] ;  /* 0x01000000cb80783b */ /* 0x0002620000000200 */
[C---:B------:R-:W-:Y:S02]  /*1a30*/  LEA R206, P1, R2.reuse, c[0x0][0x350], 0x2 ;  /* 0x0000d40002ce7a11 */ /* 0x040fe400078210ff */
[----:B------:R-:W-:Y:S01]  /*1a40*/  IMNMX R235, RZ, R235, !PT ;  /* 0x000000ebffeb7217 */ /* 0x000fe20007800200 */
[----:B------:R1:W1:Y:S01]  /*1a50*/  LDSM.16.M88.4 R132, [R203+0x10800] ;  /* 0x01080000cb84783b */ /* 0x0002620000000200 */
[----:B------:R-:W-:Y:S02]  /*1a60*/  LEA.HI.X R207, R2, c[0x0][0x354], R3, 0x2, P1 ;  /* 0x0000d50002cf7a11 */ /* 0x000fe400008f1403 */
[----:B------:R-:W-:Y:S01]  /*1a70*/  ISETP.LT.AND P1, PT, R235, UR14, PT ;  /* 0x0000000eeb007c0c */ /* 0x000fe2000bf21270 */
[----:B------:R1:W1:Y:S01]  /*1a80*/  LDSM.16.M88.4 R136, [R190+0x12000] ;  /* 0x01200000be88783b */ /* 0x0002620000000200 */
[----:B------:R-:W-:-:S03]  /*1a90*/  IADD3 R0, R53, UR13, RZ ;  /* 0x0000000d35007c10 */ /* 0x000fc6000fffe0ff */
[----:B------:R1:W1:Y:S01]  /*1aa0*/  LDSM.16.M88.4 R140, [R190+0x12800] ;  /* 0x01280000be8c783b */ /* 0x0002620000000200 */
[----:B------:R-:W-:-:S03]  /*1ab0*/  CS2R R94, SRZ ;  /* 0x00000000005e7805 */ /* 0x000fc6000001ff00 */
        /* <DEDUP_REMOVED lines=37> */
[----:B------:R-:W-:Y:S01]  /*1d10*/  IMAD.WIDE R4, R0, R14, c[0x0][0x3c8] ;  /* 0x0000f20000047625 */ /* 0x000fe200078e020e */
[----:B------:R-:W-:Y:S05]  /*1d20*/  @!P1 BRA `(.L_x_440) ;  /* 0x0000315000009947 */ /* 0x000fea0003800000 */
[----:B--234-:R-:W-:Y:S01]  /*1d30*/  IMAD.MOV.U32 R236, RZ, RZ, c[0x0][0x308] ;  /* 0x0000c200ffec7624 */ /* 0x01cfe200078e00ff */
[----:B------:R-:W2:Y:S01]  /*1d40*/  LDL R18, [R1+0x24] ;  /* 0x0000240001127983 */ /* 0x000ea20000100800 */
[----:B------:R-:W-:-:S05]  /*1d50*/  IMAD.MOV.U32 R237, RZ, RZ, c[0x0][0x30c] ;  /* 0x0000c300ffed7624 */ /* 0x000fca00078e00ff */
[----:B------:R3:W4:Y:S04]  /*1d60*/  LDG.E.64 R2, [R236.64+0x8] ;  /* 0x00000812ec027981 */ /* 0x000728000c1e1b00 */
[----:B---3--:R-:W3:Y:S01]  /*1d70*/  LDG.E.64 R236, [R236.64] ;  /* 0x00000012ecec7981 */ /* 0x008ee2000c1e1b00 */
[----:B------:R-:W-:Y:S01]  /*1d80*/  IMAD R17, R17, c[0x0][0x1c0], R19 ;  /* 0x0000700011117a24 */ /* 0x000fe200078e0213 */
[----:B------:R-:W-:Y:S01]  /*1d90*/  SHF.R.S32.HI R0, RZ, 0x1f, R15 ;  /* 0x0000001fff007819 */ /* 0x000fe2000001140f */
[----:B------:R-:W-:Y:S01]  /*1da0*/  IMAD.MOV.U32 R201, RZ, RZ, 0x20 ;  /* 0x00000020ffc97424 */ /* 0x000fe200078e00ff */
[----:B------:R-:W1:Y:S01]  /*1db0*/  S2R R16, SR_TID.X ;  /* 0x0000000000107919 */ /* 0x000e620000002100 */
[----:B------:R-:W-:Y:S01]  /*1dc0*/  IMAD.SHL.U32 R17, R17, 0x20, RZ ;  /* 0x0000002011117824 */ /* 0x000fe200078e00ff */
[----:B------:R-:W-:Y:S01]  /*1dd0*/  IADD3 R248, R52, c[0x0][0x214], RZ ;  /* 0x0000850034f87a10 */ /* 0x000fe20007ffe0ff */
[----:B------:R-:W-:-:S02]  /*1de0*/  IMAD.MOV.U32 R192, RZ, RZ, 0x40 ;  /* 0x00000040ffc07424 */ /* 0x000fc400078e00ff */
[----:B------:R-:W-:Y:S01]  /*1df0*/  IMAD.MOV.U32 R225, RZ, RZ, R4 ;  /* 0x000000ffffe17224 */ /* 0x000fe200078e0004 */
[----:B------:R-:W-:Y:S01]  /*1e00*/  SHF.R.S32.HI R249, RZ, 0x1f, R17 ;  /* 0x0000001ffff97819 */ /* 0x000fe20000011411 */
[----:B------:R-:W-:Y:S01]  /*1e10*/  IMAD.MOV.U32 R224, RZ, RZ, R5 ;  /* 0x000000ffffe07224 */ /* 0x000fe200078e0005 */
[----:B------:R-:W-:Y:S01]  /*1e20*/  IADD3 R248, -R226, 0x40, R248 ;  /* 0x00000040e2f87810 */ /* 0x000fe20007ffe1f8 */
[----:B------:R-:W-:Y:S01]  /*1e30*/  IMAD.MOV.U32 R95, RZ, RZ, RZ ;  /* 0x000000ffff5f7224 */ /* 0x000fe200078e00ff */
[----:B----4-:R-:W-:Y:S02]  /*1e40*/  IADD3 R240, P2, P1, R17, R2, R15 ;  /* 0x0000000211f07210 */ /* 0x010fe4000795e00f */
[----:B------:R-:W4:Y:S01]  /*1e50*/  S2R R15, SR_TID.X ;  /* 0x00000000000f7919 */ /* 0x000f220000002100 */
[----:B------:R-:W-:Y:S02]  /*1e60*/  IADD3 R2, R204, 0x2000, RZ ;  /* 0x00002000cc027810 */ /* 0x000fe40007ffe0ff */
[----:B------:R-:W-:-:S02]  /*1e70*/  IADD3.X R249, R249, R3, R0, P2, P1 ;  /* 0x00000003f9f97210 */ /* 0x000fc400017e2400 */
[----:B------:R-:W-:Y:S02]  /*1e80*/  IADD3 R0, R202, 0x2000, RZ ;  /* 0x00002000ca007810 */ /* 0x000fe40007ffe0ff */
[----:B--2---:R-:W-:Y:S02]  /*1e90*/  R2P PR, R18, 0x6 ;  /* 0x0000000612007804 */ /* 0x004fe40000000000 */
[----:B------:R-:W-:Y:S02]  /*1ea0*/  SEL R0, R0, R202, !P0 ;  /* 0x000000ca00007207 */ /* 0x000fe40004000000 */
[----:B------:R-:W-:Y:S02]  /*1eb0*/  SEL R2, R2, R204, !P0 ;  /* 0x000000cc02027207 */ /* 0x000fe40004000000 */
[----:B------:R-:W-:Y:S01]  /*1ec0*/  SEL R201, R201, 0xffffffe0, !P1 ;  /* 0xffffffe0c9c97807 */ /* 0x000fe20004800000 */
[----:B------:R-:W-:Y:S01]  /*1ed0*/  IMAD.SHL.U32 R184, R0, 0x2, RZ ;  /* 0x0000000200b87824 */ /* 0x000fe200078e00ff */
[----:B------:R-:W-:Y:S01]  /*1ee0*/  SEL R192, R192, 0xffffffc0, !P2 ;  /* 0xffffffc0c0c07807 */ /* 0x000fe20005000000 */
[----:B------:R-:W-:Y:S01]  /*1ef0*/  IMAD.SHL.U32 R187, R2, 0x2, RZ ;  /* 0x0000000202bb7824 */ /* 0x000fe200078e00ff */
[----:B----4-:R-:W-:-:S04]  /*1f00*/  SHF.R.S32.HI R15, RZ, 0x1f, R15 ;  /* 0x0000001fff0f7819 */ /* 0x010fc8000001140f */
[----:B-1----:R-:W-:-:S04]  /*1f10*/  LEA.HI R15, R15, R16, RZ, 0x7 ;  /* 0x000000100f0f7211 */ /* 0x002fc800078f38ff */
[----:B------:R-:W-:-:S05]  /*1f20*/  SHF.R.S32.HI R15, RZ, 0x7, R15 ;  /* 0x00000007ff0f7819 */ /* 0x000fca000001140f */
[----:B------:R-:W-:-:S05]  /*1f30*/  IMAD R3, R250, 0x2, R15 ;  /* 0x00000002fa037824 */ /* 0x000fca00078e020f */
[----:B---3--:R-:W-:Y:S02]  /*1f40*/  LOP3.LUT R3, R237, R3, RZ, 0x3c, !PT ;  /* 0x00000003ed037212 */ /* 0x008fe400078e3cff */
[----:B------:R-:W-:Y:S01]  /*1f50*/  IMAD.MOV.U32 R0, RZ, RZ, c[0x0][0x22c] ;  /* 0x00008b00ff007624 */ /* 0x000fe200078e00ff */
[----:B------:R-:W-:Y:S01]  /*1f60*/  IADD3 R4, R236, 0x1715609d, RZ ;  /* 0x1715609dec047810 */ /* 0x000fe20007ffe0ff */
[----:B------:R-:W-:Y:S01]  /*1f70*/  IMAD.WIDE.U32 R240, R240, -0x2daee0ad, RZ ;  /* 0xd2511f53f0f07825 */ /* 0x000fe200078e00ff */
[C---:B------:R-:W-:Y:S02]  /*1f80*/  IADD3 R2, R236.reuse, 0x78dde6e4, RZ ;  /* 0x78dde6e4ec027810 */ /* 0x040fe40007ffe0ff */
[----:B------:R-:W-:Y:S01]  /*1f90*/  IADD3 R4, R236, 0x3c6ef372, RZ ;  /* 0x3c6ef372ec047810 */ /* 0x000fe20007ffe0ff */
[----:B------:R-:W-:Y:S01]  /*1fa0*/  IMAD R0, R0, c[0x0][0x1c0], RZ ;  /* 0x0000700000007a24 */ /* 0x000fe200078e02ff */
[----:B------:R-:W-:Y:S01]  /*1fb0*/  IADD3 R2, R236, -0x61c88647, RZ ;  /* 0x9e3779b9ec027810 */ /* 0x000fe20007ffe0ff */
[----:B------:R-:W-:Y:S01]  /*1fc0*/  IMAD.SHL.U32 R193, R204, 0x2, RZ ;  /* 0x00000002ccc17824 */ /* 0x000fe200078e00ff */
[----:B------:R-:W-:Y:S01]  /*1fd0*/  IADD3 R5, R236, -0x4ab325aa, RZ ;  /* 0xb54cda56ec057810 */ /* 0x000fe20007ffe0ff */
[C---:B------:R-:W-:Y:S01]  /*1fe0*/  IMAD.SHL.U32 R214, R0.reuse, 0x8, RZ ;  /* 0x0000000800d67824 */ /* 0x040fe200078e00ff */
[----:B------:R-:W-:Y:S01]  /*1ff0*/  SHF.L.U32 R251, R0, 0x4, RZ ;  /* 0x0000000400fb7819 */ /* 0x000fe200000006ff */
[----:B------:R-:W-:Y:S01]  /*2000*/  IMAD.IADD R196, R194, 0x1, R201 ;  /* 0x00000001c2c47824 */ /* 0x000fe200078e02c9 */
[----:B------:R-:W-:Y:S01]  /*2010*/  IADD3 R5, R236, -0x255992d5, RZ ;  /* 0xdaa66d2bec057810 */ /* 0x000fe20007ffe0ff */
[--C-:B------:R-:W-:Y:S01]  /*2020*/  IMAD.IADD R195, R201, 0x1, R193.reuse ;  /* 0x00000001c9c37824 */ /* 0x100fe200078e02c1 */
[C---:B------:R-:W-:Y:S01]  /*2030*/  IADD3 R4, R251.reuse, 0x20, RZ ;  /* 0x00000020fb047810 */ /* 0x040fe20007ffe0ff */
[C---:B------:R-:W-:Y:S01]  /*2040*/  IMAD.IADD R198, R192.reuse, 0x1, R193 ;  /* 0x00000001c0c67824 */ /* 0x040fe200078e02c1 */
[C---:B------:R-:W-:Y:S01]  /*2050*/  IADD3 R2, R251.reuse, 0x40, RZ ;  /* 0x00000040fb027810 */ /* 0x040fe20007ffe0ff */
[----:B------:R-:W-:Y:S01]  /*2060*/  IMAD.IADD R200, R192, 0x1, R196 ;  /* 0x00000001c0c87824 */ /* 0x000fe200078e02c4 */
[----:B------:R-:W-:Y:S01]  /*2070*/  IADD3 R5, R251, 0x60, RZ ;  /* 0x00000060fb057810 */ /* 0x000fe20007ffe0ff */
[C---:B------:R-:W-:Y:S01]  /*2080*/  IMAD.IADD R4, R214.reuse, 0x1, R4 ;  /* 0x00000001d6047824 */ /* 0x040fe200078e0204 */
[----:B------:R-:W-:Y:S01]  /*2090*/  LOP3.LUT R3, R3, R241, RZ, 0x3c, !PT ;  /* 0x000000f103037212 */ /* 0x000fe200078e3cff */
[C---:B------:R-:W-:Y:S01]  /*20a0*/  IMAD.IADD R2, R214.reuse, 0x1, R2 ;  /* 0x00000001d6027824 */ /* 0x040fe200078e0202 */
[C---:B------:R-:W-:Y:S01]  /*20b0*/  IADD3 R252, R214.reuse, R5, RZ ;  /* 0x00000005d6fc7210 */ /* 0x040fe20007ffe0ff */
[C---:B------:R-:W-:Y:S01]  /*20c0*/  IMAD.IADD R5, R214.reuse, 0x1, R4 ;  /* 0x00000001d6057824 */ /* 0x040fe200078e0204 */
[C---:B------:R-:W-:Y:S01]  /*20d0*/  IADD3 R247, R237.reuse, 0x646e171e, RZ ;  /* 0x646e171eedf77810 */ /* 0x040fe20007ffe0ff */
[C---:B------:R-:W-:Y:S01]  /*20e0*/  IMAD.IADD R4, R214.reuse, 0x1, R2 ;  /* 0x00000001d6047824 */ /* 0x040fe200078e0202 */
[C---:B------:R-:W-:Y:S01]  /*20f0*/  IADD3 R2, R214.reuse, R252, RZ ;  /* 0x000000fcd6027210 */ /* 0x040fe20007ffe0ff */
[C---:B------:R-:W-:Y:S01]  /*2100*/  IMAD.IADD R234, R214.reuse, 0x1, R5 ;  /* 0x00000001d6ea7824 */ /* 0x040fe200078e0205 */
[C---:B------:R-:W-:Y:S01]  /*2110*/  IADD3 R246, R237.reuse, -0x56f99767, RZ ;  /* 0xa9066899edf67810 */ /* 0x040fe20007ffe0ff */
[C---:B------:R-:W-:Y:S01]  /*2120*/  IMAD.IADD R232, R214.reuse, 0x1, R4 ;  /* 0x00000001d6e87824 */ /* 0x040fe200078e0204 */
[C---:B------:R-:W-:Y:S01]  /*2130*/  IADD3 R230, R214.reuse, R2, RZ ;  /* 0x00000002d6e67210 */ /* 0x040fe20007ffe0ff */
[----:B------:R-:W-:Y:S01]  /*2140*/  IMAD.IADD R233, R214, 0x1, R234 ;  /* 0x00000001d6e97824 */ /* 0x000fe200078e02ea */
[C---:B------:R-:W-:Y:S01]  /*2150*/  IADD3 R245, R237.reuse, -0x126145ec, RZ ;  /* 0xed9eba14edf57810 */ /* 0x040fe20007ffe0ff */
[----:B------:R-:W-:Y:S01]  /*2160*/  IMAD.IADD R197, R192, 0x1, R195 ;  /* 0x00000001c0c57824 */ /* 0x000fe200078e02c3 */
[C---:B------:R-:W-:Y:S01]  /*2170*/  IADD3 R231, R214.reuse, R232, RZ ;  /* 0x000000e8d6e77210 */ /* 0x040fe20007ffe0ff */
[----:B------:R-:W-:Y:S01]  /*2180*/  IMAD.IADD R227, R214, 0x1, R230 ;  /* 0x00000001d6e37824 */ /* 0x000fe200078e02e6 */
[----:B------:R-:W-:Y:S01]  /*2190*/  IADD3 R244, R237, 0x32370b8f, RZ ;  /* 0x32370b8fedf47810 */ /* 0x000fe20007ffe0ff */
[----:B------:R-:W-:Y:S01]  /*21a0*/  IMAD.WIDE.U32 R228, R3, -0x326172a9, RZ ;  /* 0xcd9e8d5703e47825 */ /* 0x000fe200078e00ff */
[----:B------:R-:W-:-:S02]  /*21b0*/  IADD3 R243, R237, 0x76cf5d0a, RZ ;  /* 0x76cf5d0aedf37810 */ /* 0x000fc40007ffe0ff */
[----:B------:R-:W-:Y:S01]  /*21c0*/  IADD3 R242, R237, -0x4498517b, RZ ;  /* 0xbb67ae85edf27810 */ /* 0x000fe20007ffe0ff */
[----:B------:R-:W-:Y:S01]  /*21d0*/  IMAD.IADD R239, R214, 0x1, R233 ;  /* 0x00000001d6ef7824 */ /* 0x000fe200078e02e9 */
[----:B------:R-:W-:Y:S01]  /*21e0*/  IADD3 R199, R194, R192, RZ ;  /* 0x000000c0c2c77210 */ /* 0x000fe20007ffe0ff */
[C---:B------:R-:W-:Y:S01]  /*21f0*/  IMAD.IADD R237, R214.reuse, 0x1, R227 ;  /* 0x00000001d6ed7824 */ /* 0x040fe200078e02e3 */
[----:B------:R-:W-:Y:S02]  /*2200*/  IADD3 R238, R214, R231, RZ ;  /* 0x000000e7d6ee7210 */ /* 0x000fe40007ffe0ff */
.L_x_443:
[----:B------:R-:W0:Y:S01]  /*2210*/  LDGDEPBAR ;  /* 0x00000000000079af */ /* 0x000e220000000000 */
[----:B------:R-:W-:Y:S01]  /*2220*/  IMAD.IADD R0, R187, 0x1, R201 ;  /* 0x00000001bb007824 */ /* 0x000fe200078e02c9 */
[----:B-----5:R-:W-:Y:S01]  /*2230*/  FSETP.NEU.FTZ.AND P0, PT, R223, -INF , PT ;  /* 0xff800000df00780b */ /* 0x020fe20003f1d000 */
[--C-:B------:R-:W-:Y:S01]  /*2240*/  IMAD.IADD R3, R187, 0x1, R192.reuse ;  /* 0x00000001bb037824 */ /* 0x100fe200078e02c0 */
[----:B------:R-:W-:Y:S01]  /*2250*/  ULDC.U8 UR5, c[0x0][0x2d8] ;  /* 0x0000b60000057ab9 */ /* 0x000fe20000000000 */
[----:B------:R-:W-:Y:S02]  /*2260*/  IMAD.IADD R2, R0, 0x1, R192 ;  /* 0x0000000100027824 */ /* 0x000fe400078e02c0 */
[----:B------:R-:W-:Y:S01]  /*2270*/  IMAD.MOV.U32 R170, RZ, RZ, 0x1 ;  /* 0x00000001ffaa7424 */ /* 0x000fe200078e00ff */
        /* <DEDUP_REMOVED lines=9> */
[----:B------:R-:W4:Y:S01]  /*2310*/  LDSM.16.M88.4 R64, [R189+0xc800] ;  /* 0x00c80000bd40783b */ /* 0x000f220000000200 */
[C---:B-1----:R-:W-:Y:S07]  /*2320*/  HMMA.16816.F32.BF16 R4, R16.reuse, R8, RZ ;  /* 0x000000081004723c */ /* 0x042fee00000418ff */
[----:B------:R-:W-:Y:S01]  /*2330*/  LDSM.16.M88.4 R100, [R188+0xe000] ;  /* 0x00e00000bc64783b */ /* 0x000fe20000000200 */
[C---:B------:R-:W-:Y:S08]  /*2340*/  HMMA.16816.F32.BF16 R8, R16.reuse, R10, RZ ;  /* 0x0000000a1008723c */ /* 0x040ff000000418ff */
[C---:B----4-:R-:W-:Y:S08]  /*2350*/  HMMA.16816.F32.BF16 R12, R16.reuse, R52, RZ ;  /* 0x00000034100c723c */ /* 0x050ff000000418ff */
[----:B------:R-:W-:Y:S01]  /*2360*/  HMMA.16816.F32.BF16 R16, R16, R54, RZ ;  /* 0x000000361010723c */ /* 0x000fe200000418ff */
[----:B------:R-:W-:Y:S07]  /*2370*/  LDSM.16.M88.4 R52, [R3] ;  /* 0x000000000334783b */ /* 0x000fee0000000200 */
[C---:B------:R-:W-:Y:S08]  /*2380*/  HMMA.16816.F32.BF16 R4, R56.reuse, R60, R4 ;  /* 0x0000003c3804723c */ /* 0x040ff00000041804 */
[C---:B------:R-:W-:Y:S01]  /*2390*/  HMMA.16816.F32.BF16 R8, R56.reuse, R62, R8 ;  /* 0x0000003e3808723c */ /* 0x040fe20000041808 */
[----:B------:R-:W1:Y:S07]  /*23a0*/  LDSM.16.M88.4 R60, [R188+0xc000] ;  /* 0x00c00000bc3c783b */ /* 0x000e6e0000000200 */
[C---:B------:R-:W-:Y:S08]  /*23b0*/  HMMA.16816.F32.BF16 R12, R56.reuse, R64, R12 ;  /* 0x00000040380c723c */ /* 0x040ff0000004180c */
[----:B------:R-:W-:Y:S01]  /*23c0*/  HMMA.16816.F32.BF16 R16, R56, R66, R16 ;  /* 0x000000423810723c */ /* 0x000fe20000041810 */
[----:B------:R-:W4:Y:S08]  /*23d0*/  LDSM.16.M88.4 R56, [R188+0xc800] ;  /* 0x00c80000bc38783b */ /* 0x000f300000000200 */
[----:B------:R-:W-:Y:S01]  /*23e0*/  LDSM.16.M88.4 R64, [R191+0xc000] ;  /* 0x00c00000bf40783b */ /* 0x000fe20000000200 */
[C---:B-1----:R-:W-:Y:S08]  /*23f0*/  HMMA.16816.F32.BF16 R4, R52.reuse, R60, R4 ;  /* 0x0000003c3404723c */ /* 0x042ff00000041804 */
[C---:B------:R-:W-:Y:S01]  /*2400*/  HMMA.16816.F32.BF16 R8, R52.reuse, R62, R8 ;  /* 0x0000003e3408723c */ /* 0x040fe20000041808 */
[----:B------:R-:W1:Y:S07]  /*2410*/  LDSM.16.M88.4 R60, [R2] ;  /* 0x00000000023c783b */ /* 0x000e6e0000000200 */
[C---:B----4-:R-:W-:Y:S08]  /*2420*/  HMMA.16816.F32.BF16 R12, R52.reuse, R56, R12 ;  /* 0x00000038340c723c */ /* 0x050ff0000004180c */
[----:B------:R-:W-:Y:S01]  /*2430*/  HMMA.16816.F32.BF16 R16, R52, R58, R16 ;  /* 0x0000003a3410723c */ /* 0x000fe20000041810 */
[----:B------:R-:W4:Y:S08]  /*2440*/  LDSM.16.M88.4 R52, [R191+0xc800] ;  /* 0x00c80000bf34783b */ /* 0x000f300000000200 */
[----:B------:R-:W-:Y:S01]  /*2450*/  LDSM.16.M88.4 R56, [R187+0x2000] ;  /* 0x00200000bb38783b */ /* 0x000fe20000000200 */
[C---:B-1----:R-:W-:Y:S08]  /*2460*/  HMMA.16816.F32.BF16 R4, R60.reuse, R64, R4 ;  /* 0x000000403c04723c */ /* 0x042ff00000041804 */
[C---:B------:R-:W-:Y:S01]  /*2470*/  HMMA.16816.F32.BF16 R8, R60.reuse, R66, R8 ;  /* 0x000000423c08723c */ /* 0x040fe20000041808 */
[----:B------:R-:W1:Y:S07]  /*2480*/  LDSM.16.M88.4 R64, [R190+0xe000] ;  /* 0x00e00000be40783b */ /* 0x000e6e0000000200 */
        /* <DEDUP_REMOVED lines=10> */
[----:B------:R-:W2:Y:S01]  /*2530*/  LDSM.16.M88.4 R56, [R3+0x2000] ;  /* 0x002000000338783b */ /* 0x000ea20000000200 */
[C---:B-1----:R-:W-:Y:S08]  /*2540*/  HMMA.16816.F32.BF16 R4, R60.reuse, R64, R4 ;  /* 0x000000403c04723c */ /* 0x042ff00000041804 */
[C---:B------:R-:W-:Y:S01]  /*2550*/  HMMA.16816.F32.BF16 R8, R60.reuse, R66, R8 ;  /* 0x000000423c08723c */ /* 0x040fe20000041808 */
[----:B------:R-:W-:Y:S07]  /*2560*/  LDSM.16.M88.4 R64, [R191+0xe000] ;  /* 0x00e00000bf40783b */ /* 0x000fee0000000200 */
[C---:B----4-:R-:W-:Y:S08]  /*2570*/  HMMA.16816.F32.BF16 R12, R60.reuse, R52, R12 ;  /* 0x000000343c0c723c */ /* 0x050ff0000004180c */
[----:B------:R-:W-:Y:S01]  /*2580*/  HMMA.16816.F32.BF16 R16, R60, R54, R16 ;  /* 0x000000363c10723c */ /* 0x000fe20000041810 */
[----:B------:R1:W-:Y:S07]  /*2590*/  LDSM.16.M88.4 R60, [R2+0x2000] ;  /* 0x00200000023c783b */ /* 0x0003ee0000000200 */
[C---:B--2---:R-:W-:Y:S01]  /*25a0*/  HMMA.16816.F32.BF16 R4, R56.reuse, R100, R4 ;  /* 0x000000643804723c */ /* 0x044fe20000041804 */
[----:B------:R-:W2:Y:S07]  /*25b0*/  LDSM.16.M88.4 R52, [R188+0xe800] ;  /* 0x00e80000bc34783b */ /* 0x000eae0000000200 */
[C---:B------:R-:W-:Y:S04]  /*25c0*/  HMMA.16816.F32.BF16 R8, R56.reuse, R102, R8 ;  /* 0x000000663808723c */ /* 0x040fe80000041808 */
[----:B-1----:R-:W-:Y:S05]  /*25d0*/  IMAD.SHL.U32 R2, R205, 0x40, RZ ;  /* 0x00000040cd027824 */ /* 0x002fea00078e00ff */
[C---:B------:R-:W-:Y:S11]  /*25e0*/  ISETP.GE.AND P6, PT, R2.reuse, R248, PT ;  /* 0x000000f80200720c */ /* 0x040ff60003fc6270 */
[----:B------:R-:W-:Y:S02]  /*25f0*/  @!UPT UIADD3 URZ, URZ, URZ, URZ ;  /* 0x0000003f3f3ff290 */ /* 0x000fe4000fffe03f */
[----:B------:R-:W-:Y:S01]  /*2600*/  @!P6 IADD3 R0, R215, -c[0x0][0x214], R170 ;  /* 0x80008500d700ea10 */ /* 0x000fe20007ffe0aa */
[----:B------:R-:W1:Y:S03]  /*2610*/  @!P6 S2R R3, SR_TID.X ;  /* 0x000000000003e919 */ /* 0x000e660000002100 */
[----:B------:R-:W-:Y:S01]  /*2620*/  @!P6 IADD3 R2, R2, R0, R226 ;  /* 0x000000000202e210 */ /* 0x000fe20007ffe0e2 */
[C---:B--2---:R-:W-:Y:S08]  /*2630*/  HMMA.16816.F32.BF16 R12, R56.reuse, R52, R12 ;  /* 0x00000034380c723c */ /* 0x044ff0000004180c */
[----:B------:R-:W-:Y:S01]  /*2640*/  HMMA.16816.F32.BF16 R16, R56, R54, R16 ;  /* 0x000000363810723c */ /* 0x000fe20000041810 */
[----:B------:R-:W2:Y:S06]  /*2650*/  LDSM.16.M88.4 R52, [R191+0xe800] ;  /* 0x00e80000bf34783b */ /* 0x000eac0000000200 */
[CC--:B------:R-:W-:Y:S01]  /*2660*/  @!P6 IMNMX R56, R2.reuse, R226.reuse, PT ;  /* 0x000000e20238e217 */ /* 0x0c0fe20003800200 */
[C---:B------:R-:W-:Y:S05]  /*2670*/  HMMA.16816.F32.BF16 R4, R60.reuse, R64, R4 ;  /* 0x000000403c04723c */ /* 0x040fea0000041804 */
[----:B------:R-:W-:Y:S01]  /*2680*/  @!P6 IADD3 R2, R2, 0x8, RZ ;  /* 0x000000080202e810 */ /* 0x000fe20007ffe0ff */
[----:B-1----:R-:W-:Y:S01]  /*2690*/  @!P6 IMAD.SHL.U32 R3, R3, 0x2, RZ ;  /* 0x000000020303e824 */ /* 0x002fe200078e00ff */
[----:B------:R-:W-:Y:S01]  /*26a0*/  IADD3 R59, R236, -0x61c88647, RZ ;  /* 0x9e3779b9ec3b7810 */ /* 0x000fe20007ffe0ff */
[----:B------:R-:W-:Y:S01]  /*26b0*/  FMUL.FTZ R57, R223, 1.4426950216293334961 ;  /* 0x3fb8aa3bdf397820 */ /* 0x000fe20000410000 */
[----:B------:R-:W-:Y:S01]  /*26c0*/  @!P6 IMNMX R2, R2, R226, PT ;  /* 0x000000e20202e217 */ /* 0x000fe20003800200 */
[C---:B------:R-:W-:Y:S03]  /*26d0*/  HMMA.16816.F32.BF16 R8, R60.reuse, R66, R8 ;  /* 0x000000423c08723c */ /* 0x040fe60000041808 */
[----:B------:R-:W-:Y:S01]  /*26e0*/  @!P6 LOP3.LUT R0, R168, 0x6, R3, 0xf8, !PT ;  /* 0x00000006a800e812 */ /* 0x000fe200078ef803 */
[----:B------:R-:W-:Y:S01]  /*26f0*/  FMUL.FTZ R3, R222, 1.4426950216293334961 ;  /* 0x3fb8aa3bde037820 */ /* 0x000fe20000410000 */
[----:B------:R-:W-:Y:S02]  /*2700*/  FSEL R57, R57, RZ, P0 ;  /* 0x000000ff39397208 */ /* 0x000fe40000000000 */
[----:B------:R-:W-:Y:S01]  /*2710*/  IADD3 R66, R236, 0x3c6ef372, RZ ;  /* 0x3c6ef372ec427810 */ /* 0x000fe20007ffe0ff */
[----:B------:R-:W-:Y:S05]  /*2720*/  @!P6 IMAD R0, R250, 0x40, R0 ;  /* 0x00000040fa00e824 */ /* 0x000fea00078e0200 */
[CC--:B------:R-:W-:Y:S02]  /*2730*/  @!P6 ISETP.GE.AND P1, PT, R0.reuse, R56.reuse, PT ;  /* 0x000000380000e20c */ /* 0x0c0fe40003f26270 */
[----:B------:R-:W-:Y:S02]  /*2740*/  @!P6 IADD3 R58, R0, 0x1, RZ ;  /* 0x00000001003ae810 */ /* 0x000fe40007ffe0ff */
[----:B------:R-:W-:Y:S02]  /*2750*/  @!P6 FSEL R4, R4, -INF , !P1 ;  /* 0xff8000000404e808 */ /* 0x000fe40004800000 */
[----:B------:R-:W-:Y:S02]  /*2760*/  @!P6 ISETP.GE.AND P0, PT, R58, R56, PT ;  /* 0x000000383a00e20c */ /* 0x000fe40003f06270 */
[-C--:B------:R-:W-:Y:S01]  /*2770*/  @!P6 ISETP.GE.AND P1, PT, R0, R2.reuse, PT ;  /* 0x000000020000e20c */ /* 0x080fe20003f26270 */
[--C-:B------:R-:W-:Y:S01]  /*2780*/  FFMA.FTZ R4, R4, c[0x0][0x23c], -R57.reuse ;  /* 0x00008f0004047a23 */ /* 0x100fe20000010839 */
[----:B------:R-:W-:Y:S01]  /*2790*/  @!P6 FSEL R5, R5, -INF , !P0 ;  /* 0xff8000000505e808 */ /* 0x000fe20004000000 */
[C---:B--2---:R-:W-:Y:S02]  /*27a0*/  HMMA.16816.F32.BF16 R12, R60.reuse, R52, R12 ;  /* 0x000000343c0c723c */ /* 0x044fe4000004180c */
[----:B------:R3:W1:Y:S01]  /*27b0*/  MUFU.EX2 R168, R4 ;  /* 0x0000000400a87308 */ /* 0x0006620000000800 */
[----:B------:R-:W-:Y:S01]  /*27c0*/  FSETP.NEU.FTZ.AND P0, PT, R222, -INF , PT ;  /* 0xff800000de00780b */ /* 0x000fe20003f1d000 */
[----:B------:R-:W-:Y:S01]  /*27d0*/  FFMA.FTZ R5, R5, c[0x0][0x23c], -R57 ;  /* 0x00008f0005057a23 */ /* 0x000fe20000010839 */
[----:B------:R-:W-:Y:S02]  /*27e0*/  @!P6 FSEL R6, R6, -INF , !P1 ;  /* 0xff8000000606e808 */ /* 0x000fe40004800000 */
[----:B------:R-:W-:Y:S01]  /*27f0*/  FSEL R3, R3, RZ, P0 ;  /* 0x000000ff03037208 */ /* 0x000fe20000000000 */
[----:B------:R-:W-:Y:S03]  /*2800*/  HMMA.16816.F32.BF16 R16, R60, R54, R16 ;  /* 0x000000363c10723c */ /* 0x000fe60000041810 */
[----:B------:R-:W-:Y:S01]  /*2810*/  @!P6 ISETP.GE.AND P0, PT, R58, R2, PT ;  /* 0x000000023a00e20c */ /* 0x000fe20003f06270 */
[----:B------:R2:W4:Y:S01]  /*2820*/  MUFU.EX2 R103, R5 ;  /* 0x0000000500677308 */ /* 0x0005220000000800 */
[--C-:B------:R-:W-:Y:S01]  /*2830*/  FFMA.FTZ R102, R6, c[0x0][0x23c], -R3.reuse ;  /* 0x00008f0006667a23 */ /* 0x100fe20000010803 */
[----:B------:R-:W-:Y:S01]  /*2840*/  @!P6 IADD3 R6, R0, 0x8, RZ ;  /* 0x000000080006e810 */ /* 0x000fe20007ffe0ff */
[----:B------:R-:W-:Y:S01]  /*2850*/  IMAD.MOV.U32 R63, RZ, RZ, c[0x0][0x1c0] ;  /* 0x00007000ff3f7624 */ /* 0x000fe200078e00ff */
[----:B------:R-:W-:Y:S02]  /*2860*/  @!P6 FSEL R7, R7, -INF , !P0 ;  /* 0xff8000000707e808 */ /* 0x000fe40004000000 */
[C---:B------:R-:W-:Y:S02]  /*2870*/  @!P6 ISETP.GE.AND P1, PT, R6.reuse, R56, PT ;  /* 0x000000380600e20c */ /* 0x040fe40003f26270 */
[----:B------:R-:W-:Y:S01]  /*2880*/  @!P6 ISETP.GE.AND P0, PT, R6, R2, PT ;  /* 0x000000020600e20c */ /* 0x000fe20003f06270 */
[----:B------:R-:W-:Y:S01]  /*2890*/  FFMA.FTZ R7, R7, c[0x0][0x23c], -R3 ;  /* 0x00008f0007077a23 */ /* 0x000fe20000010803 */
[----:B------:R-:W-:Y:S01]  /*28a0*/  @!P6 FSEL R8, R8, -INF , !P1 ;  /* 0xff8000000808e808 */ /* 0x000fe20004800000 */
[----:B------:R-:W-:Y:S01]  /*28b0*/  MUFU.EX2 R102, R102 ;  /* 0x0000006600667308 */ /* 0x000fe20000000800 */
[----:B------:R-:W-:Y:S01]  /*28c0*/  @!P6 FSEL R10, R10, -INF , !P0 ;  /* 0xff8000000a0ae808 */ /* 0x000fe20004000000 */
[----:B------:R-:W-:Y:S02]  /*28d0*/  IMAD R63, R63, c[0x0][0x22c], RZ ;  /* 0x00008b003f3f7a24 */ /* 0x000fe400078e02ff */
[----:B---3--:R-:W-:Y:S01]  /*28e0*/  IMAD R4, R205, 0x4, R169 ;  /* 0x00000004cd047824 */ /* 0x008fe200078e02a9 */
[----:B------:R-:W-:Y:S01]  /*28f0*/  IADD3 R169, R236, 0x78dde6e4, RZ ;  /* 0x78dde6e4eca97810 */ /* 0x000fe20007ffe0ff */
[----:B------:R-:W-:Y:S01]  /*2900*/  FFMA.FTZ R100, R8, c[0x0][0x23c], -R57 ;  /* 0x00008f0008647a23 */ /* 0x000fe20000010839 */
[----:B------:R-:W-:Y:S01]  /*2910*/  @!P6 IADD3 R8, R0, 0x10, RZ ;  /* 0x000000100008e810 */ /* 0x000fe20007ffe0ff */
[----:B------:R-:W-:Y:S02]  /*2920*/  FFMA.FTZ R10, R10, c[0x0][0x23c], -R3 ;  /* 0x00008f000a0a7a23 */ /* 0x000fe40000010803 */
[----:B------:R3:W1:Y:S01]  /*2930*/  MUFU.EX2 R101, R7 ;  /* 0x0000000700657308 */ /* 0x0006620000000800 */
[C---:B------:R-:W-:Y:S01]  /*2940*/  @!P6 ISETP.GE.AND P4, PT, R8.reuse, R56, PT ;  /* 0x000000380800e20c */ /* 0x040fe20003f86270 */
[----:B------:R-:W-:Y:S01]  /*2950*/  IMAD.U32 R63, R63, -0x40, RZ ;  /* 0xffffffc03f3f7824 */ /* 0x000fe200078e00ff */
[----:B------:R-:W-:Y:S01]  /*2960*/  @!P6 ISETP.GE.AND P3, PT, R8, R2, PT ;  /* 0x000000020800e20c */ /* 0x000fe20003f66270 */
[----:B--2---:R-:W-:Y:S01]  /*2970*/  IMAD.WIDE.U32 R4, R4, -0x326172a9, RZ ;  /* 0xcd9e8d5704047825 */ /* 0x004fe200078e00ff */
[----:B------:R-:W-:Y:S02]  /*2980*/  @!P6 FSEL R12, R12, -INF , !P4 ;  /* 0xff8000000c0ce808 */ /* 0x000fe40006000000 */
[----:B------:R-:W-:Y:S02]  /*2990*/  @!P6 FSEL R14, R14, -INF , !P3 ;  /* 0xff8000000e0ee808 */ /* 0x000fe40005800000 */
[----:B------:R-:W-:Y:S01]  /*29a0*/  LOP3.LUT R5, R5, R249, R236, 0x96, !PT ;  /* 0x000000f905057212 */ /* 0x000fe200078e96ec */
[----:B------:R-:W-:Y:S01]  /*29b0*/  FFMA.FTZ R12, R12, c[0x0][0x23c], -R57 ;  /* 0x00008f000c0c7a23 */ /* 0x000fe20000010839 */
[----:B------:R-:W-:Y:S01]  /*29c0*/  LOP3.LUT R58, R229, R4, R59, 0x96, !PT ;  /* 0x00000004e53a7212 */ /* 0x000fe200078e963b */
[----:B------:R-:W2:Y:S01]  /*29d0*/  MUFU.EX2 R100, R100 ;  /* 0x0000006400647308 */ /* 0x000ea20000000800 */
[----:B------:R-:W-:Y:S01]  /*29e0*/  IADD3 R59, R236, -0x255992d5, RZ ;  /* 0xdaa66d2bec3b7810 */ /* 0x000fe20007ffe0ff */
[----:B------:R-:W-:Y:S04]  /*29f0*/  IMAD.WIDE.U32 R4, R5, -0x2daee0ad, RZ ;  /* 0xd2511f5305047825 */ /* 0x000fe800078e00ff */
[----:B------:R-:W-:Y:S01]  /*2a00*/  IMAD.WIDE.U32 R64, R58, -0x2daee0ad, RZ ;  /* 0xd2511f533a407825 */ /* 0x000fe200078e00ff */
[----:B------:R-:W-:Y:S02]  /*2a10*/  LOP3.LUT R58, R5, R240, R242, 0x96, !PT ;  /* 0x000000f0053a7212 */ /* 0x000fe400078e96f2 */
[----:B------:R-:W-:Y:S01]  /*2a20*/  @!P6 IADD3 R5, R0, 0x9, RZ ;  /* 0x000000090005e810 */ /* 0x000fe20007ffe0ff */
[----:B------:R-:W-:Y:S01]  /*2a30*/  FFMA.FTZ R14, R14, c[0x0][0x23c], -R3 ;  /* 0x00008f000e0e7a23 */ /* 0x000fe20000010803 */
[----:B------:R-:W-:Y:S02]  /*2a40*/  LOP3.LUT R6, R65, R4, R243, 0x96, !PT ;  /* 0x0000000441067212 */ /* 0x000fe400078e96f3 */
[C---:B------:R-:W-:Y:S01]  /*2a50*/  @!P6 ISETP.GE.AND P2, PT, R5.reuse, R56, PT ;  /* 0x000000380500e20c */ /* 0x040fe20003f46270 */
[----:B------:R-:W-:Y:S01]  /*2a60*/  MUFU.EX2 R61, R14 ;  /* 0x0000000e003d7308 */ /* 0x000fe20000000800 */
[----:B------:R-:W-:Y:S01]  /*2a70*/  @!P6 ISETP.GE.AND P1, PT, R5, R2, PT ;  /* 0x000000020500e20c */ /* 0x000fe20003f26270 */
[----:B------:R-:W-:Y:S01]  /*2a80*/  IMAD.WIDE.U32 R4, R58, -0x326172a9, RZ ;  /* 0xcd9e8d573a047825 */ /* 0x000fe200078e00ff */
[----:B------:R-:W-:Y:S02]  /*2a90*/  @!P6 FSEL R9, R9, -INF , !P2 ;  /* 0xff8000000909e808 */ /* 0x000fe40005000000 */
[----:B------:R-:W-:Y:S01]  /*2aa0*/  @!P6 FSEL R11, R11, -INF , !P1 ;  /* 0xff8000000b0be808 */ /* 0x000fe20004800000 */
[----:B---3--:R-:W-:Y:S01]  /*2ab0*/  IMAD.WIDE.U32 R6, R6, -0x326172a9, RZ ;  /* 0xcd9e8d5706067825 */ /* 0x008fe200078e00ff */
[----:B------:R-:W-:Y:S03]  /*2ac0*/  LOP3.LUT R5, R5, R228, R66, 0x96, !PT ;  /* 0x000000e405057212 */ /* 0x000fe600078e9642 */
[----:B------:R-:W-:Y:S01]  /*2ad0*/  FFMA.FTZ R11, R11, c[0x0][0x23c], -R3 ;  /* 0x00008f000b0b7a23 */ /* 0x000fe20000010803 */
[----:B------:R-:W-:Y:S01]  /*2ae0*/  LOP3.LUT R7, R7, R4, R59, 0x96, !PT ;  /* 0x0000000407077212 */ /* 0x000fe200078e963b */
[----:B------:R-:W-:Y:S01]  /*2af0*/  IMAD.WIDE.U32 R4, R5, -0x2daee0ad, RZ ;  /* 0xd2511f5305047825 */ /* 0x000fe200078e00ff */
[----:B------:R3:W-:Y:S01]  /*2b00*/  MUFU.EX2 R66, R10 ;  /* 0x0000000a00427308 */ /* 0x0007e20000000800 */
[----:B------:R-:W-:Y:S02]  /*2b10*/  IADD3 R59, R236, 0x1715609d, RZ ;  /* 0x1715609dec3b7810 */ /* 0x000fe40007ffe0ff */
[----:B------:R-:W-:Y:S02]  /*2b20*/  FFMA.FTZ R67, R9, c[0x0][0x23c], -R57 ;  /* 0x00008f0009437a23 */ /* 0x000fe40000010839 */
[----:B------:R-:W-:Y:S01]  /*2b30*/  IMAD.WIDE.U32 R8, R7, -0x2daee0ad, RZ ;  /* 0xd2511f5307087825 */ /* 0x000fe200078e00ff */
[----:B------:R-:W-:Y:S02]  /*2b40*/  LOP3.LUT R7, R5, R64, R244, 0x96, !PT ;  /* 0x0000004005077212 */ /* 0x000fe400078e96f4 */
[----:B------:R-:W-:Y:S02]  /*2b50*/  @!P6 IADD3 R5, R0, 0x11, RZ ;  /* 0x000000110005e810 */ /* 0x000fe40007ffe0ff */
[----:B------:R-:W-:Y:S01]  /*2b60*/  MUFU.EX2 R65, R11 ;  /* 0x0000000b00417308 */ /* 0x000fe20000000800 */
[----:B------:R-:W-:Y:S02]  /*2b70*/  LOP3.LUT R52, R9, R4, R245, 0x96, !PT ;  /* 0x0000000409347212 */ /* 0x000fe400078e96f5 */
[C---:B------:R-:W-:Y:S02]  /*2b80*/  @!P6 ISETP.GE.AND P0, PT, R5.reuse, R2, PT ;  /* 0x000000020500e20c */ /* 0x040fe40003f06270 */
[----:B------:R-:W-:Y:S01]  /*2b90*/  @!P6 ISETP.GE.AND P2, PT, R5, R56, PT ;  /* 0x000000380500e20c */ /* 0x000fe20003f46270 */
[----:B------:R-:W-:Y:S01]  /*2ba0*/  IMAD.WIDE.U32 R4, R7, -0x326172a9, RZ ;  /* 0xcd9e8d5707047825 */ /* 0x000fe200078e00ff */
[----:B------:R-:W-:Y:S02]  /*2bb0*/  @!P6 FSEL R15, R15, -INF , !P0 ;  /* 0xff8000000f0fe808 */ /* 0x000fe40004000000 */
[----:B------:R-:W-:Y:S01]  /*2bc0*/  @!P6 FSEL R13, R13, -INF , !P2 ;  /* 0xff8000000d0de808 */ /* 0x000fe20005000000 */
[----:B------:R1:W-:Y:S01]  /*2bd0*/  MUFU.EX2 R64, R12 ;  /* 0x0000000c00407308 */ /* 0x0003e20000000800 */
[----:B------:R-:W-:Y:S01]  /*2be0*/  IMAD.WIDE.U32 R52, R52, -0x326172a9, RZ ;  /* 0xcd9e8d5734347825 */ /* 0x000fe200078e00ff */
[----:B------:R-:W-:Y:S02]  /*2bf0*/  LOP3.LUT R6, R5, R6, R169, 0x96, !PT ;  /* 0x0000000605067212 */ /* 0x000fe400078e96a9 */
[----:B---3--:R-:W-:Y:S01]  /*2c00*/  IADD3 R10, R236, -0x4ab325aa, RZ ;  /* 0xb54cda56ec0a7810 */ /* 0x008fe20007ffe0ff */
[----:B------:R-:W-:Y:S01]  /*2c10*/  FFMA.FTZ R15, R15, c[0x0][0x23c], -R3 ;  /* 0x00008f000f0f7a23 */ /* 0x000fe20000010803 */
[----:B------:R-:W-:Y:S01]  /*2c20*/  LOP3.LUT R5, R53, R4, R59, 0x96, !PT ;  /* 0x0000000435057212 */ /* 0x000fe200078e963b */
[----:B------:R-:W-:Y:S01]  /*2c30*/  IMAD.WIDE.U32 R6, R6, -0x2daee0ad, RZ ;  /* 0xd2511f5306067825 */ /* 0x000fe200078e00ff */
[C---:B------:R-:W-:Y:S02]  /*2c40*/  @!P6 IADD3 R4, R0.reuse, 0x18, RZ ;  /* 0x000000180004e810 */ /* 0x040fe40007ffe0ff */
[----:B------:R-:W-:Y:S01]  /*2c50*/  @!P6 IADD3 R0, R0, 0x19, RZ ;  /* 0x000000190000e810 */ /* 0x000fe20007ffe0ff */
[----:B------:R-:W-:Y:S01]  /*2c60*/  MUFU.EX2 R67, R67 ;  /* 0x0000004300437308 */ /* 0x000fe20000000800 */
[C---:B------:R-:W-:Y:S01]  /*2c70*/  @!P6 ISETP.GE.AND P1, PT, R4.reuse, R56, PT ;  /* 0x000000380400e20c */ /* 0x040fe20003f26270 */
[----:B------:R-:W-:Y:S01]  /*2c80*/  FFMA.FTZ R13, R13, c[0x0][0x23c], -R57 ;  /* 0x00008f000d0d7a23 */ /* 0x000fe20000010839 */
[----:B------:R-:W-:Y:S01]  /*2c90*/  @!P6 ISETP.GE.AND P5, PT, R4, R2, PT ;  /* 0x000000020400e20c */ /* 0x000fe20003fa6270 */
[----:B------:R-:W-:Y:S01]  /*2ca0*/  IMAD.WIDE.U32 R4, R5, -0x2daee0ad, RZ ;  /* 0xd2511f5305047825 */ /* 0x000fe200078e00ff */
[----:B------:R-:W-:Y:S02]  /*2cb0*/  LOP3.LUT R8, R7, R8, R246, 0x96, !PT ;  /* 0x0000000807087212 */ /* 0x000fe400078e96f6 */
[C---:B------:R-:W-:Y:S02]  /*2cc0*/  @!P6 ISETP.GE.AND P4, PT, R0.reuse, R56, PT ;  /* 0x000000380000e20c */ /* 0x040fe40003f86270 */
[----:B------:R-:W-:Y:S01]  /*2cd0*/  @!P6 ISETP.GE.AND P2, PT, R0, R2, PT ;  /* 0x000000020000e20c */ /* 0x000fe20003f46270 */
[----:B------:R-:W-:Y:S01]  /*2ce0*/  MUFU.EX2 R62, R13 ;  /* 0x0000000d003e7308 */ /* 0x000fe20000000800 */
[--C-:B------:R-:W-:Y:S02]  /*2cf0*/  SHF.R.U32.HI R0, RZ, 0x18, R4.reuse ;  /* 0x00000018ff007819 */ /* 0x100fe40000011604 */
[----:B------:R-:W-:Y:S02]  /*2d00*/  LOP3.LUT R2, R5, R6, R247, 0x96, !PT ;  /* 0x0000000605027212 */ /* 0x000fe400078e96f7 */
[C---:B------:R-:W-:Y:S02]  /*2d10*/  LOP3.LUT R6, R4.reuse, 0xff, RZ, 0xc0, !PT ;  /* 0x000000ff04067812 */ /* 0x040fe400078ec0ff */
[----:B-1----:R-:W-:Y:S02]  /*2d20*/  LOP3.LUT R12, R4, 0xffff, RZ, 0xc0, !PT ;  /* 0x0000ffff040c7812 */ /* 0x002fe400078ec0ff */
[----:B------:R-:W-:Y:S01]  /*2d30*/  SHF.R.U32.HI R11, RZ, 0x10, R4 ;  /* 0x00000010ff0b7819 */ /* 0x000fe20000011604 */
[----:B------:R-:W-:Y:S01]  /*2d40*/  IMAD.WIDE.U32 R4, R8, -0x326172a9, RZ ;  /* 0xcd9e8d5708047825 */ /* 0x000fe200078e00ff */
[----:B------:R-:W-:Y:S01]  /*2d50*/  ISETP.LE.U32.AND P0, PT, R0, UR5, PT ;  /* 0x0000000500007c0c */ /* 0x000fe2000bf03070 */
[----:B------:R-:W-:Y:S01]  /*2d60*/  MUFU.EX2 R60, R15 ;  /* 0x0000000f003c7308 */ /* 0x000fe20000000800 */
[----:B------:R-:W-:Y:S02]  /*2d70*/  ISETP.LE.U32.AND P3, PT, R6, UR5, PT ;  /* 0x0000000506007c0c */ /* 0x000fe4000bf63070 */
[----:B------:R-:W-:Y:S02]  /*2d80*/  LOP3.LUT R0, R5, R52, R10, 0x96, !PT ;  /* 0x0000003405007212 */ /* 0x000fe400078e960a */
[----:B------:R-:W-:Y:S02]  /*2d90*/  LOP3.LUT R7, R4, 0xffff, RZ, 0xc0, !PT ;  /* 0x0000ffff04077812 */ /* 0x000fe400078ec0ff */
[----:B------:R-:W-:Y:S02]  /*2da0*/  LOP3.LUT R6, R0, 0xff, RZ, 0xc0, !PT ;  /* 0x000000ff00067812 */ /* 0x000fe400078ec0ff */
[----:B------:R-:W-:Y:S02]  /*2db0*/  LOP3.LUT R8, R4, 0xff, RZ, 0xc0, !PT ;  /* 0x000000ff04087812 */ /* 0x000fe400078ec0ff */
[--C-:B------:R-:W-:Y:S02]  /*2dc0*/  SHF.R.U32.HI R9, RZ, 0x10, R4.reuse ;  /* 0x00000010ff097819 */ /* 0x100fe40000011604 */
[----:B------:R-:W-:Y:S02]  /*2dd0*/  SHF.R.U32.HI R10, RZ, 0x18, R4 ;  /* 0x00000018ff0a7819 */ /* 0x000fe40000011604 */
[----:B------:R-:W-:Y:S02]  /*2de0*/  LOP3.LUT R4, R0, 0xffff, RZ, 0xc0, !PT ;  /* 0x0000ffff00047812 */ /* 0x000fe400078ec0ff */
[----:B------:R-:W-:Y:S02]  /*2df0*/  @!P6 FSEL R16, R16, -INF , !P1 ;  /* 0xff8000001010e808 */ /* 0x000fe40004800000 */
[----:B------:R-:W-:Y:S02]  /*2e00*/  ISETP.LE.U32.AND P1, PT, R6, UR5, PT ;  /* 0x0000000506007c0c */ /* 0x000fe4000bf23070 */
[----:B------:R-:W-:Y:S01]  /*2e10*/  SHF.R.U32.HI R4, RZ, 0x8, R4 ;  /* 0x00000008ff047819 */ /* 0x000fe20000011604 */
[----:B------:R-:W-:Y:S01]  /*2e20*/  FFMA.FTZ R16, R16, c[0x0][0x23c], -R57 ;  /* 0x00008f0010107a23 */ /* 0x000fe20000010839 */
[----:B------:R-:W-:Y:S02]  /*2e30*/  @!P6 FSEL R19, R19, -INF , !P2 ;  /* 0xff8000001313e808 */ /* 0x000fe40005000000 */
[----:B------:R-:W-:Y:S01]  /*2e40*/  @!P6 FSEL R18, R18, -INF , !P5 ;  /* 0xff8000001212e808 */ /* 0x000fe20006800000 */
[----:B------:R-:W1:Y:S01]  /*2e50*/  MUFU.EX2 R59, R16 ;  /* 0x00000010003b7308 */ /* 0x000e620000000800 */
[----:B------:R-:W-:Y:S02]  /*2e60*/  LOP3.LUT R4, R4, 0xffff, RZ, 0xc0, !PT ;  /* 0x0000ffff04047812 */ /* 0x000fe400078ec0ff */
[--C-:B------:R-:W-:Y:S01]  /*2e70*/  SHF.R.U32.HI R5, RZ, 0x10, R0.reuse ;  /* 0x00000010ff057819 */ /* 0x100fe20000011600 */
[--C-:B------:R-:W-:Y:S01]  /*2e80*/  FFMA.FTZ R18, R18, c[0x0][0x23c], -R3.reuse ;  /* 0x00008f0012127a23 */ /* 0x100fe20000010803 */
[----:B------:R-:W-:Y:S01]  /*2e90*/  ISETP.LE.U32.AND P5, PT, R4, UR5, PT ;  /* 0x0000000504007c0c */ /* 0x000fe2000bfa3070 */
[----:B------:R-:W-:Y:S01]  /*2ea0*/  FFMA.FTZ R3, R19, c[0x0][0x23c], -R3 ;  /* 0x00008f0013037a23 */ /* 0x000fe20000010803 */
[----:B------:R-:W-:Y:S01]  /*2eb0*/  SHF.R.U32.HI R0, RZ, 0x18, R0 ;  /* 0x00000018ff007819 */ /* 0x000fe20000011600 */
[----:B------:R-:W-:Y:S01]  /*2ec0*/  @!P1 FADD.FTZ R168, -R168, -RZ ;  /* 0x800000ffa8a89221 */ /* 0x000fe20000010100 */
[----:B------:R-:W-:Y:S01]  /*2ed0*/  @!P6 FSEL R17, R17, -INF , !P4 ;  /* 0xff8000001111e808 */ /* 0x000fe20006000000 */
[----:B------:R-:W3:Y:S01]  /*2ee0*/  MUFU.EX2 R56, R3 ;  /* 0x0000000300387308 */ /* 0x000ee20000000800 */
[----:B------:R-:W-:Y:S02]  /*2ef0*/  ISETP.LE.U32.AND P6, PT, R0, UR5, PT ;  /* 0x0000000500007c0c */ /* 0x000fe4000bfc3070 */
[----:B------:R-:W-:Y:S01]  /*2f00*/  ISETP.LE.U32.AND P1, PT, R8, UR5, PT ;  /* 0x0000000508007c0c */ /* 0x000fe2000bf23070 */
[----:B------:R-:W-:Y:S01]  /*2f10*/  FFMA.FTZ R57, R17, c[0x0][0x23c], -R57 ;  /* 0x00008f0011397a23 */ /* 0x000fe20000010839 */
[----:B------:R-:W-:Y:S02]  /*2f20*/  SHF.R.U32.HI R0, RZ, 0x8, R7 ;  /* 0x00000008ff007819 */ /* 0x000fe40000011607 */
[----:B------:R-:W-:Y:S01]  /*2f30*/  LOP3.LUT R5, R5, 0xff, RZ, 0xc0, !PT ;  /* 0x000000ff05057812 */ /* 0x000fe200078ec0ff */
[----:B----4-:R-:W-:Y:S01]  /*2f40*/  @!P5 FADD.FTZ R103, -R103, -RZ ;  /* 0x800000ff6767d221 */ /* 0x010fe20000010100 */
[----:B------:R-:W-:Y:S01]  /*2f50*/  LOP3.LUT R0, R0, 0xffff, RZ, 0xc0, !PT ;  /* 0x0000ffff00007812 */ /* 0x000fe200078ec0ff */
[----:B------:R-:W-:Y:S01]  /*2f60*/  MUFU.EX2 R58, R57 ;  /* 0x00000039003a7308 */ /* 0x000fe20000000800 */
[----:B------:R-:W-:Y:S02]  /*2f70*/  ISETP.LE.U32.AND P4, PT, R5, UR5, PT ;  /* 0x0000000505007c0c */ /* 0x000fe4000bf83070 */
[----:B------:R-:W-:Y:S01]  /*2f80*/  ISETP.LE.U32.AND P5, PT, R0, UR5, PT ;  /* 0x0000000500007c0c */ /* 0x000fe2000bfa3070 */
[----:B------:R-:W-:Y:S01]  /*2f90*/  @!P6 FADD.FTZ R101, -R101, -RZ ;  /* 0x800000ff6565e221 */ /* 0x000fe20000010100 */
[----:B------:R-:W-:Y:S01]  /*2fa0*/  LOP3.LUT R0, R9, 0xff, RZ, 0xc0, !PT ;  /* 0x000000ff09007812 */ /* 0x000fe200078ec0ff */
[----:B--2---:R-:W-:Y:S01]  /*2fb0*/  @!P1 FADD.FTZ R100, -R100, -RZ ;  /* 0x800000ff64649221 */ /* 0x004fe20000010100 */
[----:B------:R-:W-:Y:S01]  /*2fc0*/  LOP3.LUT R4, R2, 0xff, RZ, 0xc0, !PT ;  /* 0x000000ff02047812 */ /* 0x000fe200078ec0ff */
[----:B-1----:R-:W-:Y:S01]  /*2fd0*/  @!P3 FADD.FTZ R59, -R59, -RZ ;  /* 0x800000ff3b3bb221 */ /* 0x002fe20000010100 */
[----:B------:R-:W-:Y:S01]  /*2fe0*/  ISETP.LE.U32.AND P6, PT, R0, UR5, PT ;  /* 0x0000000500007c0c */ /* 0x000fe2000bfc3070 */
[----:B------:R-:W1:Y:S01]  /*2ff0*/  MUFU.EX2 R57, R18 ;  /* 0x0000001200397308 */ /* 0x000e620000000800 */
[----:B------:R-:W-:Y:S02]  /*3000*/  ISETP.LE.U32.AND P1, PT, R10, UR5, PT ;  /* 0x000000050a007c0c */ /* 0x000fe4000bf23070 */
[----:B------:R-:W-:Y:S01]  /*3010*/  ISETP.LE.U32.AND P2, PT, R4, UR5, PT ;  /* 0x0000000504007c0c */ /* 0x000fe2000bf43070 */
[----:B------:R-:W-:Y:S01]  /*3020*/  @!P4 FADD.FTZ R102, -R102, -RZ ;  /* 0x800000ff6666c221 */ /* 0x000fe20000010100 */
[--C-:B------:R-:W-:Y:S01]  /*3030*/  SHF.R.U32.HI R4, RZ, 0x18, R2.reuse ;  /* 0x00000018ff047819 */ /* 0x100fe20000011602 */
[----:B------:R-:W-:Y:S01]  /*3040*/  @!P5 FADD.FTZ R67, -R67, -RZ ;  /* 0x800000ff4343d221 */ /* 0x000fe20000010100 */
[----:B------:R-:W-:Y:S01]  /*3050*/  SHF.R.U32.HI R0, RZ, 0x10, R2 ;  /* 0x00000010ff007819 */ /* 0x000fe20000011602 */
[----:B---3--:R-:W-:Y:S01]  /*3060*/  @!P0 FADD.FTZ R56, -R56, -RZ ;  /* 0x800000ff38388221 */ /* 0x008fe20000010100 */
[----:B------:R-:W-:Y:S02]  /*3070*/  LOP3.LUT R2, R2, 0xffff, RZ, 0xc0, !PT ;  /* 0x0000ffff02027812 */ /* 0x000fe400078ec0ff */
[----:B------:R-:W-:Y:S01]  /*3080*/  LOP3.LUT R0, R0, 0xff, RZ, 0xc0, !PT ;  /* 0x000000ff00007812 */ /* 0x000fe200078ec0ff */
[----:B------:R-:W-:Y:S01]  /*3090*/  @!P6 FADD.FTZ R66, -R66, -RZ ;  /* 0x800000ff4242e221 */ /* 0x000fe20000010100 */
[----:B------:R-:W-:Y:S01]  /*30a0*/  SHF.R.U32.HI R2, RZ, 0x8, R2 ;  /* 0x00000008ff027819 */ /* 0x000fe20000011602 */
[----:B------:R-:W-:Y:S01]  /*30b0*/  @!P1 FADD.FTZ R65, -R65, -RZ ;  /* 0x800000ff41419221 */ /* 0x000fe20000010100 */
[----:B------:R-:W-:Y:S01]  /*30c0*/  LOP3.LUT R3, R11, 0xff, RZ, 0xc0, !PT ;  /* 0x000000ff0b037812 */ /* 0x000fe200078ec0ff */
[----:B------:R-:W-:Y:S01]  /*30d0*/  @!P2 FADD.FTZ R64, -R64, -RZ ;  /* 0x800000ff4040a221 */ /* 0x000fe20000010100 */
[----:B------:R-:W-:Y:S02]  /*30e0*/  LOP3.LUT R2, R2, 0xffff, RZ, 0xc0, !PT ;  /* 0x0000ffff02027812 */ /* 0x000fe400078ec0ff */
[----:B------:R-:W-:Y:S02]  /*30f0*/  ISETP.LE.U32.AND P5, PT, R0, UR5, PT ;  /* 0x0000000500007c0c */ /* 0x000fe4000bfa3070 */
[----:B------:R-:W-:Y:S02]  /*3100*/  SHF.R.U32.HI R0, RZ, 0x8, R12 ;  /* 0x00000008ff007819 */ /* 0x000fe4000001160c */
[----:B------:R-:W-:Y:S02]  /*3110*/  ISETP.LE.U32.AND P1, PT, R3, UR5, PT ;  /* 0x0000000503007c0c */ /* 0x000fe4000bf23070 */
[----:B------:R-:W-:Y:S02]  /*3120*/  F2FP.RELU.BF16.PACK_AB R3, R103, R168 ;  /* 0x000000a86703723e */ /* 0x000fe400000018ff */
[----:B------:R-:W-:Y:S02]  /*3130*/  LOP3.LUT R0, R0, 0xffff, RZ, 0xc0, !PT ;  /* 0x0000ffff00007812 */ /* 0x000fe400078ec0ff */
[----:B------:R-:W-:Y:S01]  /*3140*/  ISETP.LE.U32.AND P6, PT, R2, UR5, PT ;  /* 0x0000000502007c0c */ /* 0x000fe2000bfc3070 */
[----:B------:R2:W-:Y:S01]  /*3150*/  STS [R218+0x12000], R3 ;  /* 0x01200003da007388 */ /* 0x0005e20000000800 */
[----:B------:R-:W-:Y:S01]  /*3160*/  F2FP.RELU.BF16.PACK_AB R2, R101, R102 ;  /* 0x000000666502723e */ /* 0x000fe200000018ff */
[----:B------:R-:W-:Y:S01]  /*3170*/  @!P5 FADD.FTZ R61, -R61, -RZ ;  /* 0x800000ff3d3dd221 */ /* 0x000fe20000010100 */
[----:B------:R-:W-:Y:S02]  /*3180*/  ISETP.LE.U32.AND P2, PT, R0, UR5, PT ;  /* 0x0000000500007c0c */ /* 0x000fe4000bf43070 */
[----:B------:R-:W-:Y:S01]  /*3190*/  F2FP.RELU.BF16.PACK_AB R0, R67, R100 ;  /* 0x000000644300723e */ /* 0x000fe200000018ff */
[----:B------:R3:W-:Y:S01]  /*31a0*/  STS [R218+0x12400], R2 ;  /* 0x01240002da007388 */ /* 0x0007e20000000800 */
[----:B------:R-:W-:Y:S01]  /*31b0*/  ISETP.LE.U32.AND P4, PT, R4, UR5, PT ;  /* 0x0000000504007c0c */ /* 0x000fe2000bf83070 */
[----:B-1----:R-:W-:Y:S01]  /*31c0*/  @!P1 FADD.FTZ R57, -R57, -RZ ;  /* 0x800000ff39399221 */ /* 0x002fe20000010100 */
[----:B------:R-:W-:Y:S01]  /*31d0*/  F2FP.RELU.BF16.PACK_AB R5, R65, R66 ;  /* 0x000000424105723e */ /* 0x000fe200000018ff */
[----:B------:R1:W-:Y:S01]  /*31e0*/  STS [R221+0x12000], R0 ;  /* 0x01200000dd007388 */ /* 0x0003e20000000800 */
[----:B------:R-:W-:Y:S01]  /*31f0*/  FSETP.GE.FTZ.AND P1, PT, R103, RZ, PT ;  /* 0x000000ff6700720b */ /* 0x000fe20003f36000 */
[----:B------:R-:W-:Y:S01]  /*3200*/  @!P6 FADD.FTZ R62, -R62, -RZ ;  /* 0x800000ff3e3ee221 */ /* 0x000fe20000010100 */
[----:B------:R-:W-:Y:S01]  /*3210*/  FSETP.GE.FTZ.AND P5, PT, R100, RZ, PT ;  /* 0x000000ff6400720b */ /* 0x000fe20003fb6000 */
[----:B------:R-:W-:Y:S01]  /*3220*/  STS [R221+0x12400], R5 ;  /* 0x01240005dd007388 */ /* 0x000fe20000000800 */
[----:B------:R-:W-:Y:S01]  /*3230*/  FSETP.GE.FTZ.AND P3, PT, R64, RZ, PT ;  /* 0x000000ff4000720b */ /* 0x000fe20003f76000 */
[----:B------:R-:W-:Y:S01]  /*3240*/  @!P2 FADD.FTZ R58, -R58, -RZ ;  /* 0x800000ff3a3aa221 */ /* 0x000fe20000010100 */
[----:B------:R-:W-:Y:S02]  /*3250*/  F2FP.RELU.BF16.PACK_AB R4, R62, R64 ;  /* 0x000000403e04723e */ /* 0x000fe400000018ff */
[----:B------:R-:W-:Y:S01]  /*3260*/  FSETP.GE.FTZ.AND P2, PT, R168, RZ, PT ;  /* 0x000000ffa800720b */ /* 0x000fe20003f56000 */
[----:B------:R-:W-:Y:S01]  /*3270*/  @!P4 FADD.FTZ R60, -R60, -RZ ;  /* 0x800000ff3c3cc221 */ /* 0x000fe20000010100 */
[----:B------:R-:W-:Y:S01]  /*3280*/  FSETP.GE.FTZ.AND P4, PT, R67, RZ, PT ;  /* 0x000000ff4300720b */ /* 0x000fe20003f96000 */
[----:B------:R-:W-:Y:S03]  /*3290*/  STS [R219+0x12000], R4 ;  /* 0x01200004db007388 */ /* 0x000fe60000000800 */
[----:B--2---:R-:W-:Y:S05]  /*32a0*/  F2FP.RELU.BF16.PACK_AB R3, R60, R61 ;  /* 0x0000003d3c03723e */ /* 0x004fea00000018ff */
[----:B------:R2:W-:Y:S01]  /*32b0*/  STS [R219+0x12400], R3 ;  /* 0x01240003db007388 */ /* 0x0005e20000000800 */
[----:B---3--:R-:W-:Y:S02]  /*32c0*/  F2FP.RELU.BF16.PACK_AB R2, R58, R59 ;  /* 0x0000003b3a02723e */ /* 0x008fe400000018ff */
[----:B-1----:R-:W-:Y:S03]  /*32d0*/  F2FP.RELU.BF16.PACK_AB R0, R56, R57 ;  /* 0x000000393800723e */ /* 0x002fe600000018ff */
[----:B------:R1:W-:Y:S04]  /*32e0*/  STS [R220+0x12000], R2 ;  /* 0x01200002dc007388 */ /* 0x0003e80000000800 */
[----:B------:R-:W-:Y:S04]  /*32f0*/  STS [R220+0x12400], R0 ;  /* 0x01240000dc007388 */ /* 0x000fe80000000800 */
[----:B------:R-:W3:Y:S08]  /*3300*/  LDSM.16.M88.4 R16, [R193+0x8000] ;  /* 0x00800000c110783b */ /* 0x000ef00000000200 */
[----:B------:R-:W4:Y:S01]  /*3310*/  LDSM.16.M88.4 R52, [R195+0x8000] ;  /* 0x00800000c334783b */ /* 0x000f220000000200 */
[----:B--2---:R-:W-:Y:S02]  /*3320*/  IMAD.MOV.U32 R3, RZ, RZ, R224 ;  /* 0x000000ffff037224 */ /* 0x004fe400078e00e0 */
[----:B-1----:R-:W-:Y:S01]  /*3330*/  IMAD.MOV.U32 R2, RZ, RZ, R225 ;  /* 0x000000ffff027224 */ /* 0x002fe200078e00e1 */
        /* <DEDUP_REMOVED lines=81> */
[C---:B------:R-:W-:Y:S01]  /*3850*/  FADD.FTZ R4, -R0.reuse, R14 ;  /* 0x0000000e00047221 */ /* 0x040fe20000010100 */
        /* <DEDUP_REMOVED lines=24> */
[----:B------:R-:W-:Y:S05]  /*39e0*/  IMAD.U32 R2, R4, -0x40, RZ ;  /* 0xffffffc004027824 */ /* 0x000fea00078e00ff */
[C---:B------:R-:W-:Y:S04]  /*39f0*/  LEA R3, P0, R2.reuse, R208, 0x1 ;  /* 0x000000d002037211 */ /* 0x040fe800078008ff */
[----:B------:R-:W-:Y:S01]  /*3a00*/  LEA.HI.X.SX32 R2, R2, R209, 0x1, P0 ;  /* 0x000000d102027211 */ /* 0x000fe200000f0eff */
[----:B------:R-:W-:Y:S01]  /*3a10*/  IMAD.MOV.U32 R208, RZ, RZ, R3 ;  /* 0x000000ffffd07224 */ /* 0x000fe200078e0003 */
[----:B------:R-:W-:Y:S02]  /*3a20*/  ISETP.NE.U32.AND P0, PT, R0, 0x1, PT ;  /* 0x000000010000780c */ /* 0x000fe40003f05070 */
[----:B------:R-:W-:Y:S02]  /*3a30*/  MOV R209, R2 ;  /* 0x0000000200d17202 */ /* 0x000fe40000000f00 */
[----:B------:R-:W-:Y:S02]  /*3a40*/  SEL R0, R5, 0x4000, !P0 ;  /* 0x0000400005007807 */ /* 0x000fe40004000000 */
[----:B------:R-:W-:Y:S02]  /*3a50*/  LEA R2, P0, R4, R208, 0x6 ;  /* 0x000000d004027211 */ /* 0x000fe400078030ff */
[----:B------:R-:W-:Y:S01]  /*3a60*/  IADD3 R187, R187, R0, RZ ;  /* 0x00000000bbbb7210 */ /* 0x000fe20007ffe0ff */
[----:B------:R-:W-:Y:S02]  /*3a70*/  IMAD.IADD R212, R212, 0x1, R0 ;  /* 0x00000001d4d47824 */ /* 0x000fe400078e0200 */
[----:B------:R-:W-:Y:S03]  /*3a80*/  IMAD.MOV.U32 R0, RZ, RZ, c[0x0][0x194] ;  /* 0x00006500ff007624 */ /* 0x000fe600078e00ff */
[----:B------:R-:W-:Y:S01]  /*3a90*/  @!PT LDS RZ, [RZ] ;  /* 0x00000000fffff984 */ /* 0x000fe20000000800 */
[----:B------:R-:W-:Y:S01]  /*3aa0*/  @!PT LDS RZ, [RZ] ;  /* 0x00000000fffff984 */ /* 0x000fe20000000800 */
[----:B------:R-:W-:Y:S01]  /*3ab0*/  @!PT LDS RZ, [RZ] ;  /* 0x00000000fffff984 */ /* 0x000fe20000000800 */
[----:B------:R1:W-:Y:S02]  /*3ac0*/  LDGSTS.E.BYPASS.LTC128B.128 [R212], [R208.64] ;  /* 0x00000000d0d47fae */ /* 0x0003e4000b901d52 */
[----:B------:R-:W-:Y:S02]  /*3ad0*/  LEA.HI.X R3, R4, R209, R0, 0x6, P0 ;  /* 0x000000d104037211 */ /* 0x000fe400000f3400 */
[----:B------:R1:W-:Y:S04]  /*3ae0*/  LDGSTS.E.BYPASS.LTC128B.128 [R212+0x2000], [R208.64+0x80] ;  /* 0x02000080d0d47fae */ /* 0x0003e8000b901d52 */
[----:B------:R1:W-:Y:S04]  /*3af0*/  LDGSTS.E.BYPASS.LTC128B.128 [R212+0x1000], [R2.64] ;  /* 0x0100000002d47fae */ /* 0x0003e8000b901d52 */
[----:B------:R1:W-:Y:S04]  /*3b00*/  LDGSTS.E.BYPASS.LTC128B.128 [R212+0x3000], [R2.64+0x80] ;  /* 0x0300008002d47fae */ /* 0x0003e8000b901d52 */
[----:B------:R-:W0:Y:S02]  /*3b10*/  LDGDEPBAR ;  /* 0x00000000000079af */ /* 0x000e240000000000 */
.L_x_441:
        /* <DEDUP_REMOVED lines=85> */
.L_x_442:
        /* <DEDUP_REMOVED lines=54> */
[----:B------:R-:W-:Y:S01]  /*43d0*/  @P4 IMAD.MOV.U32 R217, RZ, RZ, R0 ;  /* 0x000000ffffd94224 */ /* 0x000fe200078e0000 */
[----:B------:R-:W-:Y:S01]  /*43e0*/  IADD3 R0, R251, 0x40, RZ ;  /* 0x00000040fb007810 */ /* 0x000fe20007ffe0ff */
[----:B------:R-:W-:Y:S01]  /*43f0*/  IMAD R171, R171, c[0x0][0x1c0], RZ ;  /* 0x00007000abab7a24 */ /* 0x000fe200078e02ff */
[-C--:B-1----:R-:W-:Y:S05]  /*4400*/  HMMA.16816.F32.BF16 R4, R172, R176.reuse, R4 ;  /* 0x000000b0ac04723c */ /* 0x082fea0000041804 */
[----:B------:R-:W-:Y:S02]  /*4410*/  IMAD R171, R171, 0x38, RZ ;  /* 0x00000038abab7824 */ /* 0x000fe400078e02ff */
[C---:B------:R-:W-:Y:S01]  /*4420*/  IMAD.IADD R0, R214.reuse, 0x1, R0 ;  /* 0x00000001d6007824 */ /* 0x040fe200078e0200 */
[C---:B------:R-:W-:Y:S04]  /*4430*/  HMMA.16816.F32.BF16 R8, R180.reuse, R176, R8 ;  /* 0x000000b0b408723c */ /* 0x040fe80000041808 */
[----:B------:R-:W-:Y:S03]  /*4440*/  IMAD.IADD R0, R214, 0x1, R0 ;  /* 0x00000001d6007824 */ /* 0x000fe600078e0200 */
        /* <DEDUP_REMOVED lines=18> */
[CC--:B------:R-:W-:Y:S02]  /*4570*/  LEA.HI.X.SX32 R101, R251.reuse, R207.reuse, 0x2, P0 ;  /* 0x000000cffb657211 */ /* 0x0c0fe400000f16ff */
        /* <DEDUP_REMOVED lines=34> */
[C---:B------:R-:W-:Y:S02]  /*47a0*/  IADD3 R170, R251.reuse, 0x40, RZ ;  /* 0x00000040fbaa7810 */ /* 0x040fe40007ffe0ff */
[----:B----4-:R-:W-:Y:S01]  /*47b0*/  IADD3 R16, R251, 0x60, RZ ;  /* 0x00000060fb107810 */ /* 0x010fe20007ffe0ff */
[----:B------:R-:W-:Y:S02]  /*47c0*/  RED.E.ADD.F32.FTZ.RN.STRONG.GPU [R10.64], R12 ;  /* 0x0000000c0a00798e */ /* 0x000fe4000c10e792 */
[----:B------:R-:W-:Y:S02]  /*47d0*/  IMAD.IADD R170, R214, 0x1, R170 ;  /* 0x00000001d6aa7824 */ /* 0x000fe400078e02aa */
        /* <DEDUP_REMOVED lines=35> */
[C---:B------:R-:W-:Y:S03]  /*4a10*/  LOP3.LUT R0, R205.reuse, 0x1, RZ, 0xc0, !PT ;  /* 0x00000001cd007812 */ /* 0x040fe600078ec0ff */
[----:B------:R3:W-:Y:S04]  /*4a20*/  RED.E.ADD.F32.FTZ.RN.STRONG.GPU [R2.64+0x180], R65 ;  /* 0x000180410200798e */ /* 0x0007e8000c10e792 */
[----:B------:R-:W-:Y:S01]  /*4a30*/  LDSM.16.MT88.4 R56, [R184+0x800] ;  /* 0x00080000b838783b */ /* 0x000fe20000004200 */
[CC--:B-1----:R-:W-:Y:S04]  /*4a40*/  LEA R4, P1, R16.reuse, R206.reuse, 0x2 ;  /* 0x000000ce10047211 */ /* 0x0c2fe800078210ff */
[-C--:B------:R-:W-:Y:S02]  /*4a50*/  LEA.HI.X.SX32 R5, R16, R207.reuse, 0x2, P1 ;  /* 0x000000cf10057211 */ /* 0x080fe400008f16ff */
[CC--:B--2---:R-:W-:Y:S01]  /*4a60*/  LEA R6, P2, R230.reuse, R206.reuse, 0x2 ;  /* 0x000000cee6067211 */ /* 0x0c4fe200078410ff */
[----:B------:R-:W-:Y:S03]  /*4a70*/  LDSM.16.MT88.4 R16, [R184+0x2000] ;  /* 0x00200000b810783b */ /* 0x000fe60000004200 */
[----:B------:R-:W-:Y:S01]  /*4a80*/  LEA.HI.X.SX32 R7, R230, R207, 0x2, P2 ;  /* 0x000000cfe6077211 */ /* 0x000fe200010f16ff */
        /* <DEDUP_REMOVED lines=63> */
.L_x_440:
[----:B--234-:R-:W2:Y:S04]  /*4e80*/  LDL.LU R60, [R1+0x18] ;  /* 0x00001800013c7983 */ /* 0x01cea80000300800 */
[----:B------:R-:W3:Y:S04]  /*4e90*/  LDL.64 R58, [R1+0x10] ;  /* 0x00001000013a7983 */ /* 0x000ee80000100a00 */
[----:B------:R-:W4:Y:S04]  /*4ea0*/  LDL.LU R57, [R1+0xc] ;  /* 0x00000c0001397983 */ /* 0x000f280000300800 */
[----:B------:R-:W4:Y:S04]  /*4eb0*/  LDL R56, [R1] ;  /* 0x0000000001387983 */ /* 0x000f280000100800 */
[----:B------:R-:W4:Y:S01]  /*4ec0*/  LDL R55, [R1+0x4] ;  /* 0x0000040001377983 */ /* 0x000f220000100800 */
[----:B------:R-:W-:-:S02]  /*4ed0*/  FMUL.FTZ R68, R68, c[0x0][0x2e0] ;  /* 0x0000b80044447a20 */ /* 0x000fc40000410000 */
[----:B------:R-:W-:Y:S02]  /*4ee0*/  FMUL.FTZ R0, R69, c[0x0][0x2e0] ;  /* 0x0000b80045007a20 */ /* 0x000fe40000410000 */
[----:B------:R-:W-:Y:S02]  /*4ef0*/  FMUL.FTZ R70, R70, c[0x0][0x2e0] ;  /* 0x0000b80046467a20 */ /* 0x000fe40000410000 */
[----:B------:R-:W-:Y:S01]  /*4f00*/  FMUL.FTZ R2, R71, c[0x0][0x2e0] ;  /* 0x0000b80047027a20 */ /* 0x000fe20000410000 */
[----:B------:R-:W-:Y:S01]  /*4f10*/  F2FP.BF16.PACK_AB R0, R0, R68 ;  /* 0x000000440000723e */ /* 0x000fe200000010ff */
[----:B------:R-:W-:Y:S01]  /*4f20*/  BAR.SYNC.DEFER_BLOCKING 0x0 ;  /* 0x0000000000007b1d */ /* 0x000fe20000010000 */
        /* <DEDUP_REMOVED lines=32> */
[----:B------:R-:W-:Y:S02]  /*5130*/  FMUL.FTZ R30, R30, c[0x0][0x2dc] ;  /* 0x0000b7001e1e7a20 */ /* 0x000fe40000410000 */
[----:B------:R-:W-:Y:S01]  /*5140*/  FMUL.FTZ R20, R31, c[0x0][0x2dc] ;  /* 0x0000b7001f147a20 */ /* 0x000fe20000410000 */
[----:B------:R-:W-:Y:S01]  /*5150*/  F2FP.BF16.PACK_AB R98, R99, R98 ;  /* 0x000000626362723e */ /* 0x000fe200000010ff */
[----:B------:R-:W-:Y:S02]  /*5160*/  FMUL.FTZ R88, R88, c[0x0][0x2e0] ;  /* 0x0000b80058587a20 */ /* 0x000fe40000410000 */
[----:B------:R-:W-:Y:S01]  /*5170*/  FMUL.FTZ R89, R89, c[0x0][0x2e0] ;  /* 0x0000b80059597a20 */ /* 0x000fe20000410000 */
[----:B------:R-:W-:Y:S01]  /*5180*/  F2FP.BF16.PACK_AB R20, R20, R30 ;  /* 0x0000001e1414723e */ /* 0x000fe200000010ff */
[----:B------:R-:W-:Y:S01]  /*5190*/  FMUL.FTZ R90, R90, c[0x0][0x2e0] ;  /* 0x0000b8005a5a7a20 */ /* 0x000fe20000410000 */
[----:B------:R-:W1:Y:S01]  /*51a0*/  S2R R30, SR_CTAID.Y ;  /* 0x00000000001e7919 */ /* 0x000e620000002600 */
        /* <DEDUP_REMOVED lines=13> */
[----:B------:R-:W-:Y:S02]  /*5280*/  FMUL.FTZ R23, R33, c[0x0][0x2dc] ;  /* 0x0000b70021177a20 */ /* 0x000fe40000410000 */
[----:B------:R-:W-:Y:S02]  /*5290*/  FMUL.FTZ R5, R24, c[0x0][0x2dc] ;  /* 0x0000b70018057a20 */ /* 0x000fe40000410000 */
[----:B------:R-:W-:Y:S01]  /*52a0*/  FMUL.FTZ R34, R34, c[0x0][0x2dc] ;  /* 0x0000b70022227a20 */ /* 0x000fe20000410000 */
[----:B------:R-:W-:Y:S01]  /*52b0*/  F2FP.BF16.PACK_AB R23, R23, R32 ;  /* 0x000000201717723e */ /* 0x000fe200000010ff */
[----:B------:R-:W-:Y:S02]  /*52c0*/  FMUL.FTZ R22, R35, c[0x0][0x2dc] ;  /* 0x0000b70023167a20 */ /* 0x000fe40000410000 */
[----:B------:R-:W-:-:S02]  /*52d0*/  FMUL.FTZ R25, R25, c[0x0][0x2dc] ;  /* 0x0000b70019197a20 */ /* 0x000fc40000410000 */
        /* <DEDUP_REMOVED lines=15> */
[----:B------:R-:W1:Y:S01]  /*53d0*/  S2R R29, SR_CTAID.Z ;  /* 0x00000000001d7919 */ /* 0x000e620000002700 */
        /* <DEDUP_REMOVED lines=15> */
[----:B------:R-:W1:Y:S01]  /*54d0*/  S2R R45, SR_TID.X ;  /* 0x00000000002d7919 */ /* 0x000e620000002100 */
[----:B------:R-:W-:Y:S01]  /*54e0*/  FMUL.FTZ R12, R47, c[0x0][0x2dc] ;  /* 0x0000b7002f0c7a20 */ /* 0x000fe20000410000 */
[----:B------:R-:W-:Y:S02]  /*54f0*/  F2FP.BF16.PACK_AB R13, R13, R44 ;  /* 0x0000002c0d0d723e */ /* 0x000fe400000010ff */
[----:B------:R-:W1:Y:S02]  /*5500*/  S2R R44, SR_TID.X ;  /* 0x00000000002c7919 */ /* 0x000e640000002100 */
[----:B------:R-:W-:Y:S02]  /*5510*/  F2FP.BF16.PACK_AB R12, R12, R46 ;  /* 0x0000002e0c0c723e */ /* 0x000fe400000010ff */
[----:B-1----:R-:W-:-:S04]  /*5520*/  SHF.R.S32.HI R44, RZ, 0x1f, R44 ;  /* 0x0000001fff2c7819 */ /* 0x002fc8000001142c */
[----:B------:R-:W-:-:S04]  /*5530*/  LEA.HI R44, R44, R45, RZ, 0x3 ;  /* 0x0000002d2c2c7211 */ /* 0x000fc800078f18ff */
[----:B------:R-:W-:Y:S01]  /*5540*/  SHF.R.S32.HI R44, RZ, 0x3, R44 ;  /* 0x00000003ff2c7819 */ /* 0x000fe2000001142c */
[----:B--2---:R-:W-:Y:S01]  /*5550*/  IMAD R11, R60, c[0x0][0x3a8], RZ ;  /* 0x0000ea003c0b7a24 */ /* 0x004fe200078e02ff */
[----:B---3--:R-:W-:-:S03]  /*5560*/  SHF.R.S32.HI R3, RZ, 0x1f, R58 ;  /* 0x0000001fff037819 */ /* 0x008fc6000001143a */
[----:B----4-:R-:W-:Y:S01]  /*5570*/  IMAD R11, R57, c[0x0][0x3ac], R11 ;  /* 0x0000eb00390b7a24 */ /* 0x010fe200078e020b */
[----:B------:R1:W-:Y:S04]  /*5580*/  STS [R56], R0 ;  /* 0x0000000038007388 */ /* 0x0003e80000000800 */
[----:B------:R2:W-:Y:S04]  /*5590*/  STS [R56+0x400], R2 ;  /* 0x0004000238007388 */ /* 0x0005e80000000800 */
[----:B------:R3:W-:Y:S04]  /*55a0*/  STS [R55], R7 ;  /* 0x0000000737007388 */ /* 0x0007e80000000800 */
[----:B------:R4:W-:Y:S04]  /*55b0*/  STS [R55+0x400], R6 ;  /* 0x0004000637007388 */ /* 0x0009e80000000800 */
[----:B------:R-:W-:Y:S04]  /*55c0*/  STS [R56+0x1000], R8 ;  /* 0x0010000838007388 */ /* 0x000fe80000000800 */
[----:B------:R3:W-:Y:S04]  /*55d0*/  STS [R56+0x1400], R10 ;  /* 0x0014000a38007388 */ /* 0x0007e80000000800 */
[----:B------:R3:W-:Y:S01]  /*55e0*/  STS [R55+0x1000], R9 ;  /* 0x0010000937007388 */ /* 0x0007e20000000800 */
[----:B-1----:R-:W-:-:S03]  /*55f0*/  IMAD R0, R60, c[0x0][0x3a0], RZ ;  /* 0x0000e8003c007a24 */ /* 0x002fc600078e02ff */
[----:B------:R-:W-:Y:S01]  /*5600*/  STS [R55+0x1400], R28 ;  /* 0x0014001c37007388 */ /* 0x000fe20000000800 */
[----:B--2---:R-:W-:Y:S01]  /*5610*/  MOV R2, R58 ;  /* 0x0000003a00027202 */ /* 0x004fe20000000f00 */
[C---:B------:R-:W-:Y:S02]  /*5620*/  IMAD R0, R57.reuse, c[0x0][0x3a4], R0 ;  /* 0x0000e90039007a24 */ /* 0x040fe400078e0200 */
[----:B------:R-:W-:Y:S02]  /*5630*/  STS [R56+0x2000], R85 ;  /* 0x0020005538007388 */ /* 0x000fe40000000800 */
[C-C-:B------:R-:W-:Y:S02]  /*5640*/  IMAD.WIDE.U32 R4, R57.reuse, c[0x0][0x3a0], R2.reuse ;  /* 0x0000e80039047a25 */ /* 0x140fe400078e0002 */
[----:B------:R-:W-:Y:S02]  /*5650*/  STS [R56+0x2400], R86 ;  /* 0x0024005638007388 */ /* 0x000fe40000000800 */
[----:B------:R-:W-:Y:S01]  /*5660*/  IMAD.WIDE.U32 R2, R57, c[0x0][0x3a8], R2 ;  /* 0x0000ea0039027a25 */ /* 0x000fe200078e0002 */
[----:B------:R-:W-:Y:S01]  /*5670*/  IADD3 R5, R5, R0, RZ ;  /* 0x0000000005057210 */ /* 0x000fe20007ffe0ff */
[----:B------:R-:W-:Y:S01]  /*5680*/  STS [R55+0x2000], R96 ;  /* 0x0020006037007388 */ /* 0x000fe20000000800 */
[----:B------:R-:W-:-:S02]  /*5690*/  SHF.R.S32.HI R0, RZ, 0x1f, R30 ;  /* 0x0000001fff007819 */ /* 0x000fc4000001141e */
[----:B------:R-:W-:Y:S01]  /*56a0*/  IADD3 R3, R3, R11, RZ ;  /* 0x0000000b03037210 */ /* 0x000fe20007ffe0ff */
[----:B------:R-:W-:Y:S01]  /*56b0*/  STS [R55+0x2400], R98 ;  /* 0x0024006237007388 */ /* 0x000fe20000000800 */
[----:B------:R-:W-:-:S03]  /*56c0*/  IMAD.WIDE.U32 R4, R30, c[0x0][0x388], R4 ;  /* 0x0000e2001e047a25 */ /* 0x000fc600078e0004 */
[----:B------:R-:W-:Y:S01]  /*56d0*/  STS [R56+0x3000], R88 ;  /* 0x0030005838007388 */ /* 0x000fe20000000800 */
[C---:B---3--:R-:W-:Y:S02]  /*56e0*/  IMAD R7, R0.reuse, c[0x0][0x388], RZ ;  /* 0x0000e20000077a24 */ /* 0x048fe400078e02ff */
[----:B----4-:R-:W-:Y:S01]  /*56f0*/  IMAD R6, R0, c[0x0][0x390], RZ ;  /* 0x0000e40000067a24 */ /* 0x010fe200078e02ff */
[----:B------:R-:W-:Y:S01]  /*5700*/  STS [R56+0x3400], R90 ;  /* 0x0034005a38007388 */ /* 0x000fe20000000800 */
[C---:B------:R-:W-:Y:S02]  /*5710*/  IMAD R0, R30.reuse, c[0x0][0x38c], R7 ;  /* 0x0000e3001e007a24 */ /* 0x040fe400078e0207 */
[C---:B------:R-:W-:Y:S01]  /*5720*/  IMAD R6, R30.reuse, c[0x0][0x394], R6 ;  /* 0x0000e5001e067a24 */ /* 0x040fe200078e0206 */
[----:B------:R-:W-:Y:S01]  /*5730*/  STS [R55+0x3000], R92 ;  /* 0x0030005c37007388 */ /* 0x000fe20000000800 */
[----:B------:R-:W-:Y:S01]  /*5740*/  IMAD.WIDE.U32 R2, R30, c[0x0][0x390], R2 ;  /* 0x0000e4001e027a25 */ /* 0x000fe200078e0002 */
[----:B------:R-:W-:-:S02]  /*5750*/  IADD3 R5, R5, R0, RZ ;  /* 0x0000000005057210 */ /* 0x000fc40007ffe0ff */
[----:B------:R-:W-:Y:S01]  /*5760*/  STS [R55+0x3400], R94 ;  /* 0x0034005e37007388 */ /* 0x000fe20000000800 */
[----:B------:R-:W-:Y:S02]  /*5770*/  SHF.R.S32.HI R0, RZ, 0x1f, R29 ;  /* 0x0000001fff007819 */ /* 0x000fe4000001141d */
[----:B------:R-:W-:Y:S01]  /*5780*/  IADD3 R3, R3, R6, RZ ;  /* 0x0000000603037210 */ /* 0x000fe20007ffe0ff */
[----:B------:R-:W-:Y:S01]  /*5790*/  STS [R56+0x4000], R27 ;  /* 0x0040001b38007388 */ /* 0x000fe20000000800 */
[----:B------:R-:W-:-:S03]  /*57a0*/  IMAD.WIDE.U32 R4, R29, c[0x0][0x3b8], R4 ;  /* 0x0000ee001d047a25 */ /* 0x000fc600078e0004 */
[----:B------:R-:W-:Y:S01]  /*57b0*/  STS [R56+0x4400], R26 ;  /* 0x0044001a38007388 */ /* 0x000fe20000000800 */
[C---:B------:R-:W-:Y:S02]  /*57c0*/  IMAD R7, R0.reuse, c[0x0][0x3b8], RZ ;  /* 0x0000ee0000077a24 */ /* 0x040fe400078e02ff */
[----:B------:R-:W-:Y:S01]  /*57d0*/  IMAD R6, R0, c[0x0][0x3c0], RZ ;  /* 0x0000f00000067a24 */ /* 0x000fe200078e02ff */
[----:B------:R-:W-:Y:S01]  /*57e0*/  STS [R55+0x4000], R23 ;  /* 0x0040001737007388 */ /* 0x000fe20000000800 */
[C---:B------:R-:W-:Y:S01]  /*57f0*/  IMAD R0, R29.reuse, c[0x0][0x3bc], R7 ;  /* 0x0000ef001d007a24 */ /* 0x040fe200078e0207 */
[----:B------:R-:W-:Y:S01]  /*5800*/  SHF.R.S32.HI R7, RZ, 0x1f, R44 ;  /* 0x0000001fff077819 */ /* 0x000fe2000001142c */
[C---:B------:R-:W-:Y:S01]  /*5810*/  IMAD R6, R29.reuse, c[0x0][0x3c4], R6 ;  /* 0x0000f1001d067a24 */ /* 0x040fe200078e0206 */
[----:B------:R-:W-:Y:S01]  /*5820*/  STS [R55+0x4400], R22 ;  /* 0x0044001637007388 */ /* 0x000fe20000000800 */
[----:B------:R-:W-:Y:S01]  /*5830*/  IMAD.WIDE.U32 R2, R29, c[0x0][0x3c0], R2 ;  /* 0x0000f0001d027a25 */ /* 0x000fe200078e0002 */
[----:B------:R-:W-:-:S02]  /*5840*/  IADD3 R5, R5, R0, RZ ;  /* 0x0000000005057210 */ /* 0x000fc40007ffe0ff */
[----:B------:R-:W-:Y:S01]  /*5850*/  STS [R56+0x5000], R25 ;  /* 0x0050001938007388 */ /* 0x000fe20000000800 */
[----:B------:R-:W-:Y:S01]  /*5860*/  IMAD R0, R7, c[0x0][0x3a8], RZ ;  /* 0x0000ea0007007a24 */ /* 0x000fe200078e02ff */
[----:B------:R-:W-:Y:S01]  /*5870*/  IADD3 R3, R3, R6, RZ ;  /* 0x0000000603037210 */ /* 0x000fe20007ffe0ff */
[----:B------:R-:W-:Y:S01]  /*5880*/  IMAD R10, R7, c[0x0][0x3a0], RZ ;  /* 0x0000e800070a7a24 */ /* 0x000fe200078e02ff */
[----:B------:R-:W-:Y:S01]  /*5890*/  STS [R56+0x5400], R24 ;  /* 0x0054001838007388 */ /* 0x000fe20000000800 */
[C---:B------:R-:W-:Y:S02]  /*58a0*/  IMAD R0, R44.reuse, c[0x0][0x3ac], R0 ;  /* 0x0000eb002c007a24 */ /* 0x040fe400078e0200 */
[C---:B------:R-:W-:Y:S01]  /*58b0*/  IMAD.WIDE.U32 R6, R44.reuse, c[0x0][0x3a8], R2 ;  /* 0x0000ea002c067a25 */ /* 0x040fe200078e0002 */
[----:B------:R-:W-:Y:S03]  /*58c0*/  STS [R55+0x5000], R21 ;  /* 0x0050001537007388 */ /* 0x000fe60000000800 */
[C---:B------:R-:W-:Y:S01]  /*58d0*/  IMAD R10, R44.reuse, c[0x0][0x3a4], R10 ;  /* 0x0000e9002c0a7a24 */ /* 0x040fe200078e020a */
[----:B------:R-:W-:Y:S01]  /*58e0*/  STS [R55+0x5400], R20 ;  /* 0x0054001437007388 */ /* 0x000fe20000000800 */
[----:B------:R-:W-:Y:S01]  /*58f0*/  IMAD.WIDE.U32 R8, R44, c[0x0][0x3a0], R4 ;  /* 0x0000e8002c087a25 */ /* 0x000fe200078e0004 */
[----:B------:R-:W-:-:S02]  /*5900*/  IADD3 R0, R7, R0, RZ ;  /* 0x0000000007007210 */ /* 0x000fc40007ffe0ff */
[----:B------:R-:W-:Y:S01]  /*5910*/  STS [R56+0x6000], R19 ;  /* 0x0060001338007388 */ /* 0x000fe20000000800 */
[----:B------:R-:W-:Y:S02]  /*5920*/  LEA R2, P0, R6, c[0x0][0x348], 0x1 ;  /* 0x0000d20006027a11 */ /* 0x000fe400078008ff */
[----:B------:R-:W-:Y:S01]  /*5930*/  IADD3 R10, R9, R10, RZ ;  /* 0x0000000a090a7210 */ /* 0x000fe20007ffe0ff */
[----:B------:R-:W-:Y:S01]  /*5940*/  STS [R56+0x6400], R18 ;  /* 0x0064001238007388 */ /* 0x000fe20000000800 */
[----:B------:R-:W-:Y:S02]  /*5950*/  LEA R4, P1, R8, c[0x0][0x340], 0x1 ;  /* 0x0000d00008047a11 */ /* 0x000fe400078208ff */
[----:B------:R-:W-:Y:S01]  /*5960*/  MOV R7, c[0x0][0x3a0] ;  /* 0x0000e80000077a02 */ /* 0x000fe20000000f00 */
[----:B------:R-:W-:Y:S01]  /*5970*/  STS [R55+0x6000], R15 ;  /* 0x0060000f37007388 */ /* 0x000fe20000000800 */
[----:B------:R-:W-:Y:S02]  /*5980*/  LEA.HI.X R3, R6, c[0x0][0x34c], R0, 0x1, P0 ;  /* 0x0000d30006037a11 */ /* 0x000fe400000f0c00 */
[----:B------:R-:W-:Y:S01]  /*5990*/  MOV R0, c[0x0][0x3a8] ;  /* 0x0000ea0000007a02 */ /* 0x000fe20000000f00 */
[----:B------:R-:W-:Y:S01]  /*59a0*/  STS [R55+0x6400], R14 ;  /* 0x0064000e37007388 */ /* 0x000fe20000000800 */
[----:B------:R-:W-:-:S02]  /*59b0*/  LEA.HI.X R5, R8, c[0x0][0x344], R10, 0x1, P1 ;  /* 0x0000d10008057a11 */ /* 0x000fc400008f0c0a */
[----:B------:R-:W-:Y:S01]  /*59c0*/  MOV R9, c[0x0][0x3a4] ;  /* 0x0000e90000097a02 */ /* 0x000fe20000000f00 */
[----:B------:R-:W-:Y:S01]  /*59d0*/  STS [R56+0x7000], R17 ;  /* 0x0070001138007388 */ /* 0x000fe20000000800 */
[C---:B------:R-:W-:Y:S02]  /*59e0*/  LEA R8, P1, R7.reuse, R4, 0x6 ;  /* 0x0000000407087211 */ /* 0x040fe400078230ff */
[----:B------:R-:W-:Y:S01]  /*59f0*/  MOV R10, c[0x0][0x3ac] ;  /* 0x0000eb00000a7a02 */ /* 0x000fe20000000f00 */
[----:B------:R-:W-:Y:S01]  /*5a00*/  STS [R56+0x7400], R16 ;  /* 0x0074001038007388 */ /* 0x000fe20000000800 */
[C---:B------:R-:W-:Y:S02]  /*5a10*/  LEA R6, P0, R0.reuse, R2, 0x6 ;  /* 0x0000000200067211 */ /* 0x040fe400078030ff */
[----:B------:R-:W-:Y:S01]  /*5a20*/  LEA.HI.X R9, R7, R5, R9, 0x6, P1 ;  /* 0x0000000507097211 */ /* 0x000fe200008f3409 */
[----:B------:R-:W-:Y:S01]  /*5a30*/  STS [R55+0x7000], R13 ;  /* 0x0070000d37007388 */ /* 0x000fe20000000800 */
[----:B------:R-:W-:-:S03]  /*5a40*/  LEA.HI.X R7, R0, R3, R10, 0x6, P0 ;  /* 0x0000000300077211 */ /* 0x000fc600000f340a */
[----:B------:R-:W-:Y:S04]  /*5a50*/  STS [R55+0x7400], R12 ;  /* 0x0074000c37007388 */ /* 0x000fe80000000800 */
[----:B------:R-:W-:Y:S06]  /*5a60*/  BAR.SYNC.DEFER_BLOCKING 0x0 ;  /* 0x0000000000007b1d */ /* 0x000fec0000010000 */
[----:B------:R-:W1:Y:S04]  /*5a70*/  LDS.128 R40, [R213+0xc000] ;  /* 0x00c00000d5287984 */ /* 0x000e680000000c00 */
[----:B------:R-:W2:Y:S04]  /*5a80*/  LDS.128 R32, [R213+0xe000] ;  /* 0x00e00000d5207984 */ /* 0x000ea80000000c00 */
[----:B------:R-:W3:Y:S04]  /*5a90*/  LDS.128 R36, [R213+0xd000] ;  /* 0x00d00000d5247984 */ /* 0x000ee80000000c00 */
[----:B------:R-:W4:Y:S04]  /*5aa0*/  LDS.128 R28, [R213+0xf000] ;  /* 0x00f00000d51c7984 */ /* 0x000f280000000c00 */
[----:B------:R-:W4:Y:S04]  /*5ab0*/  LDS.128 R24, [R213+0x10000] ;  /* 0x01000000d5187984 */ /* 0x000f280000000c00 */
[----:B------:R-:W4:Y:S04]  /*5ac0*/  LDS.128 R16, [R213+0x12000] ;  /* 0x01200000d5107984 */ /* 0x000f280000000c00 */
[----:B------:R-:W4:Y:S04]  /*5ad0*/  LDS.128 R20, [R213+0x11000] ;  /* 0x01100000d5147984 */ /* 0x000f280000000c00 */
[----:B------:R-:W4:Y:S04]  /*5ae0*/  LDS.128 R12, [R213+0x13000] ;  /* 0x01300000d50c7984 */ /* 0x000f280000000c00 */
[----:B-1----:R1:W-:Y:S04]  /*5af0*/  STG.E.128 [R4.64], R40 ;  /* 0x0000002804007986 */ /* 0x0023e8000c101d12 */
[----:B--2---:R1:W-:Y:S04]  /*5b00*/  STG.E.128 [R4.64+0x80], R32 ;  /* 0x0000802004007986 */ /* 0x0043e8000c101d12 */
[----:B---3--:R1:W-:Y:S04]  /*5b10*/  STG.E.128 [R8.64], R36 ;  /* 0x0000002408007986 */ /* 0x0083e8000c101d12 */
[----:B----4-:R1:W-:Y:S04]  /*5b20*/  STG.E.128 [R8.64+0x80], R28 ;  /* 0x0000801c08007986 */ /* 0x0103e8000c101d12 */
[----:B------:R1:W-:Y:S04]  /*5b30*/  STG.E.128 [R2.64], R24 ;  /* 0x0000001802007986 */ /* 0x0003e8000c101d12 */
[----:B------:R1:W-:Y:S04]  /*5b40*/  STG.E.128 [R2.64+0x80], R16 ;  /* 0x0000801002007986 */ /* 0x0003e8000c101d12 */
[----:B------:R1:W-:Y:S04]  /*5b50*/  STG.E.128 [R6.64], R20 ;  /* 0x0000001406007986 */ /* 0x0003e8000c101d12 */
[----:B------:R1:W-:Y:S02]  /*5b60*/  STG.E.128 [R6.64+0x80], R12 ;  /* 0x0000800c06007986 */ /* 0x0003e4000c101d12 */
.L_x_437:
        /* <DEDUP_REMOVED lines=9> */
.L_x_444:
[----:B------:R-:W-:Y:S05]  /*5c00*/  EXIT ;  /* 0x000000000000794d */ /* 0x000fea0003800000 */
.L_x_446:
        /* <DEDUP_REMOVED lines=15> */
.L_x_1073:


//--------------------- .text._ZN5flash44flash_bwd_dq_dk_dv_loop_seqk_parallel_kernelI23Flash_bwd_kernel_traitsILi128ELi64ELi64ELi8ELi4ELi2ELi2ELb1ELb0EN7cutlass10bfloat16_tE19Flash_kernel_traitsILi128ELi64ELi64ELi8ES3_EELb0ELb1ELb0ELb0ELb1ELb1ELb1EEEvNS_16Flash_bwd_paramsE --------------------------
	.section	.text._ZN5flash44flash_bwd_dq_dk_dv_loop_seqk_parallel_kernelI23Flash_bwd_kernel_traitsILi128ELi64ELi64ELi8ELi4ELi2ELi2ELb1ELb0EN7cutlass10bfloat16_tE19Flash_kernel_traitsILi128ELi64ELi64ELi8ES3_EELb0ELb1ELb0ELb0ELb1ELb1ELb1EEEvNS_16Flash_bwd_paramsE,"ax",@progbits
	.sectioninfo	@"SHI_REGISTERS=255"
	.align	128
        .global         _ZN5flash44flash_bwd_dq_dk_dv_loop_seqk_parallel_kernelI23Flash_bwd_kernel_traitsILi128ELi64ELi64ELi8ELi4ELi2ELi2ELb1ELb0EN7cutlass10bfloat16_tE19Flash_kernel_traitsILi128ELi64ELi64ELi8ES3_EELb0ELb1ELb0ELb0ELb1ELb1ELb1EEEvNS_16Flash_bwd_paramsE
        .type           _ZN5flash44flash_bwd_dq_dk_dv_loop_seqk_parallel_kernelI23Flash_bwd_kernel_traitsILi128ELi64ELi64ELi8ELi4ELi2ELi2ELb1ELb0EN7cutlass10bfloat16_tE19Flash_kernel_traitsILi128ELi64ELi64ELi8ES3_EELb0ELb1ELb0ELb0ELb1ELb1ELb1EEEvNS_16Flash_bwd_paramsE,@function
        .size           _ZN5flash44flash_bwd_dq_dk_dv_loop_seqk_parallel_kernelI23Flash_bwd_kernel_traitsILi128ELi64ELi64ELi8ELi4ELi2ELi2ELb1ELb0EN7cutlass10bfloat16_tE19Flash_kernel_traitsILi128ELi64ELi64ELi8ES3_EELb0ELb1ELb0ELb0ELb1ELb1ELb1EEEvNS_16Flash_bwd_paramsE,(.L_x_1074 - _ZN5flash44flash_bwd_dq_dk_dv_loop_seqk_parallel_kernelI23Flash_bwd_kernel_traitsILi128ELi64ELi64ELi8ELi4ELi2ELi2ELb1ELb0EN7cutlass10bfloat16_tE19Flash_kernel_traitsILi128ELi64ELi64ELi8ES3_EELb0ELb1ELb0ELb0ELb1ELb1ELb1EEEvNS_16Flash_bwd_paramsE)
        .other          _ZN5flash44flash_bwd_dq_dk_dv_loop_seqk_parallel_kernelI23Flash_bwd_kernel_traitsILi128ELi64ELi64ELi8ELi4ELi2ELi2ELb1ELb0EN7cutlass10bfloat16_tE19Flash_kernel_traitsILi128ELi64ELi64ELi8ES3_EELb0ELb1ELb0ELb0ELb1ELb1ELb1EEEvNS_16Flash_bwd_paramsE,@"STO_CUDA_ENTRY STV_DEFAULT"
_ZN5flash44flash_bwd_dq_dk_dv_loop_seqk_parallel_kernelI23Flash_bwd_kernel_traitsILi128ELi64ELi64ELi8ELi4ELi2ELi2ELb1ELb0EN7cutlass10bfloat16_tE19Flash_kernel_traitsILi128ELi64ELi64ELi8ES3_EELb0ELb1ELb0ELb0ELb1ELb1ELb1EEEvNS_16Flash_bwd_paramsE:
.text._ZN5flash44flash_bwd_dq_dk_dv_loop_seqk_parallel_kernelI23Flash_bwd_kernel_traitsILi128ELi64ELi64ELi8ELi4ELi2ELi2ELb1ELb0EN7cutlass10bfloat16_tE19Flash_kernel_traitsILi128ELi64ELi64ELi8ES3_EELb0ELb1ELb0ELb0ELb1ELb1ELb1EEEvNS_16Flash_bwd_paramsE:
        /* <DEDUP_REMOVED lines=117> */
[C---:B------:R-:W-:Y:S01]  /*0750*/  IMAD R10, R203.reuse, 0x10, R5 ;  /* 0x00000010cb0a7824 */ /* 0x040fe200078e0205 */
[----:B------:R-:W-:Y:S01]  /*0760*/  LOP3.LUT R201, R2, R0, RZ, 0xfc, !PT ;  /* 0x0000000002c97212 */ /* 0x000fe200078efcff */
[--C-:B------:R-:W-:Y:S02]  /*0770*/  IMAD R203, R203, 0x400, R0.reuse ;  /* 0x00000400cbcb7824 */ /* 0x100fe400078e0200 */
[----:B------:R-:W-:Y:S01]  /*0780*/  IMAD R193, R193, 0x400, R0 ;  /* 0x00000400c1c17824 */ /* 0x000fe200078e0200 */
[----:B------:R1:W-:Y:S01]  /*0790*/  STL [R1+0x14], R10 ;  /* 0x0000140a01007387 */ /* 0x0003e20000100800 */
[----:B------:R-:W-:Y:S01]  /*07a0*/  IMAD.IADD R203, R203, 0x1, R3 ;  /* 0x00000001cbcb7824 */ /* 0x000fe200078e0203 */
[----:B------:R-:W-:Y:S01]  /*07b0*/  IADD3 R247, R10, -c[0x0][0x214], R247 ;  /* 0x800085000af77a10 */ /* 0x000fe20007ffe0f7 */
[----:B------:R-:W-:Y:S01]  /*07c0*/  IMAD.IADD R193, R3, 0x1, R193 ;  /* 0x0000000103c17824 */ /* 0x000fe200078e02c1 */
[----:B------:R-:W-:Y:S01]  /*07d0*/  SHF.R.S32.HI R3, RZ, 0x1f, R17 ;  /* 0x0000001fff037819 */ /* 0x000fe20000011411 */
[----:B------:R-:W-:Y:S01]  /*07e0*/  IMAD.MOV.U32 R0, RZ, RZ, 0x40 ;  /* 0x00000040ff007424 */ /* 0x000fe200078e00ff */
[----:B------:R-:W-:Y:S01]  /*07f0*/  SHF.R.S32.HI R238, RZ, 0x1f, R10 ;  /* 0x0000001fffee7819 */ /* 0x000fe2000001140a */
[----:B------:R-:W-:Y:S01]  /*0800*/  IMAD.IADD R4, R4, 0x1, R9 ;  /* 0x0000000104047824 */ /* 0x000fe200078e0209 */
[----:B------:R-:W-:Y:S01]  /*0810*/  LEA R193, R193, 0x10000, 0x1 ;  /* 0x00010000c1c17811 */ /* 0x000fe200078e08ff */
[----:B------:R1:W-:Y:S01]  /*0820*/  STL [R1+0x1c], R3 ;  /* 0x00001c0301007387 */ /* 0x0003e20000100800 */
[----:B------:R-:W-:Y:S01]  /*0830*/  IMAD.MOV.U32 R2, RZ, RZ, 0x20 ;  /* 0x00000020ff027424 */ /* 0x000fe200078e00ff */
[----:B------:R-:W-:-:S02]  /*0840*/  SEL R0, R0, 0xffffffc0, !P3 ;  /* 0xffffffc000007807 */ /* 0x000fc40005800000 */
[----:B------:R1:W-:Y:S01]  /*0850*/  STL.64 [R1+0x8], R18 ;  /* 0x0000081201007387 */ /* 0x0003e20000100a00 */
[----:B------:R-:W-:Y:S02]  /*0860*/  LEA R245, R4, 0xc000, 0x1 ;  /* 0x0000c00004f57811 */ /* 0x000fe400078e08ff */
[----:B------:R-:W-:Y:S01]  /*0870*/  SEL R2, R2, 0xffffffe0, !P4 ;  /* 0xffffffe002027807 */ /* 0x000fe20006000000 */
[--C-:B------:R-:W-:Y:S01]  /*0880*/  IMAD.IADD R189, R187, 0x1, R0.reuse ;  /* 0x00000001bbbd7824 */ /* 0x100fe200078e0200 */
[----:B------:R-:W-:Y:S01]  /*0890*/  IADD3 R246, R245, 0x40, RZ ;  /* 0x00000040f5f67810 */ /* 0x000fe20007ffe0ff */
[C---:B------:R-:W-:Y:S01]  /*08a0*/  IMAD R184, R185.reuse, 0x2, R0 ;  /* 0x00000002b9b87824 */ /* 0x040fe200078e0200 */
[--C-:B------:R-:W-:Y:S01]  /*08b0*/  IADD3 R190, R0, R187, R2.reuse ;  /* 0x000000bb00be7210 */ /* 0x100fe20007ffe002 */
[----:B------:R-:W-:Y:S01]  /*08c0*/  IMAD.SHL.U32 R185, R185, 0x2, RZ ;  /* 0x00000002b9b97824 */ /* 0x000fe200078e00ff */
[----:B------:R-:W-:Y:S01]  /*08d0*/  @P2 IADD3 R246, R245, -0x40, RZ ;  /* 0xffffffc0f5f62810 */ /* 0x000fe20007ffe0ff */
[----:B------:R-:W-:-:S02]  /*08e0*/  IMAD.IADD R188, R187, 0x1, R2 ;  /* 0x00000001bbbc7824 */ /* 0x000fc400078e0202 */
[----:B------:R-:W-:Y:S02]  /*08f0*/  IMAD.IADD R202, R2, 0x1, R189 ;  /* 0x0000000102ca7824 */ /* 0x000fe400078e02bd */
[----:B------:R-:W-:-:S05]  /*0900*/  SHF.L.U64.HI R238, R10, 0x2, R238 ;  /* 0x000000020aee7819 */ /* 0x000fca00000102ee */
.L_x_455:
[----:B------:R-:W-:Y:S01]  /*0910*/  ISETP.NE.U32.AND P1, PT, RZ, c[0x0][0x258], PT ;  /* 0x00009600ff007a0c */ /* 0x000fe20003f25070 */
[----:B--2---:R-:W-:Y:S01]  /*0920*/  IMAD.MOV.U32 R4, RZ, RZ, RZ ;  /* 0x000000ffff047224 */ /* 0x004fe200078e00ff */
[----:B------:R-:W-:Y:S02]  /*0930*/  ISETP.NE.U32.AND P0, PT, RZ, c[0x0][0x250], PT ;  /* 0x00009400ff007a0c */ /* 0x000fe40003f05070 */
[----:B------:R-:W-:Y:S02]  /*0940*/  ISETP.NE.AND.EX P1, PT, RZ, c[0x0][0x25c], PT, P1 ;  /* 0x00009700ff007a0c */ /* 0x000fe40003f25310 */
[----:B------:R-:W-:-:S11]  /*0950*/  ISETP.NE.AND.EX P0, PT, RZ, c[0x0][0x254], PT, P0 ;  /* 0x00009500ff007a0c */ /* 0x000fd60003f05300 */
[----:B-1----:R-:W1:Y:S01]  /*0960*/  @P1 S2R R3, SR_CTAID.Y ;  /* 0x0000000000031919 */ /* 0x002e620000002600 */
        /* <DEDUP_REMOVED lines=15> */
[----:B------:R-:W-:Y:S01]  /*0a60*/  IABS R5, c[0x0][0x1c8] ;  /* 0x0000720000057a13 */ /* 0x000fe20000000000 */
[----:B------:R-:W1:Y:S01]  /*0a70*/  S2R R26, SR_CTAID.Z ;  /* 0x00000000001a7919 */ /* 0x000e620000002700 */
[----:B------:R-:W-:Y:S01]  /*0a80*/  ULDC UR4, c[0x0][0x214] ;  /* 0x0000850000047ab9 */ /* 0x000fe20000000800 */
[----:B------:R-:W-:Y:S01]  /*0a90*/  ISETP.NE.U32.AND P1, PT, RZ, c[0x0][0x240], PT ;  /* 0x00009000ff007a0c */ /* 0x000fe20003f25070 */
[----:B------:R-:W2:Y:S01]  /*0aa0*/  I2F.RP R2, R5 ;  /* 0x0000000500027306 */ /* 0x000ea20000209400 */
[----:B------:R-:W3:Y:S01]  /*0ab0*/  S2R R24, SR_CTAID.Y ;  /* 0x0000000000187919 */ /* 0x000ee20000002600 */
[----:B------:R-:W-:Y:S01]  /*0ac0*/  UIADD3 UR4, UR4, 0x3f, URZ ;  /* 0x0000003f04047890 */ /* 0x000fe2000fffe03f */
[----:B------:R-:W-:Y:S01]  /*0ad0*/  ISETP.NE.AND.EX P1, PT, RZ, c[0x0][0x244], PT, P1 ;  /* 0x00009100ff007a0c */ /* 0x000fe20003f25310 */
[----:B------:R-:W-:Y:S01]  /*0ae0*/  ULDC.U8 UR5, c[0x0][0x3d0] ;  /* 0x0000f40000057ab9 */ /* 0x000fe20000000000 */
[----:B------:R-:W4:Y:S01]  /*0af0*/  S2R R8, SR_CTAID.X ;  /* 0x0000000000087919 */ /* 0x000f220000002500 */
[----:B------:R-:W-:Y:S01]  /*0b00*/  USHF.R.S32.HI UR11, URZ, 0x1f, UR4 ;  /* 0x0000001f3f0b7899 */ /* 0x000fe20008011404 */
[----:B------:R-:W-:Y:S01]  /*0b10*/  ISETP.NE.AND P5, PT, RZ, UR5, PT ;  /* 0x00000005ff007c0c */ /* 0x000fe2000bfa5270 */
[----:B------:R-:W-:Y:S01]  /*0b20*/  ULDC UR7, c[0x0][0x1c0] ;  /* 0x0000700000077ab9 */ /* 0x000fe20000000800 */
[----:B------:R-:W-:Y:S01]  /*0b30*/  SHF.R.S32.HI R9, RZ, 0x1f, R4 ;  /* 0x0000001fff097819 */ /* 0x000fe20000011404 */
[----:B------:R-:W-:-:S02]  /*0b40*/  ULEA.HI UR11, UR11, UR4, URZ, 0x6 ;  /* 0x000000040b0b7291 */ /* 0x000fc4000f8f303f */
[----:B------:R-:W-:Y:S02]  /*0b50*/  USHF.R.S32.HI UR7, URZ, 0x1f, UR7 ;  /* 0x0000001f3f077899 */ /* 0x000fe40008011407 */
[----:B------:R-:W-:Y:S01]  /*0b60*/  ULOP3.LUT UR10, UR11, 0xffffffc0, URZ, 0xc0, !UPT ;  /* 0xffffffc00b0a7892 */ /* 0x000fe2000f8ec03f */
[----:B--2---:R-:W2:Y:S01]  /*0b70*/  MUFU.RCP R2, R2 ;  /* 0x0000000200027308 */ /* 0x004ea20000001000 */
[----:B------:R-:W-:Y:S02]  /*0b80*/  USHF.R.S32.HI UR11, URZ, 0x6, UR11 ;  /* 0x000000063f0b7899 */ /* 0x000fe4000801140b */
[----:B------:R-:W-:Y:S01]  /*0b90*/  UIADD3 UR10, UR10, -0x40, URZ ;  /* 0xffffffc00a0a7890 */ /* 0x000fe2000fffe03f */
[----:B-1----:R-:W-:Y:S01]  /*0ba0*/  IABS R6, R26 ;  /* 0x0000001a00067213 */ /* 0x002fe20000000000 */
[----:B------:R-:W-:Y:S02]  /*0bb0*/  IMAD R29, R26, c[0x0][0x22c], RZ ;  /* 0x00008b001a1d7a24 */ /* 0x000fe400078e02ff */
[----:B------:R-:W-:Y:S01]  /*0bc0*/  USHF.R.S32.HI UR4, URZ, 0x1f, UR10 ;  /* 0x0000001f3f047899 */ /* 0x000fe2000801140a */
[----:B------:R-:W-:Y:S01]  /*0bd0*/  SHF.R.S32.HI R28, RZ, 0x1f, R26 ;  /* 0x0000001fff1c7819 */ /* 0x000fe2000001141a */
[----:B------:R-:W-:Y:S01]  /*0be0*/  IMAD.U32 R18, RZ, RZ, UR10 ;  /* 0x0000000aff127e24 */ /* 0x000fe2000f8e00ff */
[----:B---3--:R-:W-:-:S02]  /*0bf0*/  SHF.R.S32.HI R27, RZ, 0x1f, R24 ;  /* 0x0000001fff1b7819 */ /* 0x008fc40000011418 */
[----:B------:R-:W-:Y:S01]  /*0c00*/  SHF.R.S32.HI R30, RZ, 0x1f, R29 ;  /* 0x0000001fff1e7819 */ /* 0x000fe2000001141d */
[----:B------:R-:W-:Y:S01]  /*0c10*/  IMAD.U32 R19, RZ, RZ, UR4 ;  /* 0x00000004ff137e24 */ /* 0x000fe2000f8e00ff */
[----:B--2---:R-:W-:-:S04]  /*0c20*/  IADD3 R2, R2, 0xffffffe, RZ ;  /* 0x0ffffffe02027810 */ /* 0x004fc80007ffe0ff */
[----:B------:R-:W1:Y:S02]  /*0c30*/  F2I.FTZ.U32.TRUNC.NTZ R3, R2 ;  /* 0x0000000200037305 */ /* 0x000e64000021f000 */
[----:B-1----:R-:W-:Y:S02]  /*0c40*/  IMAD.MOV R0, RZ, RZ, -R3 ;  /* 0x000000ffff007224 */ /* 0x002fe400078e0a03 */
[----:B------:R-:W-:Y:S02]  /*0c50*/  IMAD.MOV.U32 R2, RZ, RZ, RZ ;  /* 0x000000ffff027224 */ /* 0x000fe400078e00ff */
[----:B------:R-:W-:-:S04]  /*0c60*/  IMAD R0, R0, R5, RZ ;  /* 0x0000000500007224 */ /* 0x000fc800078e02ff */
[----:B------:R-:W-:-:S04]  /*0c70*/  IMAD.HI.U32 R0, R3, R0, R2 ;  /* 0x0000000003007227 */ /* 0x000fc800078e0002 */
[----:B------:R-:W-:Y:S02]  /*0c80*/  IMAD.MOV.U32 R3, RZ, RZ, R6 ;  /* 0x000000ffff037224 */ /* 0x000fe400078e0006 */
[----:B------:R-:W1:Y:S02]  /*0c90*/  LDC.U8 R6, c[0x0][0x328] ;  /* 0x0000ca00ff067b82 */ /* 0x000e640000000000 */
[----:B------:R-:W-:-:S04]  /*0ca0*/  IMAD.HI.U32 R0, R0, R3, RZ ;  /* 0x0000000300007227 */ /* 0x000fc800078e00ff */
[----:B------:R-:W-:-:S04]  /*0cb0*/  IMAD.MOV R2, RZ, RZ, -R0 ;  /* 0x000000ffff027224 */ /* 0x000fc800078e0a00 */
[----:B------:R-:W-:Y:S01]  /*0cc0*/  IMAD R2, R5, R2, R3 ;  /* 0x0000000205027224 */ /* 0x000fe200078e0203 */
[----:B------:R-:W-:-:S04]  /*0cd0*/  LOP3.LUT R3, R26, c[0x0][0x1c8], RZ, 0x3c, !PT ;  /* 0x000072001a037a12 */ /* 0x000fc800078e3cff */
[----:B------:R-:W-:Y:S02]  /*0ce0*/  ISETP.GT.U32.AND P2, PT, R5, R2, PT ;  /* 0x000000020500720c */ /* 0x000fe40003f44070 */
[----:B-1----:R-:W-:Y:S01]  /*0cf0*/  ISETP.NE.AND P0, PT, R6, RZ, PT ;  /* 0x000000ff0600720c */ /* 0x002fe20003f05270 */
[----:B------:R-:W-:-:S10]  /*0d00*/  IMAD.WIDE R6, R24, 0x80, RZ ;  /* 0x0000008018067825 */ /* 0x000fd400078e02ff */
[----:B------:R-:W-:Y:S01]  /*0d10*/  @!P2 IADD3 R0, R0, 0x1, RZ ;  /* 0x000000010000a810 */ /* 0x000fe20007ffe0ff */
[----:B------:R-:W-:Y:S01]  /*0d20*/  @!P2 IMAD.IADD R2, R2, 0x1, -R5 ;  /* 0x000000010202a824 */ /* 0x000fe200078e0a05 */
[----:B------:R-:W-:Y:S02]  /*0d30*/  SEL R22, R6, RZ, P1 ;  /* 0x000000ff06167207 */ /* 0x000fe40000800000 */
[----:B------:R-:W-:Y:S01]  /*0d40*/  SEL R23, R7, RZ, P1 ;  /* 0x000000ff07177207 */ /* 0x000fe20000800000 */
[----:B----4-:R-:W-:Y:S01]  /*0d50*/  IMAD.WIDE.U32 R6, R8, c[0x0][0x3d8], RZ ;  /* 0x0000f60008067a25 */ /* 0x010fe200078e00ff */
[----:B------:R-:W-:Y:S02]  /*0d60*/  ISETP.GE.U32.AND P3, PT, R2, R5, PT ;  /* 0x000000050200720c */ /* 0x000fe40003f66070 */
[----:B------:R-:W-:Y:S01]  /*0d70*/  ISETP.GE.AND P1, PT, R3, RZ, PT ;  /* 0x000000ff0300720c */ /* 0x000fe20003f26270 */
[----:B------:R-:W-:Y:S01]  /*0d80*/  @P0 IMAD R2, R24, c[0x0][0x214], RZ ;  /* 0x0000850018020a24 */ /* 0x000fe200078e02ff */
[----:B------:R-:W-:Y:S01]  /*0d90*/  ISETP.NE.AND P2, PT, RZ, c[0x0][0x1c8], PT ;  /* 0x00007200ff007a0c */ /* 0x000fe20003f45270 */
[----:B------:R-:W-:Y:S01]  /*0da0*/  IMAD R3, R8, c[0x0][0x3dc], R7 ;  /* 0x0000f70008037a24 */ /* 0x000fe200078e0207 */
[----:B------:R-:W-:Y:S01]  /*0db0*/  SEL R25, R6, RZ, P5 ;  /* 0x000000ff06197207 */ /* 0x000fe20002800000 */
[----:B------:R-:W-:Y:S01]  /*0dc0*/  @!P0 IMAD R5, R24, c[0x0][0x1c0], R26 ;  /* 0x0000700018058a24 */ /* 0x000fe200078e021a */
[----:B------:R-:W-:Y:S01]  /*0dd0*/  SHF.R.S32.HI R8, RZ, 0x1f, R17 ;  /* 0x0000001fff087819 */ /* 0x000fe20000011411 */
[----:B------:R-:W-:Y:S01]  /*0de0*/  @P0 IMAD R2, R26, c[0x0][0x234], R2 ;  /* 0x00008d001a020a24 */ /* 0x000fe200078e0202 */
[----:B------:R-:W-:Y:S01]  /*0df0*/  SEL R21, R3, RZ, P5 ;  /* 0x000000ff03157207 */ /* 0x000fe20002800000 */
[----:B------:R-:W-:-:S02]  /*0e00*/  @!P0 IMAD R2, R5, c[0x0][0x214], RZ ;  /* 0x0000850005028a24 */ /* 0x000fc400078e02ff */
[----:B------:R-:W-:-:S05]  /*0e10*/  @P3 IADD3 R0, R0, 0x1, RZ ;  /* 0x0000000100003810 */ /* 0x000fca0007ffe0ff */
[----:B------:R-:W-:Y:S01]  /*0e20*/  @!P1 IMAD.MOV R0, RZ, RZ, -R0 ;  /* 0x000000ffff009224 */ /* 0x000fe200078e0a00 */
[----:B------:R-:W-:-:S04]  /*0e30*/  @!P2 LOP3.LUT R0, RZ, c[0x0][0x1c8], RZ, 0x33, !PT ;  /* 0x00007200ff00aa12 */ /* 0x000fc800078e33ff */
[----:B------:R-:W-:Y:S01]  /*0e40*/  SHF.R.S32.HI R16, RZ, 0x1f, R0 ;  /* 0x0000001fff107819 */ /* 0x000fe20000011400 */
        /* <DEDUP_REMOVED lines=8> */
.L_x_448:
[----:B------:R-:W-:-:S04]  /*0ed0*/  IMAD R3, R24, c[0x0][0x1c0], R26 ;  /* 0x0000700018037a24 */ /* 0x000fc800078e021a */
[----:B------:R-:W-:Y:S02]  /*0ee0*/  IMAD R20, R3, c[0x0][0x224], RZ ;  /* 0x0000890003147a24 */ /* 0x000fe400078e02ff */
.L_x_449:
[----:B------:R-:W2:Y:S04]  /*0ef0*/  LDL.64 R10, [R1+0x8] ;  /* 0x00000800010a7983 */ /* 0x000ea80000100a00 */
[----:B------:R-:W3:Y:S01]  /*0f00*/  LDL R33, [R1+0x1c] ;  /* 0x00001c0001217983 */ /* 0x000ee20000100800 */
[----:B------:R-:W-:Y:S01]  /*0f10*/  IMAD R3, R27, c[0x0][0x368], RZ ;  /* 0x0000da001b037a24 */ /* 0x000fe200078e02ff */
[----:B------:R-:W-:Y:S02]  /*0f20*/  IADD3 R5, R2, UR10, RZ ;  /* 0x0000000a02057c10 */ /* 0x000fe4000fffe0ff */
[----:B------:R-:W1:Y:S01]  /*0f30*/  S2R R31, SR_TID.X ;  /* 0x00000000001f7919 */ /* 0x000e620000002100 */
[----:B------:R-:W-:Y:S01]  /*0f40*/  MOV R52, 0x4 ;  /* 0x0000000400347802 */ /* 0x000fe20000000f00 */
[----:B------:R-:W-:Y:S01]  /*0f50*/  IMAD R3, R24, c[0x0][0x36c], R3 ;  /* 0x0000db0018037a24 */ /* 0x000fe200078e0203 */
[----:B------:R-:W-:Y:S01]  /*0f60*/  IADD3 R252, P0, R17, R4, RZ ;  /* 0x0000000411fc7210 */ /* 0x000fe20007f1e0ff */
[----:B------:R-:W4:Y:S02]  /*0f70*/  S2R R32, SR_TID.X ;  /* 0x0000000000207919 */ /* 0x000f240000002100 */
[----:B------:R-:W-:Y:S01]  /*0f80*/  IMAD.WIDE R4, R5, R52, c[0x0][0x200] ;  /* 0x0000800005047625 */ /* 0x000fe200078e0234 */
[----:B------:R-:W-:-:S03]  /*0f90*/  IADD3.X R13, R9, R8, RZ, P0, !PT ;  /* 0x00000008090d7210 */ /* 0x000fc600007fe4ff */
[----:B------:R-:W-:Y:S01]  /*0fa0*/  IMAD.MOV.U32 R226, RZ, RZ, R4 ;  /* 0x000000ffffe27224 */ /* 0x000fe200078e0004 */
[----:B------:R-:W-:Y:S01]  /*0fb0*/  MOV R225, R5 ;  /* 0x0000000500e17202 */ /* 0x000fe20000000f00 */
[----:B------:R4:W-:Y:S01]  /*0fc0*/  STL [R1], R13 ;  /* 0x0000000d01007387 */ /* 0x0009e20000100800 */
[----:B------:R-:W-:-:S04]  /*0fd0*/  IMAD R14, R13, c[0x0][0x1a0], RZ ;  /* 0x000068000d0e7a24 */ /* 0x000fc800078e02ff */
[----:B------:R-:W-:Y:S01]  /*0fe0*/  IMAD R14, R252, c[0x0][0x1a4], R14 ;  /* 0x00006900fc0e7a24 */ /* 0x000fe200078e020e */
[----:B-1----:R-:W-:-:S04]  /*0ff0*/  SHF.R.S32.HI R31, RZ, 0x1f, R31 ;  /* 0x0000001fff1f7819 */ /* 0x002fc8000001141f */
[----:B----4-:R-:W-:-:S04]  /*1000*/  LEA.HI R31, R31, R32, RZ, 0x3 ;  /* 0x000000201f1f7211 */ /* 0x010fc800078f18ff */
[----:B------:R-:W-:-:S04]  /*1010*/  SHF.R.S32.HI R31, RZ, 0x3, R31 ;  /* 0x00000003ff1f7819 */ /* 0x000fc8000001141f */
[----:B------:R-:W-:Y:S01]  /*1020*/  IADD3 R2, P1, R31, UR10, RZ ;  /* 0x0000000a1f027c10 */ /* 0x000fe2000ff3e0ff */
[----:B------:R-:W-:-:S04]  /*1030*/  IMAD R13, R13, c[0x0][0x198], RZ ;  /* 0x000066000d0d7a24 */ /* 0x000fc800078e02ff */
[----:B------:R-:W-:Y:S01]  /*1040*/  IMAD R13, R252, c[0x0][0x19c], R13 ;  /* 0x00006700fc0d7a24 */ /* 0x000fe200078e020d */
[----:B------:R-:W-:Y:S01]  /*1050*/  @P5 BAR.SYNC.DEFER_BLOCKING 0x0 ;  /* 0x0000000000005b1d */ /* 0x000fe20000010000 */
[----:B--2---:R-:W-:-:S04]  /*1060*/  IMAD.WIDE.U32 R6, R24, c[0x0][0x368], R10 ;  /* 0x0000da0018067a25 */ /* 0x004fc800078e000a */
[----:B------:R-:W-:Y:S01]  /*1070*/  IMAD.IADD R7, R7, 0x1, R3 ;  /* 0x0000000107077824 */ /* 0x000fe200078e0203 */
[----:B---3--:R-:W-:Y:S01]  /*1080*/  IADD3.X R3, R33, UR4, RZ, P1, !PT ;  /* 0x0000000421037c10 */ /* 0x008fe20008ffe4ff */
[----:B------:R-:W-:Y:S01]  /*1090*/  UIADD3 UR4, UR11, -0x1, URZ ;  /* 0xffffffff0b047890 */ /* 0x000fe2000fffe03f */
[----:B------:R-:W-:-:S04]  /*10a0*/  IMAD.WIDE.U32 R8, R2, c[0x0][0x190], R10 ;  /* 0x0000640002087a25 */ /* 0x000fc800078e000a */
[----:B------:R-:W-:-:S04]  /*10b0*/  IMAD.WIDE.U32 R4, R252, c[0x0][0x1a0], R10 ;  /* 0x00006800fc047a25 */ /* 0x000fc800078e000a */
[----:B------:R-:W-:Y:S01]  /*10c0*/  IMAD R12, R3, c[0x0][0x190], RZ ;  /* 0x00006400030c7a24 */ /* 0x000fe200078e02ff */
[----:B------:R-:W-:Y:S01]  /*10d0*/  IADD3 R5, R5, R14, RZ ;  /* 0x0000000e05057210 */ /* 0x000fe20007ffe0ff */
[----:B------:R-:W-:-:S04]  /*10e0*/  IMAD.WIDE.U32 R10, R252, c[0x0][0x198], R10 ;  /* 0x00006600fc0a7a25 */ /* 0x000fc800078e000a */
[----:B------:R-:W-:Y:S02]  /*10f0*/  IMAD R15, R3, c[0x0][0x370], RZ ;  /* 0x0000dc00030f7a24 */ /* 0x000fe400078e02ff */
[----:B------:R-:W-:Y:S02]  /*1100*/  IMAD.U32 R210, RZ, RZ, UR4 ;  /* 0x00000004ffd27e24 */ /* 0x000fe4000f8e00ff */
[C---:B------:R-:W-:Y:S02]  /*1110*/  IMAD R12, R2.reuse, c[0x0][0x194], R12 ;  /* 0x00006500020c7a24 */ /* 0x040fe400078e020c */
[C---:B------:R-:W-:Y:S02]  /*1120*/  IMAD R15, R2.reuse, c[0x0][0x374], R15 ;  /* 0x0000dd00020f7a24 */ /* 0x040fe400078e020f */
[----:B------:R-:W-:Y:S01]  /*1130*/  IMAD.WIDE.U32 R6, R2, c[0x0][0x370], R6 ;  /* 0x0000dc0002067a25 */ /* 0x000fe200078e0006 */
[----:B------:R-:W-:Y:S02]  /*1140*/  MOV R2, R10 ;  /* 0x0000000a00027202 */ /* 0x000fe40000000f00 */
[----:B------:R-:W-:Y:S01]  /*1150*/  LEA.HI R10, R210, R210, RZ, 0x1 ;  /* 0x000000d2d20a7211 */ /* 0x000fe200078f08ff */
[----:B------:R-:W-:-:S02]  /*1160*/  IMAD.IADD R3, R11, 0x1, R13 ;  /* 0x000000010b037824 */ /* 0x000fc400078e020d */
[----:B------:R-:W-:Y:S01]  /*1170*/  IMAD R13, R27, c[0x0][0x180], RZ ;  /* 0x000060001b0d7a24 */ /* 0x000fe200078e02ff */
[----:B------:R-:W-:Y:S01]  /*1180*/  LOP3.LUT R10, R10, 0xfffffffe, RZ, 0xc0, !PT ;  /* 0xfffffffe0a0a7812 */ /* 0x000fe200078ec0ff */
[----:B------:R-:W-:Y:S02]  /*1190*/  IMAD.IADD R9, R9, 0x1, R12 ;  /* 0x0000000109097824 */ /* 0x000fe400078e020c */
[C---:B------:R-:W-:Y:S01]  /*11a0*/  IMAD R11, R27.reuse, c[0x0][0x178], RZ ;  /* 0x00005e001b0b7a24 */ /* 0x040fe200078e02ff */
[----:B------:R-:W-:Y:S01]  /*11b0*/  IADD3 R10, R210, -R10, RZ ;  /* 0x8000000ad20a7210 */ /* 0x000fe20007ffe0ff */
[----:B------:R-:W-:Y:S02]  /*11c0*/  IMAD R12, R27, c[0x0][0x188], RZ ;  /* 0x000062001b0c7a24 */ /* 0x000fe400078e02ff */
[----:B------:R-:W-:Y:S01]  /*11d0*/  IMAD R13, R24, c[0x0][0x184], R13 ;  /* 0x00006100180d7a24 */ /* 0x000fe200078e020d */
[----:B------:R-:W-:Y:S01]  /*11e0*/  ISETP.NE.AND P0, PT, R10, 0x1, PT ;  /* 0x000000010a00780c */ /* 0x000fe20003f05270 */
[C---:B------:R-:W-:Y:S01]  /*11f0*/  IMAD.WIDE.U32 R2, R24.reuse, c[0x0][0x180], R2 ;  /* 0x0000600018027a25 */ /* 0x040fe200078e0002 */
[----:B------:R-:W2:Y:S03]  /*1200*/  LDL R27, [R1+0x14] ;  /* 0x00001400011b7983 */ /* 0x000ea60000100800 */
[C---:B------:R-:W-:Y:S01]  /*1210*/  IMAD R11, R24.reuse, c[0x0][0x17c], R11 ;  /* 0x00005f00180b7a24 */ /* 0x040fe200078e020b */
[----:B------:R-:W-:Y:S01]  /*1220*/  IADD3 R3, R3, R13, RZ ;  /* 0x0000000d03037210 */ /* 0x000fe20007ffe0ff */
[----:B------:R-:W-:-:S04]  /*1230*/  IMAD.WIDE.U32 R8, R24, c[0x0][0x178], R8 ;  /* 0x00005e0018087a25 */ /* 0x000fc800078e0008 */
[C---:B------:R-:W-:Y:S01]  /*1240*/  IMAD R12, R24.reuse, c[0x0][0x18c], R12 ;  /* 0x00006300180c7a24 */ /* 0x040fe200078e020c */
[----:B------:R-:W-:Y:S01]  /*1250*/  IADD3 R9, R9, R11, RZ ;  /* 0x0000000b09097210 */ /* 0x000fe20007ffe0ff */
[----:B------:R-:W-:-:S04]  /*1260*/  IMAD.WIDE.U32 R4, R24, c[0x0][0x188], R4 ;  /* 0x0000620018047a25 */ /* 0x000fc800078e0004 */
[C---:B------:R-:W-:Y:S02]  /*1270*/  IMAD R10, R16.reuse, c[0x0][0x1b0], RZ ;  /* 0x00006c00100a7a24 */ /* 0x040fe400078e02ff */
[----:B------:R-:W-:Y:S02]  /*1280*/  IMAD.IADD R5, R5, 0x1, R12 ;  /* 0x0000000105057824 */ /* 0x000fe400078e020c */
[----:B------:R-:W-:Y:S02]  /*1290*/  IMAD R11, R16, c[0x0][0x1b8], RZ ;  /* 0x00006e00100b7a24 */ /* 0x000fe400078e02ff */
[C---:B------:R-:W-:Y:S02]  /*12a0*/  IMAD R10, R0.reuse, c[0x0][0x1b4], R10 ;  /* 0x00006d00000a7a24 */ /* 0x040fe400078e020a */
[----:B------:R-:W-:-:S04]  /*12b0*/  IMAD.WIDE.U32 R2, R0, c[0x0][0x1b0], R2 ;  /* 0x00006c0000027a25 */ /* 0x000fc800078e0002 */
[----:B------:R-:W-:Y:S01]  /*12c0*/  IMAD.IADD R7, R7, 0x1, R15 ;  /* 0x0000000107077824 */ /* 0x000fe200078e020f */
[----:B------:R-:W-:Y:S01]  /*12d0*/  IADD3 R3, R3, R10, RZ ;  /* 0x0000000a03037210 */ /* 0x000fe20007ffe0ff */
[C---:B------:R-:W-:Y:S02]  /*12e0*/  IMAD R11, R0.reuse, c[0x0][0x1bc], R11 ;  /* 0x00006f00000b7a24 */ /* 0x040fe400078e020b */
[----:B------:R-:W-:-:S04]  /*12f0*/  IMAD.WIDE.U32 R4, R0, c[0x0][0x1b8], R4 ;  /* 0x00006e0000047a25 */ /* 0x000fc800078e0004 */
[C---:B------:R-:W-:Y:S02]  /*1300*/  IMAD R16, R28.reuse, c[0x0][0x1a8], RZ ;  /* 0x00006a001c107a24 */ /* 0x040fe400078e02ff */
[----:B------:R-:W-:Y:S02]  /*1310*/  IMAD R15, R28, c[0x0][0x378], RZ ;  /* 0x0000de001c0f7a24 */ /* 0x000fe400078e02ff */
[----:B------:R-:W-:Y:S02]  /*1320*/  IMAD.IADD R5, R5, 0x1, R11 ;  /* 0x0000000105057824 */ /* 0x000fe400078e020b */
[C---:B------:R-:W-:Y:S02]  /*1330*/  IMAD R16, R26.reuse, c[0x0][0x1ac], R16 ;  /* 0x00006b001a107a24 */ /* 0x040fe400078e0210 */
[C---:B------:R-:W-:Y:S02]  /*1340*/  IMAD R15, R26.reuse, c[0x0][0x37c], R15 ;  /* 0x0000df001a0f7a24 */ /* 0x040fe400078e020f */
[----:B------:R-:W-:-:S04]  /*1350*/  IMAD.WIDE.U32 R12, R26, c[0x0][0x378], R6 ;  /* 0x0000de001a0c7a25 */ /* 0x000fc800078e0006 */
[----:B------:R-:W-:Y:S02]  /*1360*/  IMAD.WIDE.U32 R10, R26, c[0x0][0x1a8], R8 ;  /* 0x00006a001a0a7a25 */ /* 0x000fe400078e0008 */
[----:B------:R-:W3:Y:S02]  /*1370*/  LDL R26, [R1+0x10] ;  /* 0x00001000011a7983 */ /* 0x000ee40000100800 */
[----:B------:R-:W-:Y:S02]  /*1380*/  IMAD R14, R33, c[0x0][0x1a0], RZ ;  /* 0x00006800210e7a24 */ /* 0x000fe400078e02ff */
[----:B------:R-:W-:-:S04]  /*1390*/  IMAD.WIDE.U32 R8, R31, c[0x0][0x1a0], R4 ;  /* 0x000068001f087a25 */ /* 0x000fc800078e0004 */
[----:B------:R-:W-:Y:S01]  /*13a0*/  IMAD R14, R31, c[0x0][0x1a4], R14 ;  /* 0x000069001f0e7a24 */ /* 0x000fe200078e020e */
[----:B------:R-:W-:Y:S01]  /*13b0*/  LEA R206, P3, R12, c[0x0][0x330], 0x1 ;  /* 0x0000cc000cce7a11 */ /* 0x000fe200078608ff */
[----:B------:R-:W-:Y:S01]  /*13c0*/  IMAD.IADD R15, R13, 0x1, R15 ;  /* 0x000000010d0f7824 */ /* 0x000fe200078e020f */
[----:B------:R-:W-:Y:S01]  /*13d0*/  LEA R208, P4, R10, c[0x0][0x160], 0x1 ;  /* 0x000058000ad07a11 */ /* 0x000fe200078808ff */
[----:B------:R-:W-:Y:S01]  /*13e0*/  IMAD.WIDE.U32 R6, R31, c[0x0][0x198], R2 ;  /* 0x000066001f067a25 */ /* 0x000fe200078e0002 */
[----:B------:R-:W-:Y:S02]  /*13f0*/  IADD3 R3, R11, R16, RZ ;  /* 0x000000100b037210 */ /* 0x000fe40007ffe0ff */
[----:B------:R-:W-:Y:S01]  /*1400*/  LEA R4, P2, R8, c[0x0][0x170], 0x1 ;  /* 0x00005c0008047a11 */ /* 0x000fe200078408ff */
[----:B------:R-:W-:Y:S02]  /*1410*/  IMAD.IADD R14, R9, 0x1, R14 ;  /* 0x00000001090e7824 */ /* 0x000fe400078e020e */
[----:B------:R-:W-:Y:S01]  /*1420*/  IMAD.MOV.U32 R13, RZ, RZ, c[0x0][0x1a0] ;  /* 0x00006800ff0d7624 */ /* 0x000fe200078e00ff */
[----:B------:R-:W-:Y:S01]  /*1430*/  LEA.HI.X R207, R12, c[0x0][0x334], R15, 0x1, P3 ;  /* 0x0000cd000ccf7a11 */ /* 0x000fe200018f0c0f */
[----:B------:R-:W-:Y:S01]  /*1440*/  IMAD R0, R33, c[0x0][0x198], RZ ;  /* 0x0000660021007a24 */ /* 0x000fe200078e02ff */
[----:B------:R-:W-:-:S02]  /*1450*/  LEA.HI.X R209, R10, c[0x0][0x164], R3, 0x1, P4 ;  /* 0x000059000ad17a11 */ /* 0x000fc400020f0c03 */
[----:B------:R-:W-:Y:S02]  /*1460*/  MOV R16, c[0x0][0x1a4] ;  /* 0x0000690000107a02 */ /* 0x000fe40000000f00 */
[----:B------:R-:W-:Y:S02]  /*1470*/  LEA.HI.X R5, R8, c[0x0][0x174], R14, 0x1, P2 ;  /* 0x00005d0008057a11 */ /* 0x000fe400010f0c0e */
[----:B------:R-:W-:-:S04]  /*1480*/  LEA R12, P4, R13, R4, 0x6 ;  /* 0x000000040d0c7211 */ /* 0x000fc800078830ff */
[----:B------:R-:W-:Y:S02]  /*1490*/  LEA.HI.X R13, R13, R5, R16, 0x6, P4 ;  /* 0x000000050d0d7211 */ /* 0x000fe400020f3410 */
[----:B------:R-:W4:Y:S01]  /*14a0*/  LDL R16, [R1+0x18] ;  /* 0x0000180001107983 */ /* 0x000f220000100800 */
[----:B------:R-:W-:Y:S01]  /*14b0*/  IMAD R0, R31, c[0x0][0x19c], R0 ;  /* 0x000067001f007a24 */ /* 0x000fe200078e0200 */
[----:B------:R-:W-:Y:S01]  /*14c0*/  LEA R2, P1, R6, c[0x0][0x168], 0x1 ;  /* 0x00005a0006027a11 */ /* 0x000fe200078208ff */
[----:B------:R-:W-:-:S03]  /*14d0*/  IMAD.MOV.U32 R9, RZ, RZ, c[0x0][0x370] ;  /* 0x0000dc00ff097624 */ /* 0x000fc600078e00ff */
[----:B------:R-:W-:Y:S01]  /*14e0*/  IADD3 R0, R7, R0, RZ ;  /* 0x0000000007007210 */ /* 0x000fe20007ffe0ff */
[----:B------:R-:W-:-:S03]  /*14f0*/  IMAD.MOV.U32 R7, RZ, RZ, c[0x0][0x190] ;  /* 0x00006400ff077624 */ /* 0x000fc600078e00ff */
[----:B------:R-:W-:Y:S01]  /*1500*/  LEA.HI.X R3, R6, c[0x0][0x16c], R0, 0x1, P1 ;  /* 0x00005b0006037a11 */ /* 0x000fe200008f0c00 */
[----:B------:R-:W-:Y:S01]  /*1510*/  IMAD.MOV.U32 R0, RZ, RZ, c[0x0][0x198] ;  /* 0x00006600ff007624 */ /* 0x000fe200078e00ff */
[----:B------:R-:W-:Y:S02]  /*1520*/  MOV R11, c[0x0][0x374] ;  /* 0x0000dd00000b7a02 */ /* 0x000fe40000000f00 */
[----:B------:R-:W-:Y:S02]  /*1530*/  LEA R10, P3, R9, R206, 0x6 ;  /* 0x000000ce090a7211 */ /* 0x000fe400078630ff */
[----:B------:R-:W-:Y:S02]  /*1540*/  MOV R15, c[0x0][0x194] ;  /* 0x00006500000f7a02 */ /* 0x000fe40000000f00 */
[----:B------:R-:W-:Y:S02]  /*1550*/  MOV R14, c[0x0][0x19c] ;  /* 0x00006700000e7a02 */ /* 0x000fe40000000f00 */
[----:B------:R-:W-:-:S02]  /*1560*/  LEA R8, P2, R7, R208, 0x6 ;  /* 0x000000d007087211 */ /* 0x000fc400078430ff */
[C---:B------:R-:W-:Y:S02]  /*1570*/  LEA R6, P1, R0.reuse, R2, 0x6 ;  /* 0x0000000200067211 */ /* 0x040fe400078230ff */
[----:B------:R-:W-:Y:S02]  /*1580*/  LEA.HI.X R11, R9, R207, R11, 0x6, P3 ;  /* 0x000000cf090b7211 */ /* 0x000fe400018f340b */
[----:B------:R-:W-:Y:S02]  /*1590*/  LEA.HI.X R9, R7, R209, R15, 0x6, P2 ;  /* 0x000000d107097211 */ /* 0x000fe400010f340f */
[----:B------:R-:W-:Y:S02]  /*15a0*/  LEA.HI.X R7, R0, R3, R14, 0x6, P1 ;  /* 0x0000000300077211 */ /* 0x000fe400008f340e */
[----:B------:R-:W1:Y:S04]  /*15b0*/  S2R R14, SR_TID.X ;  /* 0x00000000000e7919 */ /* 0x000e680000002100 */
[----:B------:R-:W1:Y:S01]  /*15c0*/  S2R R15, SR_TID.X ;  /* 0x00000000000f7919 */ /* 0x000e620000002100 */
[----:B------:R-:W-:-:S02]  /*15d0*/  ULDC UR5, c[0x0][0x22c] ;  /* 0x00008b0000057ab9 */ /* 0x000fc40000000800 */
[----:B------:R-:W-:Y:S02]  /*15e0*/  ULDC UR4, c[0x0][0x1c0] ;  /* 0x0000700000047ab9 */ /* 0x000fe40000000800 */
[----:B------:R-:W-:Y:S02]  /*15f0*/  UIMAD UR9, UR5, UR4, URZ ;  /* 0x00000004050972a4 */ /* 0x000fe4000f8e023f */
        /* <DEDUP_REMOVED lines=37> */
[C---:B---3--:R-:W-:Y:S01]  /*1850*/  IMAD.SHL.U32 R212, R26.reuse, 0x2, RZ ;  /* 0x000000021ad47824 */ /* 0x048fe200078e00ff */
[----:B------:R-:W-:-:S04]  /*1860*/  IADD3 R0, R26, 0x2000, RZ ;  /* 0x000020001a007810 */ /* 0x000fc80007ffe0ff */
[----:B------:R-:W-:Y:S01]  /*1870*/  @!PT LDS RZ, [RZ] ;  /* 0x00000000fffff984 */ /* 0x000fe20000000800 */
[----:B------:R-:W-:Y:S01]  /*1880*/  @!PT LDS RZ, [RZ] ;  /* 0x00000000fffff984 */ /* 0x000fe20000000800 */
[----:B------:R-:W-:Y:S01]  /*1890*/  @!PT LDS RZ, [RZ] ;  /* 0x00000000fffff984 */ /* 0x000fe20000000800 */
[----:B------:R1:W-:Y:S01]  /*18a0*/  LDGSTS.E.BYPASS.LTC128B.128 [R212+0x10000], [R4.64] ;  /* 0x1000000004d47fae */ /* 0x0003e2000b901d4e */
[----:B------:R-:W-:-:S03]  /*18b0*/  SEL R0, R0, R26, !P0 ;  /* 0x0000001a00007207 */ /* 0x000fc60004000000 */
[----:B------:R1:W-:Y:S01]  /*18c0*/  LDGSTS.E.BYPASS.LTC128B.128 [R212+0x12000], [R4.64+0x80] ;  /* 0x1200008004d47fae */ /* 0x0003e2000b901d4e */
[----:B------:R-:W-:-:S03]  /*18d0*/  SHF.L.U32 R211, R0, 0x1, RZ ;  /* 0x0000000100d37819 */ /* 0x000fc600000006ff */
[----:B------:R2:W-:Y:S04]  /*18e0*/  LDGSTS.E.BYPASS.LTC128B.128 [R212+0x11000], [R12.64] ;  /* 0x110000000cd47fae */ /* 0x0005e8000b901d4e */
[----:B------:R2:W-:Y:S04]  /*18f0*/  LDGSTS.E.BYPASS.LTC128B.128 [R212+0x13000], [R12.64+0x80] ;  /* 0x130000800cd47fae */ /* 0x0005e8000b901d4e */
[----:B------:R-:W0:Y:S04]  /*1900*/  LDGDEPBAR ;  /* 0x00000000000079af */ /* 0x000e280000000000 */
[----:B------:R2:W-:Y:S04]  /*1910*/  LDGSTS.E.BYPASS.LTC128B.128 [R212+0x8000], [R206.64] ;  /* 0x08000000ced47fae */ /* 0x0005e8000b901d4e */
[----:B------:R2:W-:Y:S04]  /*1920*/  LDGSTS.E.BYPASS.LTC128B.128 [R212+0xa000], [R206.64+0x80] ;  /* 0x0a000080ced47fae */ /* 0x0005e8000b901d4e */
[----:B------:R2:W-:Y:S04]  /*1930*/  LDGSTS.E.BYPASS.LTC128B.128 [R212+0x9000], [R10.64] ;  /* 0x090000000ad47fae */ /* 0x0005e8000b901d4e */
[----:B------:R2:W-:Y:S01]  /*1940*/  LDGSTS.E.BYPASS.LTC128B.128 [R212+0xb000], [R10.64+0x80] ;  /* 0x0b0000800ad47fae */ /* 0x0005e2000b901d4e */
[----:B-1----:R-:W-:-:S03]  /*1950*/  IADD3 R4, P1, R234, R226, RZ ;  /* 0x000000e2ea047210 */ /* 0x002fc60007f3e0ff */
[----:B------:R2:W-:Y:S01]  /*1960*/  LDGSTS.E.BYPASS.LTC128B.128 [R211], [R208.64] ;  /* 0x00000000d0d37fae */ /* 0x0005e2000b901d4e */
[----:B----4-:R-:W-:-:S03]  /*1970*/  IMAD R0, R14, UR9, R16 ;  /* 0x000000090e007c24 */ /* 0x010fc6000f8e0210 */
[----:B------:R2:W-:Y:S04]  /*1980*/  LDGSTS.E.BYPASS.LTC128B.128 [R211+0x2000], [R208.64+0x80] ;  /* 0x02000080d0d37fae */ /* 0x0005e8000b901d4e */
[----:B------:R2:W-:Y:S04]  /*1990*/  LDGSTS.E.BYPASS.LTC128B.128 [R211+0x1000], [R8.64] ;  /* 0x0100000008d37fae */ /* 0x0005e8000b901d4e */
[----:B------:R2:W-:Y:S04]  /*19a0*/  LDGSTS.E.BYPASS.LTC128B.128 [R211+0x3000], [R8.64+0x80] ;  /* 0x0300008008d37fae */ /* 0x0005e8000b901d4e */
[----:B------:R1:W-:Y:S01]  /*19b0*/  LDGSTS.E.BYPASS.LTC128B.128 [R212+0xc000], [R2.64] ;  /* 0x0c00000002d47fae */ /* 0x0003e2000b901d4e */
[----:B------:R-:W-:-:S03]  /*19c0*/  IMAD.X R5, R238, 0x1, R225, P1 ;  /* 0x00000001ee057824 */ /* 0x000fc600008e06e1 */
[----:B------:R1:W-:Y:S04]  /*19d0*/  LDGSTS.E.BYPASS.LTC128B.128 [R212+0xe000], [R2.64+0x80] ;  /* 0x0e00008002d47fae */ /* 0x0003e8000b901d4e */
[----:B------:R3:W-:Y:S04]  /*19e0*/  LDGSTS.E.BYPASS.LTC128B.128 [R212+0xd000], [R6.64] ;  /* 0x0d00000006d47fae */ /* 0x0007e8000b901d4e */
[----:B------:R3:W-:Y:S04]  /*19f0*/  LDGSTS.E.BYPASS.LTC128B.128 [R212+0xf000], [R6.64+0x80] ;  /* 0x0f00008006d47fae */ /* 0x0007e8000b901d4e */
[----:B------:R-:W0:Y:S04]  /*1a00*/  LDGDEPBAR ;  /* 0x00000000000079af */ /* 0x000e280000000000 */
[----:B------:R4:W5:Y:S04]  /*1a10*/  LDG.E R221, [R4.64] ;  /* 0x0000000e04dd7981 */ /* 0x000968000c1e1900 */
[----:B------:R4:W5:Y:S01]  /*1a20*/  LDG.E R220, [R4.64+0x20] ;  /* 0x0000200e04dc7981 */ /* 0x000962000c1e1900 */
[----:B-1----:R-:W-:-:S02]  /*1a30*/  IADD3 R2, P2, P1, R0, UR8, R29 ;  /* 0x0000000800027c10 */ /* 0x002fc4000f95e01d */
[----:B------:R-:W-:-:S04]  /*1a40*/  SHF.R.S32.HI R0, RZ, 0x1f, R0 ;  /* 0x0000001fff007819 */ /* 0x000fc80000011400 */
[----:B------:R-:W-:Y:S02]  /*1a50*/  IADD3.X R3, R0, UR4, R30, P2, P1 ;  /* 0x0000000400037c10 */ /* 0x000fe400097e241e */
[----:B------:R-:W-:Y:S01]  /*1a60*/  IADD3 R2, P1, R2, R25, RZ ;  /* 0x0000001902027210 */ /* 0x000fe20007f3e0ff */
[----:B------:R-:W-:-:S04]  /*1a70*/  DEPBAR.LE SB0, 0x1 ;  /* 0x000080400000791a */ /* 0x000fc80000000000 */
[----:B------:R-:W-:Y:S01]  /*1a80*/  IADD3.X R3, R3, R21, RZ, P1, !PT ;  /* 0x0000001503037210 */ /* 0x000fe20000ffe4ff */
[----:B------:R-:W-:Y:S01]  /*1a90*/  BAR.SYNC.DEFER_BLOCKING 0x0 ;  /* 0x0000000000007b1d */ /* 0x000fe20000010000 */
[----:B----4-:R-:W-:Y:S01]  /*1aa0*/  IMAD.WIDE R4, R24, c[0x0][0x224], R18 ;  /* 0x0000890018047a25 */ /* 0x010fe200078e0212 */
[----:B---3--:R-:W-:-:S04]  /*1ab0*/  IADD3 R6, -R224, c[0x0][0x214], R17 ;  /* 0x00008500e0067a10 */ /* 0x008fc80007ffe111 */
[----:B------:R-:W-:-:S05]  /*1ac0*/  IADD3 R0, P2, R4, R22, RZ ;  /* 0x0000001604007210 */ /* 0x000fca0007f5e0ff */
[----:B------:R-:W-:Y:S02]  /*1ad0*/  IMAD.X R5, R5, 0x1, R23, P2 ;  /* 0x0000000105057824 */ /* 0x000fe400010e0617 */
[C---:B------:R-:W-:Y:S02]  /*1ae0*/  IMAD R4, R0.reuse, UR6, RZ ;  /* 0x0000000600047c24 */ /* 0x040fe4000f8e02ff */
[----:B------:R-:W-:Y:S01]  /*1af0*/  IMAD.WIDE.U32 R2, R0, UR12, R2 ;  /* 0x0000000c00027c25 */ /* 0x000fe2000f8e0002 */
[----:B------:R-:W-:-:S03]  /*1b00*/  IADD3 R0, R6, -c[0x0][0x2e8], RZ ;  /* 0x8000ba0006007a10 */ /* 0x000fc60007ffe0ff */
[----:B------:R-:W-:Y:S01]  /*1b10*/  IMAD R5, R5, UR12, R4 ;  /* 0x0000000c05057c24 */ /* 0x000fe2000f8e0204 */
[----:B------:R-:W-:Y:S01]  /*1b20*/  SHF.R.S32.HI R4, RZ, 0x1f, R0 ;  /* 0x0000001fff047819 */ /* 0x000fe20000011400 */
[----:B------:R2:W1:Y:S03]  /*1b30*/  LDSM.16.M88.4 R116, [R187+0x10000] ;  /* 0x01000000bb74783b */ /* 0x0004660000000200 */
[----:B------:R-:W-:Y:S01]  /*1b40*/  LEA.HI R4, R4, R0, RZ, 0x6 ;  /* 0x0000000004047211 */ /* 0x000fe200078f30ff */
[----:B------:R2:W3:Y:S03]  /*1b50*/  LDSM.16.M88.4 R120, [R187+0x10800] ;  /* 0x01080000bb78783b */ /* 0x0004e60000000200 */
[----:B------:R-:W-:Y:S01]  /*1b60*/  SHF.R.S32.HI R233, RZ, 0x6, R4 ;  /* 0x00000006ffe97819 */ /* 0x000fe20000011404 */
[----:B------:R2:W4:Y:S01]  /*1b70*/  LDSM.16.M88.4 R124, [R188+0x10000] ;  /* 0x01000000bc7c783b */ /* 0x0005220000000200 */
[----:B------:R-:W-:-:S02]  /*1b80*/  IADD3 R3, R3, R5, RZ ;  /* 0x0000000503037210 */ /* 0x000fc40007ffe0ff */
[C---:B------:R-:W-:Y:S01]  /*1b90*/  LEA R204, P1, R2.reuse, c[0x0][0x350], 0x2 ;  /* 0x0000d40002cc7a11 */ /* 0x040fe200078210ff */
[----:B------:R2:W1:Y:S01]  /*1ba0*/  LDSM.16.M88.4 R128, [R188+0x10800] ;  /* 0x01080000bc80783b */ /* 0x0004620000000200 */
[----:B------:R-:W-:Y:S02]  /*1bb0*/  IMNMX R233, RZ, R233, !PT ;  /* 0x000000e9ffe97217 */ /* 0x000fe40007800200 */
[----:B------:R-:W-:Y:S01]  /*1bc0*/  LEA.HI.X R205, R2, c[0x0][0x354], R3, 0x2, P1 ;  /* 0x0000d50002cd7a11 */ /* 0x000fe200008f1403 */
[----:B------:R2:W1:Y:S01]  /*1bd0*/  LDSM.16.M88.4 R132, [R189+0x10000] ;  /* 0x01000000bd84783b */ /* 0x0004620000000200 */
[----:B------:R-:W-:Y:S02]  /*1be0*/  ISETP.LT.AND P1, PT, R233, UR11, PT ;  /* 0x0000000be9007c0c */ /* 0x000fe4000bf21270 */
[----:B------:R-:W-:Y:S01]  /*1bf0*/  IADD3 R0, R20, UR10, RZ ;  /* 0x0000000a14007c10 */ /* 0x000fe2000fffe0ff */
        /* <DEDUP_REMOVED lines=41> */
[C---:B------:R-:W-:Y:S01]  /*1e90*/  IADD3 R197, R191.reuse, R192, RZ ;  /* 0x000000c0bfc57210 */ /* 0x040fe20007ffe0ff */
        /* <DEDUP_REMOVED lines=23> */
.L_x_453:
[----:B------:R-:W0:Y:S01]  /*2010*/  LDGDEPBAR ;  /* 0x00000000000079af */ /* 0x000e220000000000 */
[C---:B------:R-:W-:Y:S02]  /*2020*/  IADD3 R0, R186.reuse, R200, RZ ;  /* 0x000000c8ba007210 */ /* 0x040fe40007ffe0ff */
[-C--:B------:R-:W-:Y:S02]  /*2030*/  IADD3 R2, R186, R191.reuse, RZ ;  /* 0x000000bfba027210 */ /* 0x080fe40007ffe0ff */
[----:B------:R-:W-:Y:S02]  /*2040*/  IADD3 R180, R0, R191, RZ ;  /* 0x000000bf00b47210 */ /* 0x000fe40007ffe0ff */
[----:B-----5:R-:W-:Y:S02]  /*2050*/  FSETP.NEU.FTZ.AND P0, PT, R221, -INF , PT ;  /* 0xff800000dd00780b */ /* 0x020fe40003f1d000 */
[C---:B------:R-:W-:Y:S01]  /*2060*/  ISETP.GT.AND P4, PT, R210.reuse, R233, PT ;  /* 0x000000e9d200720c */ /* 0x040fe20003f84270 */
[----:B------:R-:W-:Y:S04]  /*2070*/  DEPBAR.LE SB0, 0x0 ;  /* 0x000080000000791a */ /* 0x000fe80000000000 */
[----:B------:R-:W-:Y:S08]  /*2080*/  BAR.SYNC.DEFER_BLOCKING 0x0 ;  /* 0x0000000000007b1d */ /* 0x000ff00000010000 */
[----:B------:R-:W-:Y:S08]  /*2090*/  LDSM.16.M88.4 R16, [R186] ;  /* 0x00000000ba10783b */ /* 0x000ff00000000200 */
[----:B--2---:R-:W2:Y:S08]  /*20a0*/  LDSM.16.M88.4 R8, [R187+0xc000] ;  /* 0x00c00000bb08783b */ /* 0x004eb00000000200 */
[----:B------:R-:W3:Y:S08]  /*20b0*/  LDSM.16.M88.4 R52, [R187+0xc800] ;  /* 0x00c80000bb34783b */ /* 0x000ef00000000200 */
[----:B------:R-:W-:Y:S08]  /*20c0*/  LDSM.16.M88.4 R56, [R0] ;  /* 0x000000000038783b */ /* 0x000ff00000000200 */
[----:B------:R-:W4:Y:S08]  /*20d0*/  LDSM.16.M88.4 R60, [R188+0xc000] ;  /* 0x00c00000bc3c783b */ /* 0x000f300000000200 */
[----:B------:R-:W1:Y:S01]  /*20e0*/  LDSM.16.M88.4 R64, [R188+0xc800] ;  /* 0x00c80000bc40783b */ /* 0x000e620000000200 */
[C---:B--2---:R-:W-:Y:S07]  /*20f0*/  HMMA.16816.F32.BF16 R4, R16.reuse, R8, RZ ;  /* 0x000000081004723c */ /* 0x044fee00000418ff */
[----:B------:R-:W-:Y:S01]  /*2100*/  LDSM.16.M88.4 R100, [R2] ;  /* 0x000000000264783b */ /* 0x000fe20000000200 */
[C---:B------:R-:W-:Y:S07]  /*2110*/  HMMA.16816.F32.BF16 R8, R16.reuse, R10, RZ ;  /* 0x0000000a1008723c */ /* 0x040fee00000418ff */
[----:B------:R-:W2:Y:S01]  /*2120*/  LDSM.16.M88.4 R104, [R189+0xc000] ;  /* 0x00c00000bd68783b */ /* 0x000ea20000000200 */
[C---:B---3--:R-:W-:Y:S07]  /*2130*/  HMMA.16816.F32.BF16 R12, R16.reuse, R52, RZ ;  /* 0x00000034100c723c */ /* 0x048fee00000418ff */
[----:B------:R-:W-:Y:S01]  /*2140*/  LDSM.16.M88.4 R108, [R180] ;  /* 0x00000000b46c783b */ /* 0x000fe20000000200 */
[----:B------:R-:W-:Y:S07]  /*2150*/  HMMA.16816.F32.BF16 R16, R16, R54, RZ ;  /* 0x000000361010723c */ /* 0x000fee00000418ff */
[----:B------:R-:W3:Y:S01]  /*2160*/  LDSM.16.M88.4 R52, [R189+0xc800] ;  /* 0x00c80000bd34783b */ /* 0x000ee20000000200 */
[C---:B----4-:R-:W-:Y:S07]  /*2170*/  HMMA.16816.F32.BF16 R4, R56.reuse, R60, R4 ;  /* 0x0000003c3804723c */ /* 0x050fee0000041804 */
[----:B------:R-:W4:Y:S01]  /*2180*/  LDSM.16.M88.4 R112, [R190+0xc000] ;  /* 0x00c00000be70783b */ /* 0x000f220000000200 */
[C---:B------:R-:W-:Y:S07]  /*2190*/  HMMA.16816.F32.BF16 R8, R56.reuse, R62, R8 ;  /* 0x0000003e3808723c */ /* 0x040fee0000041808 */
[----:B------:R-:W-:Y:S01]  /*21a0*/  LDSM.16.M88.4 R60, [R186+0x2000] ;  /* 0x00200000ba3c783b */ /* 0x000fe20000000200 */
[C---:B-1----:R-:W-:Y:S08]  /*21b0*/  HMMA.16816.F32.BF16 R12, R56.reuse, R64, R12 ;  /* 0x00000040380c723c */ /* 0x042ff0000004180c */
[----:B------:R-:W-:Y:S01]  /*21c0*/  HMMA.16816.F32.BF16 R16, R56, R66, R16 ;  /* 0x000000423810723c */ /* 0x000fe20000041810 */
[----:B------:R-:W1:Y:S07]  /*21d0*/  LDSM.16.M88.4 R56, [R190+0xc800] ;  /* 0x00c80000be38783b */ /* 0x000e6e0000000200 */
[C---:B--2---:R-:W-:Y:S01]  /*21e0*/  HMMA.16816.F32.BF16 R4, R100.reuse, R104, R4 ;  /* 0x000000686404723c */ /* 0x044fe20000041804 */
[----:B------:R-:W2:Y:S07]  /*21f0*/  LDSM.16.M88.4 R64, [R187+0xe000] ;  /* 0x00e00000bb40783b */ /* 0x000eae0000000200 */
[C---:B------:R-:W-:Y:S01]  /*2200*/  HMMA.16816.F32.BF16 R8, R100.reuse, R106, R8 ;  /* 0x0000006a6408723c */ /* 0x040fe20000041808 */
[----:B------:R-:W-:Y:S07]  /*2210*/  LDSM.16.M88.4 R104, [R188+0xe000] ;  /* 0x00e00000bc68783b */ /* 0x000fee0000000200 */
[C---:B---3--:R-:W-:Y:S08]  /*2220*/  HMMA.16816.F32.BF16 R12, R100.reuse, R52, R12 ;  /* 0x00000034640c723c */ /* 0x048ff0000004180c */
[----:B------:R-:W-:Y:S01]  /*2230*/  HMMA.16816.F32.BF16 R16, R100, R54, R16 ;  /* 0x000000366410723c */ /* 0x000fe20000041810 */
[----:B------:R-:W3:Y:S07]  /*2240*/  LDSM.16.M88.4 R52, [R187+0xe800] ;  /* 0x00e80000bb34783b */ /* 0x000eee0000000200 */
[C---:B----4-:R-:W-:Y:S01]  /*2250*/  HMMA.16816.F32.BF16 R4, R108.reuse, R112, R4 ;  /* 0x000000706c04723c */ /* 0x050fe20000041804 */
[----:B------:R4:W3:Y:S07]  /*2260*/  LDSM.16.M88.4 R100, [R0+0x2000] ;  /* 0x002000000064783b */ /* 0x0008ee0000000200 */
[C---:B------:R-:W-:Y:S01]  /*2270*/  HMMA.16816.F32.BF16 R8, R108.reuse, R114, R8 ;  /* 0x000000726c08723c */ /* 0x040fe20000041808 */
[----:B------:R-:W-:Y:S07]  /*2280*/  LDSM.16.M88.4 R112, [R189+0xe000] ;  /* 0x00e00000bd70783b */ /* 0x000fee0000000200 */
[C---:B-1----:R-:W-:Y:S08]  /*2290*/  HMMA.16816.F32.BF16 R12, R108.reuse, R56, R12 ;  /* 0x000000386c0c723c */ /* 0x042ff0000004180c */
[----:B------:R-:W-:Y:S01]  /*22a0*/  HMMA.16816.F32.BF16 R16, R108, R58, R16 ;  /* 0x0000003a6c10723c */ /* 0x000fe20000041810 */
[----:B------:R-:W1:Y:S03]  /*22b0*/  LDSM.16.M88.4 R56, [R188+0xe800] ;  /* 0x00e80000bc38783b */ /* 0x000e660000000200 */
[----:B----4-:R-:W-:Y:S04]  /*22c0*/  SHF.L.U32 R0, R210, 0x6, RZ ;  /* 0x00000006d2007819 */ /* 0x010fe800000006ff */
[C---:B--2---:R-:W-:Y:S01]  /*22d0*/  HMMA.16816.F32.BF16 R4, R60.reuse, R64, R4 ;  /* 0x000000403c04723c */ /* 0x044fe20000041804 */
[----:B------:R-:W2:Y:S04]  /*22e0*/  LDSM.16.M88.4 R108, [R2+0x2000] ;  /* 0x00200000026c783b */ /* 0x000ea80000000200 */
[----:B------:R-:W-:Y:S03]  /*22f0*/  ISETP.GE.AND P2, PT, R0, R240, PT ;  /* 0x000000f00000720c */ /* 0x000fe60003f46270 */
[C---:B------:R-:W-:Y:S01]  /*2300*/  HMMA.16816.F32.BF16 R8, R60.reuse, R66, R8 ;  /* 0x000000423c08723c */ /* 0x040fe20000041808 */
[----:B------:R-:W-:Y:S07]  /*2310*/  LDSM.16.M88.4 R64, [R190+0xe000] ;  /* 0x00e00000be40783b */ /* 0x000fee0000000200 */
[C---:B---3--:R-:W-:Y:S08]  /*2320*/  HMMA.16816.F32.BF16 R12, R60.reuse, R52, R12 ;  /* 0x000000343c0c723c */ /* 0x048ff0000004180c */
[----:B------:R-:W-:Y:S01]  /*2330*/  HMMA.16816.F32.BF16 R16, R60, R54, R16 ;  /* 0x000000363c10723c */ /* 0x000fe20000041810 */
[----:B------:R-:W3:Y:S07]  /*2340*/  LDSM.16.M88.4 R52, [R189+0xe800] ;  /* 0x00e80000bd34783b */ /* 0x000eee0000000200 */
[C---:B------:R-:W-:Y:S01]  /*2350*/  HMMA.16816.F32.BF16 R4, R100.reuse, R104, R4 ;  /* 0x000000686404723c */ /* 0x040fe20000041804 */
[----:B------:R-:W4:Y:S07]  /*2360*/  LDSM.16.M88.4 R60, [R180+0x2000] ;  /* 0x00200000b43c783b */ /* 0x000f2e0000000200 */
[C---:B------:R-:W-:Y:S08]  /*2370*/  HMMA.16816.F32.BF16 R8, R100.reuse, R106, R8 ;  /* 0x0000006a6408723c */ /* 0x040ff00000041808 */
[C---:B-1----:R-:W-:Y:S08]  /*2380*/  HMMA.16816.F32.BF16 R12, R100.reuse, R56, R12 ;  /* 0x00000038640c723c */ /* 0x042ff0000004180c */
[----:B------:R-:W-:Y:S08]  /*2390*/  HMMA.16816.F32.BF16 R16, R100, R58, R16 ;  /* 0x0000003a6410723c */ /* 0x000ff00000041810 */
[C---:B--2---:R-:W-:Y:S08]  /*23a0*/  HMMA.16816.F32.BF16 R4, R108.reuse, R112, R4 ;  /* 0x000000706c04723c */ /* 0x044ff00000041804 */
[C---:B------:R-:W-:Y:S08]  /*23b0*/  HMMA.16816.F32.BF16 R8, R108.reuse, R114, R8 ;  /* 0x000000726c08723c */ /* 0x040ff00000041808 */
[C---:B---3--:R-:W-:Y:S08]  /*23c0*/  HMMA.16816.F32.BF16 R12, R108.reuse, R52, R12 ;  /* 0x000000346c0c723c */ /* 0x048ff0000004180c */
[----:B------:R-:W-:Y:S01]  /*23d0*/  HMMA.16816.F32.BF16 R16, R108, R54, R16 ;  /* 0x000000366c10723c */ /* 0x000fe20000041810 */
[----:B------:R-:W1:Y:S07]  /*23e0*/  LDSM.16.M88.4 R52, [R190+0xe800] ;  /* 0x00e80000be34783b */ /* 0x000e6e0000000200 */
[C---:B----4-:R-:W-:Y:S08]  /*23f0*/  HMMA.16816.F32.BF16 R4, R60.reuse, R64, R4 ;  /* 0x000000403c04723c */ /* 0x050ff00000041804 */
[C---:B------:R-:W-:Y:S11]  /*2400*/  HMMA.16816.F32.BF16 R8, R60.reuse, R66, R8 ;  /* 0x000000423c08723c */ /* 0x040ff60000041808 */
[----:B------:R-:W-:Y:S05]  /*2410*/  @!UPT UIADD3 URZ, URZ, URZ, URZ ;  /* 0x0000003f3f3ff290 */ /* 0x000fea000fffe03f */
[----:B------:R-:W-:Y:S02]  /*2420*/  FMUL.FTZ R5, R5, c[0x0][0x2ec] ;  /* 0x0000bb0005057a20 */ /* 0x000fe40000410000 */
[----:B------:R-:W-:Y:S02]  /*2430*/  FMUL.FTZ R6, R6, c[0x0][0x2ec] ;  /* 0x0000bb0006067a20 */ /* 0x000fe40000410000 */
[----:B------:R2:W-:Y:S01]  /*2440*/  MUFU.TANH R66, R5 ;  /* 0x0000000500427308 */ /* 0x0005e20000002400 */
[----:B------:R-:W-:Y:S02]  /*2450*/  FMUL.FTZ R4, R4, c[0x0][0x2ec] ;  /* 0x0000bb0004047a20 */ /* 0x000fe40000410000 */
[----:B------:R-:W-:Y:S01]  /*2460*/  FMUL.FTZ R7, R7, c[0x0][0x2ec] ;  /* 0x0000bb0007077a20 */ /* 0x000fe20000410000 */
[C---:B-1----:R-:W-:Y:S03]  /*2470*/  HMMA.16816.F32.BF16 R12, R60.reuse, R52, R12 ;  /* 0x000000343c0c723c */ /* 0x042fe6000004180c */
[----:B------:R-:W-:Y:S03]  /*2480*/  FMUL.FTZ R11, R11, c[0x0][0x2ec] ;  /* 0x0000bb000b0b7a20 */ /* 0x000fe60000410000 */
[----:B------:R-:W1:Y:S01]  /*2490*/  MUFU.TANH R100, R4 ;  /* 0x0000000400647308 */ /* 0x000e620000002400 */
[----:B------:R-:W-:Y:S01]  /*24a0*/  FMUL.FTZ R10, R10, c[0x0][0x2ec] ;  /* 0x0000bb000a0a7a20 */ /* 0x000fe20000410000 */
[----:B------:R-:W-:Y:S04]  /*24b0*/  HMMA.16816.F32.BF16 R16, R60, R54, R16 ;  /* 0x000000363c10723c */ /* 0x000fe80000041810 */
[----:B------:R-:W-:Y:S02]  /*24c0*/  FMUL.FTZ R8, R8, c[0x0][0x2ec] ;  /* 0x0000bb0008087a20 */ /* 0x000fe40000410000 */
[----:B------:R-:W-:Y:S02]  /*24d0*/  FMUL.FTZ R9, R9, c[0x0][0x2ec] ;  /* 0x0000bb0009097a20 */ /* 0x000fe40000410000 */
[----:B------:R3:W4:Y:S01]  /*24e0*/  MUFU.TANH R105, R6 ;  /* 0x0000000600697308 */ /* 0x0007220000002400 */
[----:B--2---:R-:W-:Y:S03]  /*24f0*/  @!P2 IADD3 R5, R0, R247, R224 ;  /* 0x000000f70005a210 */ /* 0x004fe60007ffe0e0 */
[----:B------:R-:W-:Y:S04]  /*2500*/  @!P2 LEA R0, R239, R248, 0x6 ;  /* 0x000000f8ef00a211 */ /* 0x000fe800078e30ff */
[----:B------:R-:W-:Y:S02]  /*2510*/  FMUL.FTZ R12, R12, c[0x0][0x2ec] ;  /* 0x0000bb000c0c7a20 */ /* 0x000fe40000410000 */
[----:B------:R2:W-:Y:S01]  /*2520*/  MUFU.TANH R65, R8 ;  /* 0x0000000800417308 */ /* 0x0005e20000002400 */
[----:B------:R-:W-:Y:S02]  /*2530*/  FMUL.FTZ R13, R13, c[0x0][0x2ec] ;  /* 0x0000bb000d0d7a20 */ /* 0x000fe40000410000 */
[----:B------:R-:W-:Y:S01]  /*2540*/  FMUL.FTZ R14, R14, c[0x0][0x2ec] ;  /* 0x0000bb000e0e7a20 */ /* 0x000fe20000410000 */
[----:B-1----:R-:W-:Y:S01]  /*2550*/  MOV R2, R100 ;  /* 0x0000006400027202 */ /* 0x002fe20000000f00 */
[----:B------:R-:W-:Y:S02]  /*2560*/  FMUL.FTZ R15, R15, c[0x0][0x2ec] ;  /* 0x0000bb000f0f7a20 */ /* 0x000fe40000410000 */
[----:B------:R-:W-:Y:S02]  /*2570*/  FMUL.FTZ R16, R16, c[0x0][0x2ec] ;  /* 0x0000bb0010107a20 */ /* 0x000fe40000410000 */
[----:B------:R-:W-:Y:S01]  /*2580*/  FMUL.FTZ R17, R17, c[0x0][0x2ec] ;  /* 0x0000bb0011117a20 */ /* 0x000fe20000410000 */
[----:B------:R1:W1:Y:S01]  /*2590*/  MUFU.TANH R104, R7 ;  /* 0x0000000700687308 */ /* 0x0002620000002400 */
[----:B------:R-:W-:Y:S02]  /*25a0*/  FMUL.FTZ R18, R18, c[0x0][0x2ec] ;  /* 0x0000bb0012127a20 */ /* 0x000fe40000410000 */
[----:B------:R-:W-:Y:S01]  /*25b0*/  FMUL.FTZ R19, R19, c[0x0][0x2ec] ;  /* 0x0000bb0013137a20 */ /* 0x000fe20000410000 */
[----:B---3--:R-:W-:Y:S01]  /*25c0*/  @!P2 IMNMX R6, R5, R224, PT ;  /* 0x000000e00506a217 */ /* 0x008fe20003800200 */
[----:B------:R-:W-:Y:S01]  /*25d0*/  FMUL.FTZ R4, R221, 1.4426950216293334961 ;  /* 0x3fb8aa3bdd047820 */ /* 0x000fe20000410000 */
[----:B------:R-:W-:Y:S02]  /*25e0*/  @!P2 IADD3 R5, R5, 0x8, RZ ;  /* 0x000000080505a810 */ /* 0x000fe40007ffe0ff */
[----:B------:R-:W-:Y:S02]  /*25f0*/  @!P2 ISETP.GE.AND P1, PT, R0, R6, PT ;  /* 0x000000060000a20c */ /* 0x000fe40003f26270 */
[----:B------:R3:W3:Y:S01]  /*2600*/  MUFU.TANH R64, R9 ;  /* 0x0000000900407308 */ /* 0x0006e20000002400 */
[----:B------:R-:W-:Y:S02]  /*2610*/  @!P2 IMNMX R5, R5, R224, PT ;  /* 0x000000e00505a217 */ /* 0x000fe40003800200 */
[----:B------:R-:W-:Y:S02]  /*2620*/  @!P2 FSEL R2, R100, -INF , !P1 ;  /* 0xff8000006402a808 */ /* 0x000fe40004800000 */
[-C--:B------:R-:W-:Y:S02]  /*2630*/  @!P2 ISETP.GE.AND P1, PT, R0, R5.reuse, PT ;  /* 0x000000050000a20c */ /* 0x080fe40003f26270 */
[----:B------:R-:W-:Y:S02]  /*2640*/  FSEL R4, R4, RZ, P0 ;  /* 0x000000ff04047208 */ /* 0x000fe40000000000 */
[----:B--2---:R-:W-:Y:S01]  /*2650*/  @!P2 IADD3 R8, R0, 0x1, RZ ;  /* 0x000000010008a810 */ /* 0x004fe20007ffe0ff */
[----:B------:R2:W2:Y:S03]  /*2660*/  MUFU.TANH R103, R10 ;  /* 0x0000000a00677308 */ /* 0x0004a60000002400 */
[----:B------:R-:W-:Y:S01]  /*2670*/  @!P2 ISETP.GE.AND P0, PT, R8, R6, PT ;  /* 0x000000060800a20c */ /* 0x000fe20003f06270 */
[--C-:B-1----:R-:W-:Y:S01]  /*2680*/  FFMA.FTZ R7, R2, c[0x0][0x23c], -R4.reuse ;  /* 0x00008f0002077a23 */ /* 0x102fe20000010804 */
[----:B------:R-:W-:Y:S02]  /*2690*/  MOV R2, R66 ;  /* 0x0000004200027202 */ /* 0x000fe40000000f00 */
[----:B------:R-:W-:Y:S02]  /*26a0*/  @!P2 FSEL R2, R66, -INF , !P0 ;  /* 0xff8000004202a808 */ /* 0x000fe40004000000 */
[C---:B------:R-:W-:Y:S01]  /*26b0*/  FSETP.NEU.FTZ.AND P0, PT, R220.reuse, -INF , PT ;  /* 0xff800000dc00780b */ /* 0x040fe20003f1d000 */
[----:B------:R4:W-:Y:S01]  /*26c0*/  MUFU.EX2 R113, R7 ;  /* 0x0000000700717308 */ /* 0x0009e20000000800 */
[----:B---3--:R-:W-:Y:S09]  /*26d0*/  FMUL.FTZ R9, R220, 1.4426950216293334961 ;  /* 0x3fb8aa3bdc097820 */ /* 0x008ff20000410000 */
        /* <DEDUP_REMOVED lines=33> */
[----:B-1----:R-:W-:Y:S02]  /*28f0*/  MOV R7, R102 ;  /* 0x0000006600077202 */ /* 0x002fe40000000f00 */
[----:B------:R-:W-:Y:S06]  /*2900*/  @!P2 FSEL R7, R102, -INF , !P0 ;  /* 0xff8000006607a808 */ /* 0x000fec0004000000 */
[----:B------:R1:W-:Y:S01]  /*2910*/  MUFU.EX2 R182, R8 ;  /* 0x0000000800b67308 */ /* 0x0003e20000000800 */
[----:B--2---:R-:W-:Y:S01]  /*2920*/  FFMA.FTZ R10, R7, c[0x0][0x23c], -R2 ;  /* 0x00008f00070a7a23 */ /* 0x004fe20000010802 */
[----:B---3--:R-:W-:Y:S08]  /*2930*/  MOV R7, R67 ;  /* 0x0000004300077202 */ /* 0x008ff00000000f00 */
[----:B------:R2:W-:Y:S01]  /*2940*/  MUFU.EX2 R180, R10 ;  /* 0x0000000a00b47308 */ /* 0x0005e20000000800 */
[C---:B----4-:R-:W-:Y:S04]  /*2950*/  @!P2 IADD3 R9, R0.reuse, 0x10, RZ ;  /* 0x000000100009a810 */ /* 0x050fe80007ffe0ff */
[-C--:B------:R-:W-:Y:S05]  /*2960*/  @!P2 ISETP.GE.AND P0, PT, R9, R6.reuse, PT ;  /* 0x000000060900a20c */ /* 0x080fea0003f06270 */
[----:B------:R-:W3:Y:S01]  /*2970*/  MUFU.TANH R63, R15 ;  /* 0x0000000f003f7308 */ /* 0x000ee20000002400 */
[----:B------:R-:W-:Y:S02]  /*2980*/  @!P2 FSEL R7, R67, -INF , !P0 ;  /* 0xff8000004307a808 */ /* 0x000fe40004000000 */
[----:B-1----:R-:W-:Y:S04]  /*2990*/  @!P2 IADD3 R8, R0, 0x11, RZ ;  /* 0x000000110008a810 */ /* 0x002fe80007ffe0ff */
[----:B------:R-:W-:Y:S03]  /*29a0*/  @!P2 ISETP.GE.AND P0, PT, R8, R6, PT ;  /* 0x000000060800a20c */ /* 0x000fe60003f06270 */
[----:B------:R-:W1:Y:S01]  /*29b0*/  MUFU.TANH R59, R16 ;  /* 0x00000010003b7308 */ /* 0x000e620000002400 */
        /* <DEDUP_REMOVED lines=11> */
[----:B---3--:R-:W-:Y:S02]  /*2a70*/  MOV R7, R63 ;  /* 0x0000003f00077202 */ /* 0x008fe40000000f00 */
[----:B------:R-:W-:Y:S06]  /*2a80*/  @!P2 FSEL R7, R63, -INF , !P0 ;  /* 0xff8000003f07a808 */ /* 0x000fec0004000000 */
[----:B------:R3:W-:Y:S01]  /*2a90*/  MUFU.EX2 R214, R8 ;  /* 0x0000000800d67308 */ /* 0x0007e20000000800 */
[----:B--2---:R-:W-:Y:S01]  /*2aa0*/  FFMA.FTZ R10, R7, c[0x0][0x23c], -R2 ;  /* 0x00008f00070a7a23 */ /* 0x004fe20000010802 */
[----:B-1----:R-:W-:Y:S08]  /*2ab0*/  MOV R7, R59 ;  /* 0x0000003b00077202 */ /* 0x002ff00000000f00 */
[----:B------:R-:W1:Y:S01]  /*2ac0*/  MUFU.TANH R58, R17 ;  /* 0x00000011003a7308 */ /* 0x000e620000002400 */
[C---:B----4-:R-:W-:Y:S04]  /*2ad0*/  @!P2 IADD3 R9, R0.reuse, 0x18, RZ ;  /* 0x000000180009a810 */ /* 0x050fe80007ffe0ff */
[-C--:B------:R-:W-:Y:S05]  /*2ae0*/  @!P2 ISETP.GE.AND P0, PT, R9, R6.reuse, PT ;  /* 0x000000060900a20c */ /* 0x080fea0003f06270 */
[----:B------:R-:W2:Y:S01]  /*2af0*/  MUFU.TANH R62, R18 ;  /* 0x00000012003e7308 */ /* 0x000ea20000002400 */
[----:B------:R-:W-:Y:S02]  /*2b00*/  @!P2 FSEL R7, R59, -INF , !P0 ;  /* 0xff8000003b07a808 */ /* 0x000fe40004000000 */
[----:B---3--:R-:W-:Y:S04]  /*2b10*/  @!P2 IADD3 R8, R0, 0x19, RZ ;  /* 0x000000190008a810 */ /* 0x008fe80007ffe0ff */
[----:B------:R-:W-:Y:S01]  /*2b20*/  @!P2 ISETP.GE.AND P0, PT, R8, R6, PT ;  /* 0x000000060800a20c */ /* 0x000fe20003f06270 */
[--C-:B------:R-:W-:Y:S02]  /*2b30*/  FFMA.FTZ R6, R7, c[0x0][0x23c], -R4.reuse ;  /* 0x00008f0007067a23 */ /* 0x100fe40000010804 */
[----:B------:R-:W3:Y:S01]  /*2b40*/  MUFU.TANH R61, R19 ;  /* 0x00000013003d7308 */ /* 0x000ee20000002400 */
[----:B-1----:R-:W-:Y:S02]  /*2b50*/  MOV R0, R58 ;  /* 0x0000003a00007202 */ /* 0x002fe40000000f00 */
[----:B------:R-:W-:Y:S02]  /*2b60*/  @!P2 FSEL R0, R58, -INF , !P0 ;  /* 0xff8000003a00a808 */ /* 0x000fe40004000000 */
[-C--:B------:R-:W-:Y:S05]  /*2b70*/  @!P2 ISETP.GE.AND P0, PT, R9, R5.reuse, PT ;  /* 0x000000050900a20c */ /* 0x080fea0003f06270 */
[----:B------:R1:W-:Y:S01]  /*2b80*/  MUFU.EX2 R107, R6 ;  /* 0x00000006006b7308 */ /* 0x0003e20000000800 */
[----:B------:R-:W-:Y:S01]  /*2b90*/  FFMA.FTZ R4, R0, c[0x0][0x23c], -R4 ;  /* 0x00008f0000047a23 */ /* 0x000fe20000010804 */
[----:B--2---:R-:W-:Y:S02]  /*2ba0*/  MOV R0, R62 ;  /* 0x0000003e00007202 */ /* 0x004fe40000000f00 */
[----:B------:R-:W-:Y:S02]  /*2bb0*/  @!P2 FSEL R0, R62, -INF , !P0 ;  /* 0xff8000003e00a808 */ /* 0x000fe40004000000 */
[----:B------:R-:W-:Y:S04]  /*2bc0*/  @!P2 ISETP.GE.AND P0, PT, R8, R5, PT ;  /* 0x000000050800a20c */ /* 0x000fe80003f06270 */
[----:B------:R2:W-:Y:S01]  /*2bd0*/  MUFU.EX2 R106, R4 ;  /* 0x00000004006a7308 */ /* 0x0005e20000000800 */
[----:B------:R-:W-:Y:S09]  /*2be0*/  F2FP.BF16.PACK_AB R5, R109, R112 ;  /* 0x000000706d05723e */ /* 0x000ff200000010ff */
[----:B------:R-:W4:Y:S01]  /*2bf0*/  MUFU.EX2 R181, R10 ;  /* 0x0000000a00b57308 */ /* 0x000f220000000800 */
[----:B-1----:R-:W-:Y:S01]  /*2c00*/  F2FP.BF16.PACK_AB R6, R180, R182 ;  /* 0x000000b6b406723e */ /* 0x002fe200000010ff */
[--C-:B--2---:R-:W-:Y:S01]  /*2c10*/  FFMA.FTZ R4, R0, c[0x0][0x23c], -R2.reuse ;  /* 0x00008f0000047a23 */ /* 0x104fe20000010802 */
[----:B---3--:R-:W-:Y:S02]  /*2c20*/  MOV R0, R61 ;  /* 0x0000003d00007202 */ /* 0x008fe40000000f00 */
[----:B------:R-:W-:Y:S05]  /*2c30*/  @!P2 FSEL R0, R61, -INF , !P0 ;  /* 0xff8000003d00a808 */ /* 0x000fea0004000000 */
[----:B------:R1:W-:Y:S01]  /*2c40*/  MUFU.EX2 R115, R4 ;  /* 0x0000000400737308 */ /* 0x0003e20000000800 */
[----:B------:R-:W-:Y:S01]  /*2c50*/  IADD3 R56, P0, R234, R223, RZ ;  /* 0x000000dfea387210 */ /* 0x000fe20007f1e0ff */
[----:B------:R-:W-:Y:S01]  /*2c60*/  FFMA.FTZ R2, R0, c[0x0][0x23c], -R2 ;  /* 0x00008f0000027a23 */ /* 0x000fe20000010802 */
[----:B------:R-:W-:Y:S02]  /*2c70*/  F2FP.BF16.PACK_AB R0, R108, R110 ;  /* 0x0000006e6c00723e */ /* 0x000fe400000010ff */
[----:B------:R-:W-:Y:S05]  /*2c80*/  IADD3.X R57, R238, R222, RZ, P0, !PT ;  /* 0x000000deee397210 */ /* 0x000fea00007fe4ff */
[----:B------:R2:W3:Y:S01]  /*2c90*/  MUFU.EX2 R114, R2 ;  /* 0x0000000200727308 */ /* 0x0004e20000000800 */
[----:B-1----:R-:W-:Y:S05]  /*2ca0*/  F2FP.BF16.PACK_AB R4, R111, R113 ;  /* 0x000000716f04723e */ /* 0x002fea00000010ff */
[----:B------:R4:W-:Y:S01]  /*2cb0*/  STS [R217+0x12000], R4 ;  /* 0x01200004d9007388 */ /* 0x0009e20000000800 */
[----:B--2---:R-:W-:Y:S05]  /*2cc0*/  F2FP.BF16.PACK_AB R2, R183, R215 ;  /* 0x000000d7b702723e */ /* 0x004fea00000010ff */
[----:B------:R1:W-:Y:S04]  /*2cd0*/  STS [R217+0x12400], R2 ;  /* 0x01240002d9007388 */ /* 0x0003e80000000800 */
[----:B------:R3:W-:Y:S04]  /*2ce0*/  STS [R219+0x12000], R0 ;  /* 0x01200000db007388 */ /* 0x0007e80000000800 */
[----:B------:R-:W-:Y:S04]  /*2cf0*/  STS [R219+0x12400], R6 ;  /* 0x01240006db007388 */ /* 0x000fe80000000800 */
[----:B------:R-:W-:Y:S01]  /*2d00*/  STS [R216+0x12000], R5 ;  /* 0x01200005d8007388 */ /* 0x000fe20000000800 */
[----:B----4-:R-:W-:Y:S05]  /*2d10*/  F2FP.BF16.PACK_AB R4, R181, R214 ;  /* 0x000000d6b504723e */ /* 0x010fea00000010ff */
[----:B------:R-:W-:Y:S01]  /*2d20*/  STS [R216+0x12400], R4 ;  /* 0x01240004d8007388 */ /* 0x000fe20000000800 */
[----:B-1----:R-:W-:Y:S02]  /*2d30*/  F2FP.BF16.PACK_AB R2, R106, R107 ;  /* 0x0000006b6a02723e */ /* 0x002fe400000010ff */
[----:B---3--:R-:W-:Y:S03]  /*2d40*/  F2FP.BF16.PACK_AB R0, R114, R115 ;  /* 0x000000737200723e */ /* 0x008fe600000010ff */
[----:B------:R1:W-:Y:S04]  /*2d50*/  STS [R218+0x12000], R2 ;  /* 0x01200002da007388 */ /* 0x0003e80000000800 */
[----:B------:R2:W-:Y:S04]  /*2d60*/  STS [R218+0x12400], R0 ;  /* 0x01240000da007388 */ /* 0x0005e80000000800 */
[----:B------:R-:W3:Y:S08]  /*2d70*/  LDSM.16.M88.4 R16, [R192+0x8000] ;  /* 0x00800000c010783b */ /* 0x000ef00000000200 */
[----:B------:R-:W3:Y:S08]  /*2d80*/  LDSM.16.M88.4 R52, [R194+0x8000] ;  /* 0x00800000c234783b */ /* 0x000ef00000000200 */
[----:B-1----:R1:W4:Y:S04]  /*2d90*/  LDG.E R2, [R56.64] ;  /* 0x0000000e38027981 */ /* 0x002328000c1e1900 */
[----:B--2---:R1:W2:Y:S01]  /*2da0*/  LDG.E R0, [R56.64+0x20] ;  /* 0x0000200e38007981 */ /* 0x0042a2000c1e1900 */
[C---:B---3--:R-:W-:Y:S01]  /*2db0*/  HMMA.16816.F32.BF16 R4, R16.reuse, R116, RZ ;  /* 0x000000741004723c */ /* 0x048fe200000418ff */
[----:B-1----:R-:W-:Y:S02]  /*2dc0*/  MOV R57, c[0x0][0x1c0] ;  /* 0x0000700000397a02 */ /* 0x002fe40000000f00 */
[----:B------:R-:W-:Y:S05]  /*2dd0*/  FFMA.FTZ R56, -R66, R66, 1 ;  /* 0x3f80000042387423 */ /* 0x000fea0000010142 */
[C---:B------:R-:W-:Y:S01]  /*2de0*/  HMMA.16816.F32.BF16 R8, R16.reuse, R118, RZ ;  /* 0x000000761008723c */ /* 0x040fe200000418ff */
[----:B------:R-:W-:Y:S03]  /*2df0*/  IMAD R57, R57, c[0x0][0x22c], RZ ;  /* 0x00008b0039397a24 */ /* 0x000fe600078e02ff */
[----:B------:R-:W-:Y:S04]  /*2e00*/  FMUL.FTZ R56, R56, c[0x0][0x2ec] ;  /* 0x0000bb0038387a20 */ /* 0x000fe80000410000 */
[C---:B------:R-:W-:Y:S01]  /*2e10*/  HMMA.16816.F32.BF16 R12, R16.reuse, R120, RZ ;  /* 0x00000078100c723c */ /* 0x040fe200000418ff */
[----:B------:R-:W-:Y:S04]  /*2e20*/  LEA R57, -R57, RZ, 0x6 ;  /* 0x000000ff39397211 */ /* 0x000fe800078e31ff */
[C---:B------:R-:W-:Y:S03]  /*2e30*/  LEA R204, P0, R57.reuse, R204, 0x2 ;  /* 0x000000cc39cc7211 */ /* 0x040fe600078010ff */
[----:B------:R-:W-:Y:S01]  /*2e40*/  HMMA.16816.F32.BF16 R16, R16, R122, RZ ;  /* 0x0000007a1010723c */ /* 0x000fe200000418ff */
[----:B------:R-:W-:Y:S03]  /*2e50*/  LEA.HI.X.SX32 R205, R57, R205, 0x2, P0 ;  /* 0x000000cd39cd7211 */ /* 0x000fe600000f16ff */
[----:B------:R-:W-:Y:S04]  /*2e60*/  FFMA.FTZ R57, -R100, R100, 1 ;  /* 0x3f80000064397423 */ /* 0x000fe80000010164 */
[C---:B------:R-:W-:Y:S05]  /*2e70*/  HMMA.16816.F32.BF16 R4, R52.reuse, R124, R4 ;  /* 0x0000007c3404723c */ /* 0x040fea0000041804 */
[----:B------:R-:W-:Y:S03]  /*2e80*/  FMUL.FTZ R57, R57, c[0x0][0x2ec] ;  /* 0x0000bb0039397a20 */ /* 0x000fe60000410000 */
        /* <DEDUP_REMOVED lines=41> */
[----:B------:R-:W-:Y:S02]  /*3120*/  FADD.FTZ R13, -R2, R13 ;  /* 0x0000000d020d7221 */ /* 0x000fe40000010100 */
[----:B------:R-:W-:Y:S02]  /*3130*/  FFMA.FTZ R55, -R67, R67, 1 ;  /* 0x3f80000043377423 */ /* 0x000fe40000010143 */
[----:B------:R-:W-:Y:S02]  /*3140*/  FFMA.FTZ R54, -R60, R60, 1 ;  /* 0x3f8000003c367423 */ /* 0x000fe4000001013c */
[----:B------:R-:W-:Y:S02]  /*3150*/  FADD.FTZ R9, -R2, R9 ;  /* 0x0000000902097221 */ /* 0x000fe40000010100 */
[----:B------:R-:W-:Y:S02]  /*3160*/  FMUL.FTZ R8, R110, R8 ;  /* 0x000000086e087220 */ /* 0x000fe40000410000 */
[----:B------:R-:W-:Y:S02]  /*3170*/  FMUL.FTZ R56, R5, R56 ;  /* 0x0000003805387220 */ /* 0x000fe40000410000 */
[----:B------:R-:W-:Y:S02]  /*3180*/  FFMA.FTZ R5, -R64, R64, 1 ;  /* 0x3f80000040057423 */ /* 0x000fe40000010140 */
[C---:B------:R-:W-:Y:S02]  /*3190*/  FADD.FTZ R53, -R2.reuse, R16 ;  /* 0x0000001002357221 */ /* 0x040fe40000010100 */
[----:B------:R-:W-:Y:S02]  /*31a0*/  FADD.FTZ R52, -R2, R17 ;  /* 0x0000001102347221 */ /* 0x000fe40000010100 */
[----:B------:R-:W-:Y:S02]  /*31b0*/  FMUL.FTZ R17, R4, c[0x0][0x2ec] ;  /* 0x0000bb0004117a20 */ /* 0x000fe40000410000 */
[----:B------:R-:W-:Y:S02]  /*31c0*/  FMUL.FTZ R2, R112, R12 ;  /* 0x0000000c70027220 */ /* 0x000fe40000410000 */
[----:B------:R-:W-:Y:S02]  /*31d0*/  FMUL.FTZ R4, R109, R13 ;  /* 0x0000000d6d047220 */ /* 0x000fe40000410000 */
[----:B------:R-:W-:Y:S02]  /*31e0*/  FMUL.FTZ R55, R55, c[0x0][0x2ec] ;  /* 0x0000bb0037377a20 */ /* 0x000fe40000410000 */
[----:B------:R-:W-:Y:S02]  /*31f0*/  FMUL.FTZ R54, R54, c[0x0][0x2ec] ;  /* 0x0000bb0036367a20 */ /* 0x000fe40000410000 */
[----:B------:R-:W-:Y:S02]  /*3200*/  FMUL.FTZ R16, R5, c[0x0][0x2ec] ;  /* 0x0000bb0005107a20 */ /* 0x000fe40000410000 */
[----:B------:R-:W-:Y:S02]  /*3210*/  FMUL.FTZ R17, R8, R17 ;  /* 0x0000001108117220 */ /* 0x000fe40000410000 */
[----:B------:R-:W-:Y:S02]  /*3220*/  FMUL.FTZ R5, R107, R53 ;  /* 0x000000356b057220 */ /* 0x000fe40000410000 */
[----:B------:R-:W-:Y:S02]  /*3230*/  FMUL.FTZ R8, R106, R52 ;  /* 0x000000346a087220 */ /* 0x000fe40000410000 */
[----:B------:R-:W-:Y:S02]  /*3240*/  FFMA.FTZ R53, -R59, R59, 1 ;  /* 0x3f8000003b357423 */ /* 0x000fe4000001013b */
[----:B------:R-:W-:Y:S02]  /*3250*/  FFMA.FTZ R52, -R58, R58, 1 ;  /* 0x3f8000003a347423 */ /* 0x000fe4000001013a */
[----:B------:R-:W-:Y:S02]  /*3260*/  FMUL.FTZ R55, R2, R55 ;  /* 0x0000003702377220 */ /* 0x000fe40000410000 */
[----:B------:R-:W-:Y:S02]  /*3270*/  FMUL.FTZ R54, R4, R54 ;  /* 0x0000003604367220 */ /* 0x000fe40000410000 */
[C---:B--2---:R-:W-:Y:S02]  /*3280*/  FADD.FTZ R2, -R0.reuse, R6 ;  /* 0x0000000600027221 */ /* 0x044fe40000010100 */
[----:B------:R-:W-:Y:S02]  /*3290*/  FADD.FTZ R4, -R0, R7 ;  /* 0x0000000700047221 */ /* 0x000fe40000010100 */
        /* <DEDUP_REMOVED lines=51> */
[C---:B------:R-:W-:Y:S02]  /*35d0*/  LEA R4, P0, R2.reuse, R208, 0x1 ;  /* 0x000000d002047211 */ /* 0x040fe400078008ff */
        /* <DEDUP_REMOVED lines=16> */
.L_x_451:
[----:B------:R-:W-:Y:S02]  /*36e0*/  F2FP.BF16.PACK_AB R7, R56, R57 ;  /* 0x000000393807723e */ /* 0x000fe400000010ff */
[----:B------:R-:W-:Y:S02]  /*36f0*/  F2FP.BF16.PACK_AB R6, R6, R12 ;  /* 0x0000000c0606723e */ /* 0x000fe400000010ff */
[----:B-1----:R-:W-:Y:S01]  /*3700*/  F2FP.BF16.PACK_AB R5, R16, R17 ;  /* 0x000000111005723e */ /* 0x002fe200000010ff */
        /* <DEDUP_REMOVED lines=67> */
[C---:B------:R-:W-:Y:S05]  /*3b40*/  IMAD.U32 R2, R5.reuse, -0x40, RZ ;  /* 0xffffffc005027824 */ /* 0x040fea00078e00ff */
        /* <DEDUP_REMOVED lines=14> */
.L_x_452:
[----:B------:R-:W-:Y:S01]  /*3c30*/  LDSM.16.M88.4 R64, [R193] ;  /* 0x00000000c140783b */ /* 0x000fe20000000200 */
[----:B------:R-:W-:Y:S02]  /*3c40*/  IMAD.MOV.U32 R2, RZ, RZ, c[0x0][0x22c] ;  /* 0x00008b00ff027624 */ /* 0x000fe400078e00ff */
[----:B------:R-:W-:Y:S01]  /*3c50*/  IMAD.MOV.U32 R215, RZ, RZ, c[0x0][0x22c] ;  /* 0x00008b00ffd77624 */ /* 0x000fe200078e00ff */
[----:B------:R-:W2:Y:S01]  /*3c60*/  LDSM.16.MT88.4 R16, [R0+0xc000] ;  /* 0x00c000000010783b */ /* 0x000ea20000004200 */
[----:B------:R-:W-:Y:S02]  /*3c70*/  IMAD R2, R2, c[0x0][0x1c0], RZ ;  /* 0x0000700002027a24 */ /* 0x000fe400078e02ff */
[----:B------:R-:W-:Y:S01]  /*3c80*/  IMAD R215, R215, c[0x0][0x1c0], RZ ;  /* 0x00007000d7d77a24 */ /* 0x000fe200078e02ff */
[----:B------:R-:W3:Y:S01]  /*3c90*/  LDSM.16.M88.4 R60, [R193+0x1000] ;  /* 0x00100000c13c783b */ /* 0x000ee20000000200 */
[----:B------:R-:W-:Y:S02]  /*3ca0*/  IMAD R2, R2, 0x18, RZ ;  /* 0x0000001802027824 */ /* 0x000fe400078e02ff */
[----:B------:R-:W-:Y:S01]  /*3cb0*/  IMAD R215, R215, 0x28, RZ ;  /* 0x00000028d7d77824 */ /* 0x000fe200078e02ff */
[----:B------:R-:W4:Y:S01]  /*3cc0*/  LDSM.16.MT88.4 R100, [R0+0xe000] ;  /* 0x00e000000064783b */ /* 0x000f220000004200 */
[----:B------:R-:W-:Y:S03]  /*3cd0*/  IMAD.MOV.U32 R214, RZ, RZ, c[0x0][0x22c] ;  /* 0x00008b00ffd67624 */ /* 0x000fe600078e00ff */
[----:B------:R-:W-:Y:S01]  /*3ce0*/  LDSM.16.M88.4 R104, [R195] ;  /* 0x00000000c368783b */ /* 0x000fe20000000200 */
[----:B------:R-:W-:Y:S03]  /*3cf0*/  IMAD R214, R214, c[0x0][0x1c0], RZ ;  /* 0x00007000d6d67a24 */ /* 0x000fe600078e02ff */
[----:B------:R-:W1:Y:S01]  /*3d00*/  LDSM.16.MT88.4 R108, [R0+0xc800] ;  /* 0x00c80000006c783b */ /* 0x000e620000004200 */
[----:B------:R-:W-:Y:S03]  /*3d10*/  IMAD R214, R214, 0x30, RZ ;  /* 0x00000030d6d67824 */ /* 0x000fe600078e02ff */
[----:B------:R-:W1:Y:S04]  /*3d20*/  LDSM.16.M88.4 R112, [R195+0x1000] ;  /* 0x00100000c370783b */ /* 0x000e680000000200 */
        /* <DEDUP_REMOVED lines=28> */
[C---:B------:R-:W-:Y:S07]  /*3ef0*/  HMMA.16816.F32.BF16 R56, R112.reuse, R104, R56 ;  /* 0x000000687038723c */ /* 0x040fee0000041838 */
[----:B------:R-:W-:Y:S01]  /*3f00*/  @P4 IADD3 R104, P0, R234, R226, RZ ;  /* 0x000000e2ea684210 */ /* 0x000fe20007f1e0ff */
[-C--:B------:R-:W-:Y:S01]  /*3f10*/  HMMA.16816.F32.BF16 R60, R112, R106.reuse, R60 ;  /* 0x0000006a703c723c */ /* 0x080fe2000004183c */
[----:B------:R-:W1:Y:S03]  /*3f20*/  LDSM.16.MT88.4 R112, [R0+0xd800] ;  /* 0x00d800000070783b */ /* 0x000e660000004200 */
[----:B------:R-:W-:Y:S04]  /*3f30*/  @P4 IMAD.X R105, R238, 0x1, R225, P0 ;  /* 0x00000001ee694824 */ /* 0x000fe800000e06e1 */
[----:B------:R-:W-:Y:S01]  /*3f40*/  HMMA.16816.F32.BF16 R64, R100, R106, R64 ;  /* 0x0000006a6440723c */ /* 0x000fe20000041840 */
[----:B------:R2:W3:Y:S04]  /*3f50*/  LDSM.16.MT88.4 R100, [R0+0xf800] ;  /* 0x00f800000064783b */ /* 0x0004e80000004200 */
[----:B------:R4:W5:Y:S04]  /*3f60*/  @P4 LDG.E R221, [R104.64+-0x100] ;  /* 0xffff000e68dd4981 */ /* 0x000968000c1e1900 */
[----:B------:R4:W5:Y:S03]  /*3f70*/  @P4 LDG.E R220, [R104.64+-0xe0] ;  /* 0xffff200e68dc4981 */ /* 0x000966000c1e1900 */
[----:B--2---:R-:W-:Y:S04]  /*3f80*/  IMAD.MOV.U32 R0, RZ, RZ, c[0x0][0x22c] ;  /* 0x00008b00ff007624 */ /* 0x004fe800078e00ff */
[----:B------:R-:W-:Y:S04]  /*3f90*/  IMAD R0, R0, c[0x0][0x1c0], RZ ;  /* 0x0000700000007a24 */ /* 0x000fe800078e02ff */
[----:B------:R-:W-:Y:S01]  /*3fa0*/  IMAD.SHL.U32 R0, R0, 0x20, RZ ;  /* 0x0000002000007824 */ /* 0x000fe200078e00ff */
[-C--:B-1----:R-:W-:Y:S08]  /*3fb0*/  HMMA.16816.F32.BF16 R4, R108, R112.reuse, R4 ;  /* 0x000000706c04723c */ /* 0x082ff00000041804 */
[C---:B------:R-:W-:Y:S07]  /*3fc0*/  HMMA.16816.F32.BF16 R8, R180.reuse, R112, R8 ;  /* 0x00000070b408723c */ /* 0x040fee0000041808 */
[CC--:B------:R-:W-:Y:S01]  /*3fd0*/  LEA R112, P0, R241.reuse, R204.reuse, 0x2 ;  /* 0x000000ccf1707211 */ /* 0x0c0fe200078010ff */
[-C--:B------:R-:W-:Y:S04]  /*3fe0*/  HMMA.16816.F32.BF16 R12, R180, R114.reuse, R12 ;  /* 0x00000072b40c723c */ /* 0x080fe8000004180c */
[-C--:B------:R-:W-:Y:S02]  /*3ff0*/  LEA.HI.X.SX32 R113, R241, R205.reuse, 0x2, P0 ;  /* 0x000000cdf1717211 */ /* 0x080fe400000f16ff */
[CC--:B----4-:R-:W-:Y:S01]  /*4000*/  LEA R104, P0, R0.reuse, R204.reuse, 0x2 ;  /* 0x000000cc00687211 */ /* 0x0d0fe200078010ff */
[----:B------:R1:W-:Y:S01]  /*4010*/  RED.E.ADD.F32.FTZ.RN.STRONG.GPU [R204.64], R4 ;  /* 0x00000004cc00798e */ /* 0x0003e2000c10e78e */
[C---:B------:R-:W-:Y:S04]  /*4020*/  HMMA.16816.F32.BF16 R16, R108.reuse, R114, R16 ;  /* 0x000000726c10723c */ /* 0x040fe80000041810 */
[-C--:B------:R-:W-:Y:S01]  /*4030*/  LEA.HI.X.SX32 R105, R0, R205.reuse, 0x2, P0 ;  /* 0x000000cd00697211 */ /* 0x080fe200000f16ff */
[C---:B------:R-:W-:Y:S03]  /*4040*/  IMAD.IADD R0, R213.reuse, 0x1, R243 ;  /* 0x00000001d5007824 */ /* 0x040fe600078e02f3 */
[-C--:B---3--:R-:W-:Y:S08]  /*4050*/  HMMA.16816.F32.BF16 R52, R108, R100.reuse, R52 ;  /* 0x000000646c34723c */ /* 0x088ff00000041834 */
[C---:B------:R-:W-:Y:S07]  /*4060*/  HMMA.16816.F32.BF16 R56, R180.reuse, R100, R56 ;  /* 0x00000064b438723c */ /* 0x040fee0000041838 */
[CC--:B------:R-:W-:Y:S01]  /*4070*/  LEA R100, P1, R213.reuse, R204.reuse, 0x2 ;  /* 0x000000ccd5647211 */ /* 0x0c0fe200078210ff */
[-C--:B------:R-:W-:Y:S04]  /*4080*/  HMMA.16816.F32.BF16 R60, R180, R102.reuse, R60 ;  /* 0x00000066b43c723c */ /* 0x080fe8000004183c */
[-C--:B------:R-:W-:Y:S02]  /*4090*/  LEA.HI.X.SX32 R101, R213, R205.reuse, 0x2, P1 ;  /* 0x000000cdd5657211 */ /* 0x080fe400008f16ff */
[CC--:B------:R-:W-:Y:S02]  /*40a0*/  LEA R106, P1, R2.reuse, R204.reuse, 0x2 ;  /* 0x000000cc026a7211 */ /* 0x0c0fe400078210ff */
[----:B------:R-:W-:Y:S01]  /*40b0*/  HMMA.16816.F32.BF16 R64, R108, R102, R64 ;  /* 0x000000666c40723c */ /* 0x000fe20000041840 */
[----:B------:R2:W-:Y:S03]  /*40c0*/  RED.E.ADD.F32.FTZ.RN.STRONG.GPU [R100.64], R5 ;  /* 0x000000056400798e */ /* 0x0005e6000c10e78e */
[-C--:B------:R-:W-:Y:S01]  /*40d0*/  LEA.HI.X.SX32 R107, R2, R205.reuse, 0x2, P1 ;  /* 0x000000cd026b7211 */ /* 0x080fe200008f16ff */
[----:B------:R3:W-:Y:S01]  /*40e0*/  RED.E.ADD.F32.FTZ.RN.STRONG.GPU [R112.64], R6 ;  /* 0x000000067000798e */ /* 0x0007e2000c10e78e */
[-C--:B-1----:R-:W-:Y:S01]  /*40f0*/  LEA R4, P1, R214, R204.reuse, 0x2 ;  /* 0x000000ccd6047211 */ /* 0x082fe200078210ff */
[----:B------:R-:W-:Y:S01]  /*4100*/  IMAD.MOV.U32 R2, RZ, RZ, c[0x0][0x22c] ;  /* 0x00008b00ff027624 */ /* 0x000fe200078e00ff */
[CC--:B------:R-:W-:Y:S01]  /*4110*/  LEA R102, P2, R215.reuse, R204.reuse, 0x2 ;  /* 0x000000ccd7667211 */ /* 0x0c0fe200078410ff */
[----:B------:R1:W-:Y:S03]  /*4120*/  RED.E.ADD.F32.FTZ.RN.STRONG.GPU [R106.64], R7 ;  /* 0x000000076a00798e */ /* 0x0003e6000c10e78e */
[-C--:B------:R-:W-:Y:S01]  /*4130*/  LEA.HI.X.SX32 R103, R215, R205.reuse, 0x2, P2 ;  /* 0x000000cdd7677211 */ /* 0x080fe200010f16ff */
[----:B------:R4:W-:Y:S01]  /*4140*/  RED.E.ADD.F32.FTZ.RN.STRONG.GPU [R104.64], R8 ;  /* 0x000000086800798e */ /* 0x0009e2000c10e78e */
[----:B------:R-:W-:Y:S03]  /*4150*/  IMAD R2, R2, c[0x0][0x1c0], RZ ;  /* 0x0000700002027a24 */ /* 0x000fe600078e02ff */
[----:B------:R4:W-:Y:S01]  /*4160*/  RED.E.ADD.F32.FTZ.RN.STRONG.GPU [R102.64], R9 ;  /* 0x000000096600798e */ /* 0x0009e2000c10e78e */
[----:B------:R-:W-:Y:S01]  /*4170*/  IMAD R2, R2, 0x38, RZ ;  /* 0x0000003802027824 */ /* 0x000fe200078e02ff */
[-C--:B--2---:R-:W-:Y:S04]  /*4180*/  LEA.HI.X.SX32 R5, R214, R205.reuse, 0x2, P1 ;  /* 0x000000cdd6057211 */ /* 0x084fe800008f16ff */
[CC--:B---3--:R-:W-:Y:S01]  /*4190*/  LEA R6, P0, R2.reuse, R204.reuse, 0x2 ;  /* 0x000000cc02067211 */ /* 0x0c8fe200078010ff */
[----:B------:R2:W-:Y:S03]  /*41a0*/  RED.E.ADD.F32.FTZ.RN.STRONG.GPU [R4.64], R10 ;  /* 0x0000000a0400798e */ /* 0x0005e6000c10e78e */
[-C--:B-1----:R-:W-:Y:S01]  /*41b0*/  LEA.HI.X.SX32 R7, R2, R205.reuse, 0x2, P0 ;  /* 0x000000cd02077211 */ /* 0x082fe200000f16ff */
[----:B------:R-:W-:Y:S01]  /*41c0*/  IMAD.IADD R2, R213, 0x1, R244 ;  /* 0x00000001d5027824 */ /* 0x000fe200078e02f4 */
[CC--:B----4-:R-:W-:Y:S03]  /*41d0*/  LEA R8, P2, R232.reuse, R204.reuse, 0x2 ;  /* 0x000000cce8087211 */ /* 0x0d0fe600078410ff */
[----:B------:R1:W-:Y:S01]  /*41e0*/  RED.E.ADD.F32.FTZ.RN.STRONG.GPU [R6.64], R11 ;  /* 0x0000000b0600798e */ /* 0x0003e2000c10e78e */
[-C--:B------:R-:W-:Y:S03]  /*41f0*/  LEA.HI.X.SX32 R9, R232, R205.reuse, 0x2, P2 ;  /* 0x000000cde8097211 */ /* 0x080fe600010f16ff */
[----:B------:R-:W-:Y:S04]  /*4200*/  RED.E.ADD.F32.FTZ.RN.STRONG.GPU [R204.64+0x80], R16 ;  /* 0x00008010cc00798e */ /* 0x000fe8000c10e78e */
[----:B------:R-:W-:Y:S01]  /*4210*/  RED.E.ADD.F32.FTZ.RN.STRONG.GPU [R100.64+0x80], R17 ;  /* 0x000080116400798e */ /* 0x000fe2000c10e78e */
[CC--:B--2---:R-:W-:Y:S04]  /*4220*/  LEA R4, P0, R251.reuse, R204.reuse, 0x2 ;  /* 0x000000ccfb047211 */ /* 0x0c4fe800078010ff */
[-C--:B------:R-:W-:Y:S02]  /*4230*/  LEA.HI.X.SX32 R5, R251, R205.reuse, 0x2, P0 ;  /* 0x000000cdfb057211 */ /* 0x080fe400000f16ff */
[-C--:B------:R-:W-:Y:S02]  /*4240*/  LEA R10, P0, R2, R204.reuse, 0x2 ;  /* 0x000000cc020a7211 */ /* 0x080fe400078010ff */
[-C--:B-1----:R-:W-:Y:S01]  /*4250*/  LEA R6, P1, R244, R204.reuse, 0x2 ;  /* 0x000000ccf4067211 */ /* 0x082fe200078210ff */
[----:B------:R1:W-:Y:S01]  /*4260*/  RED.E.ADD.F32.FTZ.RN.STRONG.GPU [R4.64], R18 ;  /* 0x000000120400798e */ /* 0x0003e2000c10e78e */
[-C--:B------:R-:W-:Y:S02]  /*4270*/  LEA.HI.X.SX32 R11, R2, R205.reuse, 0x2, P0 ;  /* 0x000000cd020b7211 */ /* 0x080fe400000f16ff */
[-C--:B------:R-:W-:Y:S05]  /*4280*/  LEA.HI.X.SX32 R7, R244, R205.reuse, 0x2, P1 ;  /* 0x000000cdf4077211 */ /* 0x080fea00008f16ff */
        /* <DEDUP_REMOVED lines=13> */
[----:B------:R-:W-:Y:S01]  /*4360*/  RED.E.ADD.F32.FTZ.RN.STRONG.GPU [R100.64+0x100], R53 ;  /* 0x000100356400798e */ /* 0x000fe2000c10e78e */
[CC--:B-1----:R-:W-:Y:S04]  /*4370*/  LEA R4, P0, R250.reuse, R204.reuse, 0x2 ;  /* 0x000000ccfa047211 */ /* 0x0c2fe800078010ff */
[-C--:B------:R-:W-:Y:S02]  /*4380*/  LEA.HI.X.SX32 R5, R250, R205.reuse, 0x2, P0 ;  /* 0x000000cdfa057211 */ /* 0x080fe400000f16ff */
[CC--:B------:R-:W-:Y:S02]  /*4390*/  LEA R10, P0, R0.reuse, R204.reuse, 0x2 ;  /* 0x000000cc000a7211 */ /* 0x0c0fe400078010ff */
[-C--:B--2---:R-:W-:Y:S01]  /*43a0*/  LEA R6, P1, R243, R204.reuse, 0x2 ;  /* 0x000000ccf3067211 */ /* 0x084fe200078210ff */
[----:B------:R1:W-:Y:S01]  /*43b0*/  RED.E.ADD.F32.FTZ.RN.STRONG.GPU [R4.64], R54 ;  /* 0x000000360400798e */ /* 0x0003e2000c10e78e */
        /* <DEDUP_REMOVED lines=12> */
[-C--:B------:R-:W-:Y:S02]  /*4480*/  LEA R12, P0, R242, R204.reuse, 0x2 ;  /* 0x000000ccf20c7211 */ /* 0x080fe400078010ff */
[-C--:B---3--:R-:W-:Y:S01]  /*4490*/  LEA R10, P3, R0, R204.reuse, 0x2 ;  /* 0x000000cc000a7211 */ /* 0x088fe200078610ff */
[----:B------:R2:W-:Y:S01]  /*44a0*/  RED.E.ADD.F32.FTZ.RN.STRONG.GPU [R6.64], R59 ;  /* 0x0000003b0600798e */ /* 0x0005e2000c10e78e */
[-C--:B------:R-:W-:Y:S02]  /*44b0*/  LEA.HI.X.SX32 R13, R242, R205.reuse, 0x2, P0 ;  /* 0x000000cdf20d7211 */ /* 0x080fe400000f16ff */
[-C--:B----4-:R-:W-:Y:S01]  /*44c0*/  LEA R8, P2, R228, R204.reuse, 0x2 ;  /* 0x000000cce4087211 */ /* 0x090fe200078410ff */
[----:B------:R-:W-:Y:S01]  /*44d0*/  RED.E.ADD.F32.FTZ.RN.STRONG.GPU [R204.64+0x180], R64 ;  /* 0x00018040cc00798e */ /* 0x000fe2000c10e78e */
[-C--:B------:R-:W-:Y:S02]  /*44e0*/  LEA.HI.X.SX32 R11, R0, R205.reuse, 0x2, P3 ;  /* 0x000000cd000b7211 */ /* 0x080fe400018f16ff */
[-C--:B------:R-:W-:Y:S01]  /*44f0*/  LEA.HI.X.SX32 R9, R228, R205.reuse, 0x2, P2 ;  /* 0x000000cde4097211 */ /* 0x080fe200010f16ff */
[----:B------:R-:W-:Y:S01]  /*4500*/  RED.E.ADD.F32.FTZ.RN.STRONG.GPU [R100.64+0x180], R65 ;  /* 0x000180416400798e */ /* 0x000fe2000c10e78e */
[----:B------:R-:W-:Y:S03]  /*4510*/  LOP3.LUT R0, R210, 0x1, RZ, 0xc0, !PT ;  /* 0x00000001d2007812 */ /* 0x000fe600078ec0ff */
[----:B------:R-:W-:Y:S04]  /*4520*/  LDSM.16.MT88.4 R56, [R3+0x800] ;  /* 0x000800000338783b */ /* 0x000fe80000004200 */
[----:B------:R-:W-:Y:S01]  /*4530*/  LDSM.16.MT88.4 R100, [R3+0x2800] ;  /* 0x002800000364783b */ /* 0x000fe20000004200 */
[CC--:B-1----:R-:W-:Y:S04]  /*4540*/  LEA R4, P1, R249.reuse, R204.reuse, 0x2 ;  /* 0x000000ccf9047211 */ /* 0x0c2fe800078210ff */
[-C--:B------:R-:W-:Y:S02]  /*4550*/  LEA.HI.X.SX32 R5, R249, R205.reuse, 0x2, P1 ;  /* 0x000000cdf9057211 */ /* 0x080fe400008f16ff */
[CC--:B--2---:R-:W-:Y:S03]  /*4560*/  LEA R6, P1, R227.reuse, R204.reuse, 0x2 ;  /* 0x000000cce3067211 */ /* 0x0c4fe600078210ff */
[----:B------:R1:W-:Y:S01]  /*4570*/  RED.E.ADD.F32.FTZ.RN.STRONG.GPU [R4.64], R66 ;  /* 0x000000420400798e */ /* 0x0003e2000c10e78e */
[-C--:B------:R-:W-:Y:S03]  /*4580*/  LEA.HI.X.SX32 R7, R227, R205.reuse, 0x2, P1 ;  /* 0x000000cde3077211 */ /* 0x080fe600008f16ff */
[----:B------:R-:W-:Y:S01]  /*4590*/  RED.E.ADD.F32.FTZ.RN.STRONG.GPU [R12.64], R67 ;  /* 0x000000430c00798e */ /* 0x000fe2000c10e78e */
[----:B------:R-:W-:Y:S03]  /*45a0*/  @P4 IADD3 R223, P1, R223, -0x100, RZ ;  /* 0xffffff00dfdf4810 */ /* 0x000fe60007f3e0ff */
[----:B------:R-:W-:Y:S01]  /*45b0*/  RED.E.ADD.F32.FTZ.RN.STRONG.GPU [R10.64], R60 ;  /* 0x0000003c0a00798e */ /* 0x000fe2000c10e78e */
[----:B------:R-:W-:Y:S03]  /*45c0*/  @P4 IADD3.X R222, R222, -0x1, RZ, P1, !PT ;  /* 0xffffffffdede4810 */ /* 0x000fe60000ffe4ff */
[----:B------:R-:W-:Y:S04]  /*45d0*/  RED.E.ADD.F32.FTZ.RN.STRONG.GPU [R8.64], R61 ;  /* 0x0000003d0800798e */ /* 0x000fe8000c10e78e */
[----:B------:R-:W-:Y:S04]  /*45e0*/  RED.E.ADD.F32.FTZ.RN.STRONG.GPU [R6.64], R62 ;  /* 0x0000003e0600798e */ /* 0x000fe8000c10e78e */
[----:B------:R-:W-:Y:S04]  /*45f0*/  LDSM.16.MT88.4 R8, [R3] ;  /* 0x000000000308783b */ /* 0x000fe80000004200 */
[----:B------:R-:W-:Y:S01]  /*4600*/  LDSM.16.MT88.4 R12, [R184+0x10000] ;  /* 0x01000000b80c783b */ /* 0x000fe20000004200 */
[C---:B-1----:R-:W-:Y:S03]  /*4610*/  LEA R4, P0, R235.reuse, R204, 0x2 ;  /* 0x000000cceb047211 */ /* 0x042fe600078010ff */
[----:B------:R-:W-:Y:S01]  /*4620*/  LDSM.16.MT88.4 R64, [R184+0x10800] ;  /* 0x01080000b840783b */ /* 0x000fe20000004200 */
[----:B------:R-:W-:Y:S02]  /*4630*/  LEA.HI.X.SX32 R5, R235, R205, 0x2, P0 ;  /* 0x000000cdeb057211 */ /* 0x000fe400000f16ff */
[----:B------:R-:W-:Y:S02]  /*4640*/  ISETP.NE.U32.AND P0, PT, R0, 0x1, PT ;  /* 0x000000010000780c */ /* 0x000fe40003f05070 */
[----:B------:R-:W-:Y:S01]  /*4650*/  @P4 IADD3 R0, P2, R226, -0x100, RZ ;  /* 0xffffff00e2004810 */ /* 0x000fe20007f5e0ff */
[----:B------:R-:W-:Y:S03]  /*4660*/  RED.E.ADD.F32.FTZ.RN.STRONG.GPU [R4.64], R63 ;  /* 0x0000003f0400798e */ /* 0x000fe6000c10e78e */
[----:B------:R-:W-:Y:S01]  /*4670*/  @P4 IADD3.X R2, R225, -0x1, RZ, P2, !PT ;  /* 0xffffffffe1024810 */ /* 0x000fe200017fe4ff */
[----:B------:R-:W1:Y:S01]  /*4680*/  LDSM.16.MT88.4 R4, [R185+0x10000] ;  /* 0x01000000b904783b */ /* 0x000e620000004200 */
[----:B------:R-:W-:Y:S01]  /*4690*/  @P4 IMAD.MOV.U32 R226, RZ, RZ, R0 ;  /* 0x000000ffffe24224 */ /* 0x000fe200078e0000 */
[C---:B------:R-:W-:Y:S02]  /*46a0*/  ISETP.GT.AND P2, PT, R210.reuse, R233, PT ;  /* 0x000000e9d200720c */ /* 0x040fe40003f44270 */
[----:B------:R-:W-:Y:S01]  /*46b0*/  LDSM.16.MT88.4 R60, [R184+0x11000] ;  /* 0x01100000b83c783b */ /* 0x000fe20000004200 */
[C---:B------:R-:W-:Y:S01]  /*46c0*/  IADD3 R0, R3.reuse, -0x4000, RZ ;  /* 0xffffc00003007810 */ /* 0x040fe20007ffe0ff */
[----:B------:R-:W-:Y:S01]  /*46d0*/  @P4 IMAD.MOV.U32 R225, RZ, RZ, R2 ;  /* 0x000000ffffe14224 */ /* 0x000fe200078e0002 */
[----:B------:R-:W-:Y:S01]  /*46e0*/  @P0 IADD3 R0, R3, 0x4000, RZ ;  /* 0x0000400003000810 */ /* 0x000fe20007ffe0ff */
        /* <DEDUP_REMOVED lines=43> */
.L_x_450:
[----:B---34-:R-:W3:Y:S04]  /*49a0*/  LDL.LU R2, [R1] ;  /* 0x0000000001027983 */ /* 0x018ee80000300800 */
[----:B------:R-:W4:Y:S01]  /*49b0*/  LDL.64 R52, [R1+0x8] ;  /* 0x0000080001347983 */ /* 0x000f220000100a00 */
[----:B------:R-:W-:Y:S01]  /*49c0*/  F2FP.BF16.PACK_AB R48, R49, R48 ;  /* 0x000000303130723e */ /* 0x000fe200000010ff */
[----:B------:R-:W-:Y:S01]  /*49d0*/  FMUL.FTZ R68, R68, c[0x0][0x2e0] ;  /* 0x0000b80044447a20 */ /* 0x000fe20000410000 */
[----:B------:R-:W-:Y:S01]  /*49e0*/  F2FP.BF16.PACK_AB R20, R21, R20 ;  /* 0x000000141514723e */ /* 0x000fe200000010ff */
[----:B--2---:R-:W2:Y:S01]  /*49f0*/  LDL R49, [R1+0x1c] ;  /* 0x00001c0001317983 */ /* 0x004ea20000100800 */
[----:B------:R-:W-:Y:S01]  /*4a00*/  FMUL.FTZ R6, R69, c[0x0][0x2e0] ;  /* 0x0000b80045067a20 */ /* 0x000fe20000410000 */
[----:B------:R-:W-:Y:S01]  /*4a10*/  F2FP.BF16.PACK_AB R22, R23, R22 ;  /* 0x000000161716723e */ /* 0x000fe200000010ff */
[----:B------:R-:W-:Y:S01]  /*4a20*/  FMUL.FTZ R70, R70, c[0x0][0x2e0] ;  /* 0x0000b80046467a20 */ /* 0x000fe20000410000 */
[----:B------:R-:W1:Y:S01]  /*4a30*/  S2R R18, SR_CTAID.Y ;  /* 0x0000000000127919 */ /* 0x000e620000002600 */
[----:B------:R-:W-:Y:S01]  /*4a40*/  FMUL.FTZ R0, R71, c[0x0][0x2e0] ;  /* 0x0000b80047007a20 */ /* 0x000fe20000410000 */
[----:B------:R-:W-:Y:S01]  /*4a50*/  F2FP.BF16.PACK_AB R6, R6, R68 ;  /* 0x000000440606723e */ /* 0x000fe200000010ff */
[----:B------:R-:W-:Y:S01]  /*4a60*/  FMUL.FTZ R80, R80, c[0x0][0x2e0] ;  /* 0x0000b80050507a20 */ /* 0x000fe20000410000 */
        /* <DEDUP_REMOVED lines=50> */
[----:B------:R-:W-:Y:S02]  /*4d90*/  FMUL.FTZ R94, R94, c[0x0][0x2e0] ;  /* 0x0000b8005e5e7a20 */ /* 0x000fe40000410000 */
[----:B------:R-:W-:Y:S01]  /*4da0*/  FMUL.FTZ R95, R95, c[0x0][0x2e0] ;  /* 0x0000b8005f5f7a20 */ /* 0x000fe20000410000 */
[----:B------:R-:W-:Y:S01]  /*4db0*/  STS [R245], R6 ;  /* 0x00000006f5007388 */ /* 0x000fe20000000800 */
[----:B------:R-:W-:Y:S02]  /*4dc0*/  F2FP.BF16.PACK_AB R89, R89, R88 ;  /* 0x000000585959723e */ /* 0x000fe400000010ff */
[----:B------:R-:W-:Y:S01]  /*4dd0*/  F2FP.BF16.PACK_AB R90, R91, R90 ;  /* 0x0000005a5b5a723e */ /* 0x000fe200000010ff */
[----:B------:R1:W-:Y:S01]  /*4de0*/  STS [R245+0x400], R0 ;  /* 0x00040000f5007388 */ /* 0x0003e20000000800 */
[----:B------:R-:W-:Y:S02]  /*4df0*/  F2FP.BF16.PACK_AB R92, R93, R92 ;  /* 0x0000005c5d5c723e */ /* 0x000fe400000010ff */
[----:B------:R-:W-:Y:S01]  /*4e00*/  F2FP.BF16.PACK_AB R94, R95, R94 ;  /* 0x0000005e5f5e723e */ /* 0x000fe200000010ff */
[----:B------:R1:W-:Y:S04]  /*4e10*/  STS [R246], R7 ;  /* 0x00000007f6007388 */ /* 0x0003e80000000800 */
[----:B------:R-:W-:Y:S04]  /*4e20*/  STS [R246+0x400], R8 ;  /* 0x00040008f6007388 */ /* 0x000fe80000000800 */
[----:B------:R1:W-:Y:S04]  /*4e30*/  STS [R245+0x1000], R9 ;  /* 0x00100009f5007388 */ /* 0x0003e80000000800 */
        /* <DEDUP_REMOVED lines=24> */
[----:B-1----:R-:W-:-:S03]  /*4fc0*/  SHF.R.S32.HI R0, RZ, 0x1f, R18 ;  /* 0x0000001fff007819 */ /* 0x002fc60000011412 */
[----:B------:R-:W-:Y:S04]  /*4fd0*/  STS [R245+0x7000], R40 ;  /* 0x00700028f5007388 */ /* 0x000fe80000000800 */
[----:B------:R-:W-:Y:S04]  /*4fe0*/  STS [R245+0x7400], R42 ;  /* 0x0074002af5007388 */ /* 0x000fe80000000800 */
[----:B------:R-:W-:Y:S04]  /*4ff0*/  STS [R246+0x7000], R44 ;  /* 0x0070002cf6007388 */ /* 0x000fe80000000800 */
[----:B------:R-:W-:Y:S04]  /*5000*/  STS [R246+0x7400], R46 ;  /* 0x0074002ef6007388 */ /* 0x000fe80000000800 */
[----:B------:R-:W-:Y:S01]  /*5010*/  BAR.SYNC.DEFER_BLOCKING 0x0 ;  /* 0x0000000000007b1d */ /* 0x000fe20000010000 */
[----:B------:R-:W-:-:S02]  /*5020*/  IMAD R7, R0, c[0x0][0x388], RZ ;  /* 0x0000e20000077a24 */ /* 0x000fc400078e02ff */
[----:B------:R-:W-:-:S03]  /*5030*/  IMAD R6, R0, c[0x0][0x390], RZ ;  /* 0x0000e40000067a24 */ /* 0x000fc600078e02ff */
[----:B------:R-:W1:Y:S01]  /*5040*/  S2R R45, SR_TID.X ;  /* 0x00000000002d7919 */ /* 0x000e620000002100 */
[----:B------:R-:W-:-:S03]  /*5050*/  IMAD R0, R18, c[0x0][0x38c], R7 ;  /* 0x0000e30012007a24 */ /* 0x000fc600078e0207 */
[----:B------:R-:W1:Y:S01]  /*5060*/  S2R R47, SR_TID.X ;  /* 0x00000000002f7919 */ /* 0x000e620000002100 */
[----:B------:R-:W-:-:S03]  /*5070*/  IMAD R6, R18, c[0x0][0x394], R6 ;  /* 0x0000e50012067a24 */ /* 0x000fc600078e0206 */
[----:B------:R-:W2:Y:S04]  /*5080*/  LDS.128 R40, [R212+0xc000] ;  /* 0x00c00000d4287984 */ /* 0x000ea80000000c00 */
[----:B------:R-:W2:Y:S04]  /*5090*/  LDS.128 R32, [R212+0xe000] ;  /* 0x00e00000d4207984 */ /* 0x000ea80000000c00 */
[----:B------:R-:W2:Y:S04]  /*50a0*/  LDS.128 R36, [R212+0xd000] ;  /* 0x00d00000d4247984 */ /* 0x000ea80000000c00 */
[----:B------:R-:W2:Y:S04]  /*50b0*/  LDS.128 R28, [R212+0xf000] ;  /* 0x00f00000d41c7984 */ /* 0x000ea80000000c00 */
[----:B------:R-:W2:Y:S04]  /*50c0*/  LDS.128 R24, [R212+0x10000] ;  /* 0x01000000d4187984 */ /* 0x000ea80000000c00 */
[----:B------:R-:W-:Y:S04]  /*50d0*/  LDS.128 R20, [R212+0x11000] ;  /* 0x01100000d4147984 */ /* 0x000fe80000000c00 */
[----:B------:R-:W-:Y:S01]  /*50e0*/  LDS.128 R12, [R212+0x13000] ;  /* 0x01300000d40c7984 */ /* 0x000fe20000000c00 */
[----:B-1----:R-:W-:-:S04]  /*50f0*/  SHF.R.S32.HI R45, RZ, 0x1f, R45 ;  /* 0x0000001fff2d7819 */ /* 0x002fc8000001142d */
[----:B------:R-:W-:Y:S01]  /*5100*/  LEA.HI R45, R45, R47, RZ, 0x3 ;  /* 0x0000002f2d2d7211 */ /* 0x000fe200078f18ff */
[C---:B---3--:R-:W-:Y:S02]  /*5110*/  IMAD R4, R2.reuse, c[0x0][0x3a0], RZ ;  /* 0x0000e80002047a24 */ /* 0x048fe400078e02ff */
[----:B------:R-:W-:Y:S01]  /*5120*/  IMAD R10, R2, c[0x0][0x3a8], RZ ;  /* 0x0000ea00020a7a24 */ /* 0x000fe200078e02ff */
[----:B----4-:R-:W-:Y:S02]  /*5130*/  MOV R2, R52 ;  /* 0x0000003400027202 */ /* 0x010fe40000000f00 */
[----:B------:R-:W-:Y:S01]  /*5140*/  MOV R3, R53 ;  /* 0x0000003500037202 */ /* 0x000fe20000000f00 */
[----:B------:R-:W-:-:S04]  /*5150*/  IMAD R11, R252, c[0x0][0x3a4], R4 ;  /* 0x0000e900fc0b7a24 */ /* 0x000fc800078e0204 */
[----:B------:R-:W-:-:S04]  /*5160*/  IMAD.WIDE.U32 R4, R252, c[0x0][0x3a0], R2 ;  /* 0x0000e800fc047a25 */ /* 0x000fc800078e0002 */
[----:B------:R-:W-:Y:S01]  /*5170*/  IMAD.WIDE.U32 R2, R252, c[0x0][0x3a8], R2 ;  /* 0x0000ea00fc027a25 */ /* 0x000fe200078e0002 */
[----:B------:R-:W-:-:S03]  /*5180*/  IADD3 R5, R5, R11, RZ ;  /* 0x0000000b05057210 */ /* 0x000fc60007ffe0ff */
[----:B------:R-:W-:Y:S02]  /*5190*/  IMAD R10, R252, c[0x0][0x3ac], R10 ;  /* 0x0000eb00fc0a7a24 */ /* 0x000fe400078e020a */
[----:B------:R-:W-:-:S03]  /*51a0*/  IMAD.WIDE.U32 R4, R18, c[0x0][0x388], R4 ;  /* 0x0000e20012047a25 */ /* 0x000fc600078e0004 */
[----:B------:R-:W-:Y:S02]  /*51b0*/  IADD3 R3, R3, R10, RZ ;  /* 0x0000000a03037210 */ /* 0x000fe40007ffe0ff */
[----:B------:R-:W-:Y:S02]  /*51c0*/  IADD3 R5, R5, R0, RZ ;  /* 0x0000000005057210 */ /* 0x000fe40007ffe0ff */
[----:B------:R-:W-:Y:S01]  /*51d0*/  SHF.R.S32.HI R0, RZ, 0x1f, R17 ;  /* 0x0000001fff007819 */ /* 0x000fe20000011411 */
[----:B------:R-:W-:-:S04]  /*51e0*/  IMAD.WIDE.U32 R2, R18, c[0x0][0x390], R2 ;  /* 0x0000e40012027a25 */ /* 0x000fc800078e0002 */
[C---:B------:R-:W-:Y:S01]  /*51f0*/  IMAD R7, R0.reuse, c[0x0][0x3b8], RZ ;  /* 0x0000ee0000077a24 */ /* 0x040fe200078e02ff */
[----:B------:R-:W-:Y:S01]  /*5200*/  IADD3 R3, R3, R6, RZ ;  /* 0x0000000603037210 */ /* 0x000fe20007ffe0ff */
[----:B------:R-:W-:Y:S02]  /*5210*/  IMAD R6, R0, c[0x0][0x3c0], RZ ;  /* 0x0000f00000067a24 */ /* 0x000fe400078e02ff */
[C---:B------:R-:W-:Y:S02]  /*5220*/  IMAD R0, R17.reuse, c[0x0][0x3bc], R7 ;  /* 0x0000ef0011007a24 */ /* 0x040fe400078e0207 */
[C---:B------:R-:W-:Y:S02]  /*5230*/  IMAD R6, R17.reuse, c[0x0][0x3c4], R6 ;  /* 0x0000f10011067a24 */ /* 0x040fe400078e0206 */
[----:B------:R-:W-:-:S04]  /*5240*/  IMAD.WIDE.U32 R4, R17, c[0x0][0x3b8], R4 ;  /* 0x0000ee0011047a25 */ /* 0x000fc800078e0004 */
[----:B------:R-:W-:Y:S02]  /*5250*/  IMAD.WIDE.U32 R2, R17, c[0x0][0x3c0], R2 ;  /* 0x0000f00011027a25 */ /* 0x000fe400078e0002 */
[----:B------:R-:W1:Y:S01]  /*5260*/  LDS.128 R16, [R212+0x12000] ;  /* 0x01200000d4107984 */ /* 0x000e620000000c00 */
[----:B------:R-:W-:Y:S01]  /*5270*/  IADD3 R5, R5, R0, RZ ;  /* 0x0000000005057210 */ /* 0x000fe20007ffe0ff */
[----:B--2---:R-:W-:Y:S01]  /*5280*/  IMAD R0, R49, c[0x0][0x3a8], RZ ;  /* 0x0000ea0031007a24 */ /* 0x004fe200078e02ff */
[----:B------:R-:W-:Y:S02]  /*5290*/  IADD3 R3, R3, R6, RZ ;  /* 0x0000000603037210 */ /* 0x000fe40007ffe0ff */
[----:B------:R-:W-:Y:S01]  /*52a0*/  SHF.R.S32.HI R45, RZ, 0x3, R45 ;  /* 0x00000003ff2d7819 */ /* 0x000fe2000001142d */
[----:B------:R-:W-:-:S04]  /*52b0*/  IMAD R10, R49, c[0x0][0x3a0], RZ ;  /* 0x0000e800310a7a24 */ /* 0x000fc800078e02ff */
[C---:B------:R-:W-:Y:S02]  /*52c0*/  IMAD R0, R45.reuse, c[0x0][0x3ac], R0 ;  /* 0x0000eb002d007a24 */ /* 0x040fe400078e0200 */
[----:B------:R-:W-:-:S04]  /*52d0*/  IMAD.WIDE.U32 R6, R45, c[0x0][0x3a8], R2 ;  /* 0x0000ea002d067a25 */ /* 0x000fc800078e0002 */
[C---:B------:R-:W-:Y:S02]  /*52e0*/  IMAD R10, R45.reuse, c[0x0][0x3a4], R10 ;  /* 0x0000e9002d0a7a24 */ /* 0x040fe400078e020a */
[----:B------:R-:W-:Y:S01]  /*52f0*/  IMAD.WIDE.U32 R8, R45, c[0x0][0x3a0], R4 ;  /* 0x0000e8002d087a25 */ /* 0x000fe200078e0004 */
[----:B------:R-:W-:Y:S02]  /*5300*/  IADD3 R0, R7, R0, RZ ;  /* 0x0000000007007210 */ /* 0x000fe40007ffe0ff */
[----:B------:R-:W-:Y:S02]  /*5310*/  LEA R2, P0, R6, c[0x0][0x348], 0x1 ;  /* 0x0000d20006027a11 */ /* 0x000fe400078008ff */
[----:B------:R-:W-:Y:S02]  /*5320*/  IADD3 R10, R9, R10, RZ ;  /* 0x0000000a090a7210 */ /* 0x000fe40007ffe0ff */
[----:B------:R-:W-:Y:S02]  /*5330*/  LEA R4, P1, R8, c[0x0][0x340], 0x1 ;  /* 0x0000d00008047a11 */ /* 0x000fe400078208ff */
[----:B------:R-:W-:-:S02]  /*5340*/  MOV R7, c[0x0][0x3a0] ;  /* 0x0000e80000077a02 */ /* 0x000fc40000000f00 */
[----:B------:R-:W-:Y:S02]  /*5350*/  LEA.HI.X R3, R6, c[0x0][0x34c], R0, 0x1, P0 ;  /* 0x0000d30006037a11 */ /* 0x000fe400000f0c00 */
[----:B------:R-:W-:Y:S02]  /*5360*/  MOV R0, c[0x0][0x3a8] ;  /* 0x0000ea0000007a02 */ /* 0x000fe40000000f00 */
[----:B------:R-:W-:Y:S02]  /*5370*/  LEA.HI.X R5, R8, c[0x0][0x344], R10, 0x1, P1 ;  /* 0x0000d10008057a11 */ /* 0x000fe400008f0c0a */
[----:B------:R-:W-:Y:S02]  /*5380*/  MOV R9, c[0x0][0x3a4] ;  /* 0x0000e90000097a02 */ /* 0x000fe40000000f00 */
[----:B------:R-:W-:Y:S02]  /*5390*/  LEA R8, P1, R7, R4, 0x6 ;  /* 0x0000000407087211 */ /* 0x000fe400078230ff */
[----:B------:R-:W-:-:S02]  /*53a0*/  MOV R10, c[0x0][0x3ac] ;  /* 0x0000eb00000a7a02 */ /* 0x000fc40000000f00 */
[C---:B------:R-:W-:Y:S02]  /*53b0*/  LEA R6, P0, R0.reuse, R2, 0x6 ;  /* 0x0000000200067211 */ /* 0x040fe400078030ff */
[----:B------:R-:W-:Y:S02]  /*53c0*/  LEA.HI.X R9, R7, R5, R9, 0x6, P1 ;  /* 0x0000000507097211 */ /* 0x000fe400008f3409 */
[----:B------:R-:W-:Y:S01]  /*53d0*/  LEA.HI.X R7, R0, R3, R10, 0x6, P0 ;  /* 0x0000000300077211 */ /* 0x000fe200000f340a */
[----:B------:R2:W-:Y:S04]  /*53e0*/  STG.E.128 [R4.64], R40 ;  /* 0x0000002804007986 */ /* 0x0005e8000c101d0e */
[----:B------:R2:W-:Y:S04]  /*53f0*/  STG.E.128 [R4.64+0x80], R32 ;  /* 0x0000802004007986 */ /* 0x0005e8000c101d0e */
[----:B------:R2:W-:Y:S04]  /*5400*/  STG.E.128 [R8.64], R36 ;  /* 0x0000002408007986 */ /* 0x0005e8000c101d0e */
[----:B------:R2:W-:Y:S04]  /*5410*/  STG.E.128 [R8.64+0x80], R28 ;  /* 0x0000801c08007986 */ /* 0x0005e8000c101d0e */
[----:B------:R2:W-:Y:S04]  /*5420*/  STG.E.128 [R2.64], R24 ;  /* 0x0000001802007986 */ /* 0x0005e8000c101d0e */
[----:B-1----:R2:W-:Y:S04]  /*5430*/  STG.E.128 [R2.64+0x80], R16 ;  /* 0x0000801002007986 */ /* 0x0025e8000c101d0e */
[----:B------:R2:W-:Y:S04]  /*5440*/  STG.E.128 [R6.64], R20 ;  /* 0x0000001406007986 */ /* 0x0005e8000c101d0e */
[----:B------:R2:W-:Y:S02]  /*5450*/  STG.E.128 [R6.64+0x80], R12 ;  /* 0x0000800c06007986 */ /* 0x0005e4000c101d0e */
.L_x_447:
        /* <DEDUP_REMOVED lines=9> */
.L_x_454:
[----:B------:R-:W-:Y:S05]  /*54f0*/  EXIT ;  /* 0x000000000000794d */ /* 0x000fea0003800000 */
.L_x_456:
        /* <DEDUP_REMOVED lines=16> */
.L_x_1074:


//--------------------- .text._ZN5flash44flash_bwd_dq_dk_dv_loop_seqk_parallel_kernelI23Flash_bwd_kernel_traitsILi128ELi64ELi64ELi8ELi4ELi2ELi2ELb1ELb0EN7cutlass10bfloat16_tE19Flash_kernel_traitsILi128ELi64ELi64ELi8ES3_EELb1ELb1ELb0ELb0ELb0ELb1ELb0EEEvNS_16Flash_bwd_paramsE --------------------------
	.section	.text._ZN5flash44flash_bwd_dq_dk_dv_loop_seqk_parallel_kernelI23Flash_bwd_kernel_traitsILi128ELi64ELi64ELi8ELi4ELi2ELi2ELb1ELb0EN7cutlass10bfloat16_tE19Flash_kernel_traitsILi128ELi64ELi64ELi8ES3_EELb1ELb1ELb0ELb0ELb0ELb1ELb0EEEvNS_16Flash_bwd_paramsE,"ax",@progbits
	.sectioninfo	@"SHI_REGISTERS=255"
	.align	128
        .global         _ZN5flash44flash_bwd_dq_dk_dv_loop_seqk_parallel_kernelI23Flash_bwd_kernel_traitsILi128ELi64ELi64ELi8ELi4ELi2ELi2ELb1ELb0EN7cutlass10bfloat16_tE19Flash_kernel_traitsILi128ELi64ELi64ELi8ES3_EELb1ELb1ELb0ELb0ELb0ELb1ELb0EEEvNS_16Flash_bwd_paramsE
        .type           _ZN5flash44flash_bwd_dq_dk_dv_loop_seqk_parallel_kernelI23Flash_bwd_kernel_traitsILi128ELi64ELi64ELi8ELi4ELi2ELi2ELb1ELb0EN7cutlass10bfloat16_tE19Flash_kernel_traitsILi128ELi64ELi64ELi8ES3_EELb1ELb1ELb0ELb0ELb0ELb1ELb0EEEvNS_16Flash_bwd_paramsE,@function
        .size           _ZN5flash44flash_bwd_dq_dk_dv_loop_seqk_parallel_kernelI23Flash_bwd_kernel_traitsILi128ELi64ELi64ELi8ELi4ELi2ELi2ELb1ELb0EN7cutlass10bfloat16_tE19Flash_kernel_traitsILi128ELi64ELi64ELi8ES3_EELb1ELb1ELb0ELb0ELb0ELb1ELb0EEEvNS_16Flash_bwd_paramsE,(.L_x_1075 - _ZN5flash44flash_bwd_dq_dk_dv_loop_seqk_parallel_kernelI23Flash_bwd_kernel_traitsILi128ELi64ELi64ELi8ELi4ELi2ELi2ELb1ELb0EN7cutlass10bfloat16_tE19Flash_kernel_traitsILi128ELi64ELi64ELi8ES3_EELb1ELb1ELb0ELb0ELb0ELb1ELb0EEEvNS_16Flash_bwd_paramsE)
        .other          _ZN5flash44flash_bwd_dq_dk_dv_loop_seqk_parallel_kernelI23Flash_bwd_kernel_traitsILi128ELi64ELi64ELi8ELi4ELi2ELi2ELb1ELb0EN7cutlass10bfloat16_tE19Flash_kernel_traitsILi128ELi64ELi64ELi8ES3_EELb1ELb1ELb0ELb0ELb0ELb1ELb0EEEvNS_16Flash_bwd_paramsE,@"STO_CUDA_ENTRY STV_DEFAULT"
_ZN5flash44flash_bwd_dq_dk_dv_loop_seqk_parallel_kernelI23Flash_bwd_kernel_traitsILi128ELi64ELi64ELi8ELi4ELi2ELi2ELb1ELb0EN7cutlass10bfloat16_tE19Flash_kernel_traitsILi128ELi64ELi64ELi8ES3_EELb1ELb1ELb0ELb0ELb0ELb1ELb0EEEvNS_16Flash_bwd_paramsE:
.text._ZN5flash44flash_bwd_dq_dk_dv_loop_seqk_parallel_kernelI23Flash_bwd_kernel_traitsILi128ELi64ELi64ELi8ELi4ELi2ELi2ELb1ELb0EN7cutlass10bfloat16_tE19Flash_kernel_traitsILi128ELi64ELi64ELi8ES3_EELb1ELb1ELb0ELb0ELb0ELb1ELb0EEEvNS_16Flash_bwd_paramsE:
        /* <DEDUP_REMOVED lines=53> */
[----:B------:R-:W-:Y:S01]  /*0350*/  STL [R1+0x8], R15 ;  /* 0x0000080f01007387 */ /* 0x000fe20000100800 */
[----:B------:R-:W-:Y:S01]  /*0360*/  LOP3.LUT R2, R0, 0x38, R16, 0xf8, !PT ;  /* 0x0000003800027812 */ /* 0x000fe200078ef810 */
[C---:B------:R-:W-:Y:S01]  /*0370*/  IMAD.SHL.U32 R0, R5.reuse, 0x40, RZ ;  /* 0x0000004005007824 */ /* 0x040fe200078e00ff */
[C---:B------:R-:W-:Y:S01]  /*0380*/  LOP3.LUT P4, RZ, R5.reuse, 0x2, RZ, 0xc0, !PT ;  /* 0x0000000205ff7812 */ /* 0x040fe2000788c0ff */
[----:B------:R1:W-:Y:S01]  /*0390*/  STL [R1+0x10], R16 ;  /* 0x0000101001007387 */ /* 0x0003e20000100800 */
[----:B------:R-:W-:Y:S01]  /*03a0*/  LOP3.LUT P3, RZ, R5, 0x4, RZ, 0xc0, !PT ;  /* 0x0000000405ff7812 */ /* 0x000fe2000786c0ff */
[----:B------:R-:W-:Y:S01]  /*03b0*/  IMAD.SHL.U32 R7, R13, 0x2, RZ ;  /* 0x000000020d077824 */ /* 0x000fe200078e00ff */
[----:B------:R-:W-:-:S02]  /*03c0*/  LEA.HI R220, R6, R10, RZ, 0x2 ;  /* 0x0000000a06dc7211 */ /* 0x000fc400078f10ff */
[----:B------:R-:W-:Y:S02]  /*03d0*/  SHF.R.S32.HI R5, RZ, 0x1f, R9 ;  /* 0x0000001fff057819 */ /* 0x000fe40000011409 */
[----:B------:R-:W-:Y:S01]  /*03e0*/  LOP3.LUT R6, R2, R3, RZ, 0x3c, !PT ;  /* 0x0000000302067212 */ /* 0x000fe200078e3cff */
[----:B------:R-:W-:Y:S01]  /*03f0*/  IMAD.SHL.U32 R2, R194, 0x10, RZ ;  /* 0x00000010c2027824 */ /* 0x000fe200078e00ff */
[----:B------:R-:W-:Y:S02]  /*0400*/  LOP3.LUT R0, R0, 0x1c0, RZ, 0xc0, !PT ;  /* 0x000001c000007812 */ /* 0x000fe400078ec0ff */
[----:B------:R-:W-:Y:S02]  /*0410*/  LEA.HI R10, R5, R9, RZ, 0x3 ;  /* 0x00000009050a7211 */ /* 0x000fe400078f18ff */
[C---:B------:R-:W-:Y:S02]  /*0420*/  LOP3.LUT R190, R0.reuse, 0x8, R11, 0xf8, !PT ;  /* 0x0000000800be7812 */ /* 0x040fe400078ef80b */
[----:B------:R-:W-:Y:S01]  /*0430*/  LOP3.LUT R5, R0, 0x10, R2, 0xf8, !PT ;  /* 0x0000001000057812 */ /* 0x000fe200078ef802 */
[----:B------:R-:W-:Y:S01]  /*0440*/  IMAD.SHL.U32 R2, R8, 0x200, RZ ;  /* 0x0000020008027824 */ /* 0x000fe200078e00ff */
[----:B------:R-:W-:-:S02]  /*0450*/  SHF.R.U32.HI R186, RZ, 0x3, R0 ;  /* 0x00000003ffba7819 */ /* 0x000fc40000011600 */
[----:B------:R-:W-:Y:S02]  /*0460*/  LOP3.LUT R0, R4, 0x1, RZ, 0xc0, !PT ;  /* 0x0000000104007812 */ /* 0x000fe400078ec0ff */
[----:B------:R-:W-:Y:S02]  /*0470*/  LOP3.LUT R3, R10, 0xfffffff8, RZ, 0xc0, !PT ;  /* 0xfffffff80a037812 */ /* 0x000fe400078ec0ff */
[----:B------:R-:W-:Y:S02]  /*0480*/  SHF.R.S32.HI R252, RZ, 0x7, R252 ;  /* 0x00000007fffc7819 */ /* 0x000fe400000114fc */
[----:B------:R-:W-:Y:S01]  /*0490*/  ISETP.NE.U32.AND P0, PT, R0, 0x1, PT ;  /* 0x000000010000780c */ /* 0x000fe20003f05070 */
[----:B-1----:R-:W-:Y:S01]  /*04a0*/  IMAD.IADD R16, R9, 0x1, -R3 ;  /* 0x0000000109107824 */ /* 0x002fe200078e0a03 */
[----:B------:R-:W-:Y:S01]  /*04b0*/  LOP3.LUT R190, R190, R186, RZ, 0x3c, !PT ;  /* 0x000000babebe7212 */ /* 0x000fe200078e3cff */
[C---:B------:R-:W-:Y:S01]  /*04c0*/  IMAD R3, R252.reuse, 0x800, R2 ;  /* 0x00000800fc037824 */ /* 0x040fe200078e0202 */
[----:B------:R-:W-:Y:S01]  /*04d0*/  SHF.R.S32.HI R0, RZ, 0x6, R12 ;  /* 0x00000006ff007819 */ /* 0x000fe2000001140c */
[----:B------:R-:W-:Y:S01]  /*04e0*/  IMAD.SHL.U32 R17, R252, 0x20, RZ ;  /* 0x00000020fc117824 */ /* 0x000fe200078e00ff */
[C---:B------:R-:W-:Y:S01]  /*04f0*/  R2P PR, R4.reuse, 0x6 ;  /* 0x0000000604007804 */ /* 0x040fe20000000000 */
[----:B------:R-:W-:Y:S01]  /*0500*/  IMAD.SHL.U32 R4, R4, 0x40, RZ ;  /* 0x0000004004047824 */ /* 0x000fe200078e00ff */
[----:B------:R-:W-:Y:S01]  /*0510*/  LOP3.LUT R5, R5, 0x8, R11, 0xf8, !PT ;  /* 0x0000000805057812 */ /* 0x000fe200078ef80b */
[----:B------:R-:W-:Y:S01]  /*0520*/  IMAD.IADD R190, R3, 0x1, R190 ;  /* 0x0000000103be7824 */ /* 0x000fe200078e02be */
[----:B------:R-:W-:Y:S01]  /*0530*/  SEL R185, R185, 0xffffffc0, !P3 ;  /* 0xffffffc0b9b97807 */ /* 0x000fe20005800000 */
[----:B------:R-:W-:Y:S01]  /*0540*/  IMAD.SHL.U32 R3, R0, 0x8, RZ ;  /* 0x0000000800037824 */ /* 0x000fe200078e00ff */
[----:B------:R-:W-:Y:S01]  /*0550*/  LOP3.LUT R186, R2, R5, R186, 0xf6, !PT ;  /* 0x0000000502ba7212 */ /* 0x000fe200078ef6ba */
[----:B------:R-:W-:Y:S01]  /*0560*/  IMAD R14, R0, 0x200, R6 ;  /* 0x00000200000e7824 */ /* 0x000fe200078e0206 */
[----:B------:R-:W-:Y:S01]  /*0570*/  LOP3.LUT R0, R4, 0x1c0, RZ, 0xc0, !PT ;  /* 0x000001c004007812 */ /* 0x000fe200078ec0ff */
[----:B------:R-:W-:Y:S01]  /*0580*/  IMAD.SHL.U32 R4, R8, 0x20, RZ ;  /* 0x0000002008047824 */ /* 0x000fe200078e00ff */
[----:B------:R-:W-:Y:S01]  /*0590*/  LOP3.LUT R2, R3, 0x18, RZ, 0xc0, !PT ;  /* 0x0000001803027812 */ /* 0x000fe200078ec0ff */
[----:B------:R-:W-:Y:S01]  /*05a0*/  IMAD.SHL.U32 R6, R16, 0x40, RZ ;  /* 0x0000004010067824 */ /* 0x000fe200078e00ff */
[----:B------:R-:W-:Y:S01]  /*05b0*/  SHF.R.U32.HI R3, RZ, 0x3, R0 ;  /* 0x00000003ff037819 */ /* 0x000fe20000011600 */
[----:B------:R-:W-:Y:S01]  /*05c0*/  IMAD R188, R190, 0x2, R185 ;  /* 0x00000002bebc7824 */ /* 0x000fe200078e02b9 */
[----:B------:R-:W-:Y:S01]  /*05d0*/  LOP3.LUT R5, R0, 0x20, R17, 0xf8, !PT ;  /* 0x0000002000057812 */ /* 0x000fe200078ef811 */
[----:B------:R1:W-:Y:S01]  /*05e0*/  STL [R1+0x1c], R16 ;  /* 0x00001c1001007387 */ /* 0x0003e20000100800 */
[----:B------:R-:W-:Y:S01]  /*05f0*/  LOP3.LUT R9, R2, 0x20, R4, 0xf8, !PT ;  /* 0x0000002002097812 */ /* 0x000fe200078ef804 */
[--C-:B------:R-:W-:Y:S01]  /*0600*/  IMAD R4, R15, 0x400, R7.reuse ;  /* 0x000004000f047824 */ /* 0x100fe200078e0207 */
[----:B------:R-:W-:Y:S01]  /*0610*/  LOP3.LUT R11, R3, R0, R2, 0x1e, !PT ;  /* 0x00000000030b7212 */ /* 0x000fe200078e1e02 */
[----:B------:R1:W-:Y:S01]  /*0620*/  STL [R1+0x18], R14 ;  /* 0x0000180e01007387 */ /* 0x0003e20000100800 */
        /* <DEDUP_REMOVED lines=18> */
[----:B------:R-:W-:Y:S01]  /*0750*/  IADD3 R222, R221, 0x20, RZ ;  /* 0x00000020ddde7810 */ /* 0x000fe20007ffe0ff */
[----:B------:R-:W-:Y:S01]  /*0760*/  IMAD.IADD R4, R4, 0x1, R11 ;  /* 0x0000000104047824 */ /* 0x000fe200078e020b */
[----:B------:R-:W-:Y:S01]  /*0770*/  SHF.R.S32.HI R220, RZ, 0x2, R220 ;  /* 0x00000002ffdc7819 */ /* 0x000fe200000114dc */
[----:B------:R-:W-:Y:S01]  /*0780*/  IMAD.IADD R194, R3, 0x1, R194 ;  /* 0x0000000103c27824 */ /* 0x000fe200078e02c2 */
[----:B------:R-:W-:Y:S01]  /*0790*/  SEL R0, R0, 0xffffffe0, !P4 ;  /* 0xffffffe000007807 */ /* 0x000fe20006000000 */
[C---:B------:R-:W-:Y:S01]  /*07a0*/  IMAD.IADD R224, R221.reuse, 0x1, R223 ;  /* 0x00000001dde07824 */ /* 0x040fe200078e02df */
[----:B------:R-:W-:Y:S01]  /*07b0*/  LEA R2, R4, 0xc000, 0x1 ;  /* 0x0000c00004027811 */ /* 0x000fe200078e08ff */
[----:B------:R-:W-:Y:S01]  /*07c0*/  IMAD.IADD R204, R204, 0x1, R3 ;  /* 0x00000001cccc7824 */ /* 0x000fe200078e0203 */
[----:B------:R-:W-:Y:S01]  /*07d0*/  @P1 IADD3 R222, R221, -0x20, RZ ;  /* 0xffffffe0ddde1810 */ /* 0x000fe20007ffe0ff */
[----:B------:R-:W-:Y:S01]  /*07e0*/  IMAD R189, R190, 0x2, R0 ;  /* 0x00000002bebd7824 */ /* 0x000fe200078e0200 */
[----:B------:R-:W-:Y:S01]  /*07f0*/  LEA R194, R194, 0x10000, 0x1 ;  /* 0x00010000c2c27811 */ /* 0x000fe200078e08ff */
[----:B------:R-:W-:Y:S01]  /*0800*/  IMAD.IADD R203, R0, 0x1, R188 ;  /* 0x0000000100cb7824 */ /* 0x000fe200078e02bc */
[C---:B------:R-:W-:Y:S01]  /*0810*/  IADD3 R0, R2.reuse, 0x40, RZ ;  /* 0x0000004002007810 */ /* 0x040fe20007ffe0ff */
[----:B------:R1:W-:Y:S01]  /*0820*/  STL [R1], R2 ;  /* 0x0000000201007387 */ /* 0x0003e20000100800 */
[----:B------:R-:W-:Y:S01]  /*0830*/  @P2 IADD3 R0, R2, -0x40, RZ ;  /* 0xffffffc002002810 */ /* 0x000fe20007ffe0ff */
[----:B------:R-:W-:-:S02]  /*0840*/  IMAD.IADD R191, R185, 0x1, R189 ;  /* 0x00000001b9bf7824 */ /* 0x000fc400078e02bd */
[----:B------:R-:W-:Y:S02]  /*0850*/  IMAD R185, R186, 0x2, R185 ;  /* 0x00000002bab97824 */ /* 0x000fe400078e02b9 */
[----:B------:R1:W-:Y:S01]  /*0860*/  STL [R1+0x4], R0 ;  /* 0x0000040001007387 */ /* 0x0003e20000100800 */
[----:B------:R-:W-:Y:S02]  /*0870*/  IMAD R220, R15, 0x10, R220 ;  /* 0x000000100fdc7824 */ /* 0x000fe400078e02dc */
[----:B------:R-:W-:Y:S02]  /*0880*/  IMAD.SHL.U32 R190, R190, 0x2, RZ ;  /* 0x00000002bebe7824 */ /* 0x000fe400078e00ff */
[----:B------:R-:W-:Y:S02]  /*0890*/  IMAD.SHL.U32 R186, R186, 0x2, RZ ;  /* 0x00000002baba7824 */ /* 0x000fe400078e00ff */
[----:B------:R-:W-:Y:S02]  /*08a0*/  IMAD.IADD R223, R223, 0x1, R222 ;  /* 0x00000001dfdf7824 */ /* 0x000fe400078e02de */
.L_x_485:
[----:B-1----:R-:W2:Y:S01]  /*08b0*/  S2R R32, SR_CTAID.Y ;  /* 0x0000000000207919 */ /* 0x002ea20000002600 */
[----:B-1----:R-:W1:Y:S01]  /*08c0*/  LDC.U8 R0, c[0x0][0x312] ;  /* 0x0000c480ff007b82 */ /* 0x002e620000000000 */
[----:B------:R-:W-:-:S02]  /*08d0*/  ISETP.NE.U32.AND P4, PT, RZ, c[0x0][0x240], PT ;  /* 0x00009000ff007a0c */ /* 0x000fc40003f85070 */
[----:B------:R-:W-:Y:S02]  /*08e0*/  ISETP.EQ.U32.AND P5, PT, RZ, c[0x0][0x248], PT ;  /* 0x00009200ff007a0c */ /* 0x000fe40003fa2070 */
[----:B------:R-:W-:Y:S02]  /*08f0*/  ISETP.NE.AND.EX P4, PT, RZ, c[0x0][0x244], PT, P4 ;  /* 0x00009100ff007a0c */ /* 0x000fe40003f85340 */
[----:B------:R-:W-:Y:S01]  /*0900*/  ISETP.NE.U32.AND P2, PT, RZ, c[0x0][0x250], PT ;  /* 0x00009400ff007a0c */ /* 0x000fe20003f45070 */
[----:B------:R-:W-:-:S03]  /*0910*/  IMAD.MOV.U32 R36, RZ, RZ, -0x1 ;  /* 0xffffffffff247424 */ /* 0x000fc600078e00ff */
[----:B------:R-:W-:Y:S01]  /*0920*/  ISETP.NE.AND.EX P2, PT, RZ, c[0x0][0x254], PT, P2 ;  /* 0x00009500ff007a0c */ /* 0x000fe20003f45320 */
[----:B--2---:R-:W-:Y:S01]  /*0930*/  IMAD.SHL.U32 R8, R32, 0x4, RZ ;  /* 0x0000000420087824 */ /* 0x004fe200078e00ff */
[----:B------:R-:W-:Y:S02]  /*0940*/  SHF.R.S32.HI R28, RZ, 0x1f, R32 ;  /* 0x0000001fff1c7819 */ /* 0x000fe40000011420 */
        /* <DEDUP_REMOVED lines=21> */
[----:B------:R-:W-:Y:S05]  /*0aa0*/  @!P0 BRA `(.L_x_457) ;  /* 0x0000003000008947 */ /* 0x000fea0003800000 */
[----:B------:R-:W2:Y:S02]  /*0ab0*/  @P3 LDG.E R4, [R2.64+0x4] ;  /* 0x0000040802043981 */ /* 0x000ea4000c1e1900 */
[----:B--2---:R-:W-:-:S06]  /*0ac0*/  @P3 IADD3 R4, R4, -R36, RZ ;  /* 0x8000002404043210 */ /* 0x004fcc0007ffe0ff */
[----:B------:R2:W5:Y:S02]  /*0ad0*/  @!P3 LDG.E R4, [R2.64] ;  /* 0x000000080204b981 */ /* 0x000564000c1e1900 */
.L_x_457:
        /* <DEDUP_REMOVED lines=45> */
.L_x_459:
        /* <DEDUP_REMOVED lines=15> */
.L_x_460:
        /* <DEDUP_REMOVED lines=39> */
[----:B------:R-:W-:-:S05]  /*1110*/  IMAD R5, R28, c[0x0][0x224], R7 ;  /* 0x000089001c057a24 */ /* 0x000fca00078e0207 */
[----:B------:R-:W-:Y:S01]  /*1120*/  IADD3 R4, R17, R5, RZ ;  /* 0x0000000511047210 */ /* 0x000fe20007ffe0ff */
[-C--:B------:R-:W-:Y:S02]  /*1130*/  IMAD R5, R21, R16.reuse, RZ ;  /* 0x0000001015057224 */ /* 0x080fe400078e02ff */
[----:B------:R-:W-:-:S04]  /*1140*/  IMAD.WIDE.U32 R16, R20, R16, RZ ;  /* 0x0000001014107225 */ /* 0x000fc800078e00ff */
[----:B------:R-:W-:Y:S01]  /*1150*/  IMAD R5, R20, R4, R5 ;  /* 0x0000000414057224 */ /* 0x000fe200078e0205 */
[----:B------:R-:W-:Y:S01]  /*1160*/  SEL R4, R6, RZ, P4 ;  /* 0x000000ff06047207 */ /* 0x000fe20002000000 */
[----:B------:R-:W-:Y:S01]  /*1170*/  IMAD.WIDE.U32 R6, R20, R0, RZ ;  /* 0x0000000014067225 */ /* 0x000fe200078e00ff */
[----:B------:R-:W-:Y:S02]  /*1180*/  @!P5 IADD3 R3, R3, -R12, RZ ;  /* 0x8000000c0303d210 */ /* 0x000fe40007ffe0ff */
[----:B------:R-:W-:Y:S02]  /*1190*/  IADD3 R4, P4, R9, R4, RZ ;  /* 0x0000000409047210 */ /* 0x000fe40007f9e0ff */
[----:B------:R-:W-:Y:S01]  /*11a0*/  ISETP.GE.U32.AND P6, PT, R3, R12, PT ;  /* 0x0000000c0300720c */ /* 0x000fe20003fc6070 */
[----:B------:R-:W-:Y:S01]  /*11b0*/  IMAD R3, R21, R0, RZ ;  /* 0x0000000015037224 */ /* 0x000fe200078e02ff */
[----:B------:R-:W-:Y:S01]  /*11c0*/  SEL R13, R16, R6, !P1 ;  /* 0x00000006100d7207 */ /* 0x000fe20004800000 */
[----:B------:R-:W-:Y:S01]  /*11d0*/  IMAD.X R8, R15, 0x1, R8, P4 ;  /* 0x000000010f087824 */ /* 0x000fe200020e0608 */
[----:B------:R-:W-:Y:S01]  /*11e0*/  ISETP.NE.AND P4, PT, RZ, c[0x0][0x1c8], PT ;  /* 0x00007200ff007a0c */ /* 0x000fe20003f85270 */
[----:B------:R-:W-:Y:S01]  /*11f0*/  @P2 IMAD R6, R32, c[0x0][0x214], RZ ;  /* 0x0000850020062a24 */ /* 0x000fe200078e02ff */
[----:B------:R-:W-:Y:S01]  /*1200*/  @!P5 IADD3 R2, R2, 0x1, RZ ;  /* 0x000000010202d810 */ /* 0x000fe20007ffe0ff */
[----:B------:R-:W-:Y:S01]  /*1210*/  IMAD R14, R21, R4, RZ ;  /* 0x00000004150e7224 */ /* 0x000fe200078e02ff */
[----:B------:R-:W-:Y:S01]  /*1220*/  IADD3 R12, R17, R5, RZ ;  /* 0x00000005110c7210 */ /* 0x000fe20007ffe0ff */
[----:B-----5:R-:W-:-:S04]  /*1230*/  IMAD.WIDE.U32 R16, R27, c[0x0][0x3d8], RZ ;  /* 0x0000f6001b107a25 */ /* 0x020fc800078e00ff */
[----:B------:R-:W-:Y:S01]  /*1240*/  @P6 IADD3 R2, R2, 0x1, RZ ;  /* 0x0000000102026810 */ /* 0x000fe20007ffe0ff */
[----:B------:R-:W-:Y:S01]  /*1250*/  @P1 IMAD.IADD R12, R7, 0x1, R3 ;  /* 0x00000001070c1824 */ /* 0x000fe200078e0203 */
[----:B------:R-:W-:Y:S01]  /*1260*/  @P2 SEL R3, R6, R0, !P1 ;  /* 0x0000000006032207 */ /* 0x000fe20004800000 */
[----:B------:R-:W-:Y:S01]  /*1270*/  IMAD R6, R27, c[0x0][0x3dc], R17 ;  /* 0x0000f7001b067a24 */ /* 0x000fe200078e0211 */
[----:B-1----:R-:W-:Y:S01]  /*1280*/  ISETP.NE.AND P6, PT, R29, RZ, PT ;  /* 0x000000ff1d00720c */ /* 0x002fe20003fc5270 */
[----:B------:R-:W-:Y:S01]  /*1290*/  IMAD.WIDE.U32 R4, R20, R4, RZ ;  /* 0x0000000414047225 */ /* 0x000fe200078e00ff */
[----:B------:R-:W-:Y:S02]  /*12a0*/  @!P3 IADD3 R2, -R2, RZ, RZ ;  /* 0x000000ff0202b210 */ /* 0x000fe40007ffe1ff */
[----:B------:R-:W-:Y:S01]  /*12b0*/  @!P4 LOP3.LUT R2, RZ, c[0x0][0x1c8], RZ, 0x33, !PT ;  /* 0x00007200ff02ca12 */ /* 0x000fe200078e33ff */
[----:B------:R-:W-:Y:S01]  /*12c0*/  IMAD R8, R20, R8, R14 ;  /* 0x0000000814087224 */ /* 0x000fe200078e020e */
[----:B------:R-:W-:Y:S01]  /*12d0*/  SEL R17, R16, RZ, P6 ;  /* 0x000000ff10117207 */ /* 0x000fe20003000000 */
[C---:B------:R-:W-:Y:S01]  /*12e0*/  IMAD R21, R33.reuse, c[0x0][0x22c], RZ ;  /* 0x00008b0021157a24 */ /* 0x040fe200078e02ff */
[----:B------:R-:W-:Y:S01]  /*12f0*/  SEL R14, R6, RZ, P6 ;  /* 0x000000ff060e7207 */ /* 0x000fe20003000000 */
[----:B------:R-:W-:Y:S01]  /*1300*/  @!P2 IMAD R7, R32, c[0x0][0x1c0], R33 ;  /* 0x000070002007aa24 */ /* 0x000fe200078e0221 */
[----:B------:R-:W-:Y:S01]  /*1310*/  SHF.R.S32.HI R16, RZ, 0x1f, R18 ;  /* 0x0000001fff107819 */ /* 0x000fe20000011412 */
[----:B------:R-:W-:Y:S01]  /*1320*/  @P2 IMAD R3, R33, c[0x0][0x234], R3 ;  /* 0x00008d0021032a24 */ /* 0x000fe200078e0203 */
[----:B------:R-:W-:Y:S01]  /*1330*/  SHF.R.S32.HI R27, RZ, 0x1f, R21 ;  /* 0x0000001fff1b7819 */ /* 0x000fe20000011415 */
[----:B------:R-:W-:Y:S01]  /*1340*/  @!P2 IMAD R3, R7, c[0x0][0x214], RZ ;  /* 0x000085000703aa24 */ /* 0x000fe200078e02ff */
[----:B------:R-:W-:-:S02]  /*1350*/  IADD3 R6, R5, R8, RZ ;  /* 0x0000000805067210 */ /* 0x000fc40007ffe0ff */
        /* <DEDUP_REMOVED lines=9> */
.L_x_461:
[----:B------:R-:W-:-:S04]  /*13f0*/  IMAD R0, R32, c[0x0][0x1c0], R33 ;  /* 0x0000700020007a24 */ /* 0x000fc800078e0221 */
[----:B------:R-:W-:Y:S02]  /*1400*/  IMAD R0, R0, c[0x0][0x224], RZ ;  /* 0x0000890000007a24 */ /* 0x000fe400078e02ff */
.L_x_462:
[----:B------:R-:W2:Y:S04]  /*1410*/  LDL.64 R38, [R1+0x10] ;  /* 0x0000100001267983 */ /* 0x000ea80000100a00 */
[----:B------:R1:W2:Y:S01]  /*1420*/  LDL.64 R34, [R1+0x10] ;  /* 0x0000100001227983 */ /* 0x0002a20000100a00 */
[----:B------:R-:W-:Y:S01]  /*1430*/  IMAD R30, R30, c[0x0][0x1c0], RZ ;  /* 0x000070001e1e7a24 */ /* 0x000fe200078e02ff */
[----:B------:R-:W-:Y:S01]  /*1440*/  BSSY B1, `(.L_x_458) ;  /* 0x0000581000017945 */ /* 0x000fe20003800000 */
[----:B------:R-:W-:Y:S01]  /*1450*/  IMAD.MOV.U32 R217, RZ, RZ, 0x4 ;  /* 0x00000004ffd97424 */ /* 0x000fe200078e00ff */
[----:B------:R-:W3:Y:S01]  /*1460*/  S2R R29, SR_TID.X ;  /* 0x00000000001d7919 */ /* 0x000ee20000002100 */
[----:B------:R-:W-:Y:S02]  /*1470*/  IMAD.SHL.U32 R5, R30, 0x40, RZ ;  /* 0x000000401e057824 */ /* 0x000fe400078e00ff */
[----:B------:R-:W-:Y:S01]  /*1480*/  IMAD.IADD R216, R9, 0x1, R3 ;  /* 0x0000000109d87824 */ /* 0x000fe200078e0203 */
[----:B------:R-:W-:-:S02]  /*1490*/  IADD3 R3, -R215, R244, R18 ;  /* 0x000000f4d7037210 */ /* 0x000fc40007ffe112 */
[----:B------:R-:W-:Y:S02]  /*14a0*/  IADD3 R4, P2, P1, R4, R5, R21 ;  /* 0x0000000504047210 */ /* 0x000fe4000795e015 */
[----:B------:R-:W-:Y:S02]  /*14b0*/  SHF.R.S32.HI R5, RZ, 0x1f, R5 ;  /* 0x0000001fff057819 */ /* 0x000fe40000011405 */
[----:B------:R-:W-:Y:S02]  /*14c0*/  IADD3 R3, R3, -c[0x0][0x2e8], RZ ;  /* 0x8000ba0003037a10 */ /* 0x000fe40007ffe0ff */
[----:B------:R-:W-:Y:S01]  /*14d0*/  IADD3.X R8, R6, R5, R27, P2, P1 ;  /* 0x0000000506087210 */ /* 0x000fe200017e241b */
[----:B------:R-:W-:Y:S01]  /*14e0*/  IMAD.IADD R6, R9, 0x1, R0 ;  /* 0x0000000109067824 */ /* 0x000fe200078e0200 */
[----:B------:R-:W-:Y:S01]  /*14f0*/  IADD3 R13, P2, P1, R17, R4, R13 ;  /* 0x00000004110d7210 */ /* 0x000fe2000795e00d */
[----:B------:R-:W-:Y:S01]  /*1500*/  IMAD R0, R15, c[0x0][0x370], RZ ;  /* 0x0000dc000f007a24 */ /* 0x000fe200078e02ff */
[----:B------:R-:W-:-:S02]  /*1510*/  SHF.R.S32.HI R27, RZ, 0x1f, R242 ;  /* 0x0000001fff1b7819 */ /* 0x000fc400000114f2 */
[----:B------:R-:W-:Y:S01]  /*1520*/  IADD3.X R12, R14, R8, R12, P2, P1 ;  /* 0x000000080e0c7210 */ /* 0x000fe200017e240c */
[----:B------:R-:W-:Y:S02]  /*1530*/  IMAD R0, R9, c[0x0][0x374], R0 ;  /* 0x0000dd0009007a24 */ /* 0x000fe400078e0200 */
[----:B------:R-:W-:Y:S01]  /*1540*/  IMAD R14, R31, c[0x0][0x1a8], RZ ;  /* 0x00006a001f0e7a24 */ /* 0x000fe200078e02ff */
[----:B---3--:R-:W-:-:S04]  /*1550*/  SHF.R.S32.HI R7, RZ, 0x1f, R29 ;  /* 0x0000001fff077819 */ /* 0x008fc8000001141d */
[----:B------:R-:W-:-:S04]  /*1560*/  LEA.HI R7, R7, R29, RZ, 0x5 ;  /* 0x0000001d07077211 */ /* 0x000fc800078f28ff */
[----:B------:R-:W-:-:S05]  /*1570*/  LOP3.LUT R21, R7, 0xffffffe0, RZ, 0xc0, !PT ;  /* 0xffffffe007157812 */ /* 0x000fca00078ec0ff */
[----:B------:R-:W-:Y:S02]  /*1580*/  IMAD.IADD R21, R29, 0x1, -R21 ;  /* 0x000000011d157824 */ /* 0x000fe400078e0a15 */
[----:B--2---:R-:W-:-:S05]  /*1590*/  IMAD.MOV.U32 R34, RZ, RZ, R38 ;  /* 0x000000ffff227224 */ /* 0x004fca00078e0026 */
[----:B------:R-:W-:Y:S02]  /*15a0*/  IADD3 R4, P3, R34, R10, RZ ;  /* 0x0000000a22047210 */ /* 0x000fe40007f7e0ff */
[----:B------:R-:W-:-:S05]  /*15b0*/  SHF.R.S32.HI R35, RZ, 0x1f, R34 ;  /* 0x0000001fff237819 */ /* 0x000fca0000011422 */
[----:B------:R-:W-:Y:S01]  /*15c0*/  IMAD.X R5, R35, 0x1, R11, P3 ;  /* 0x0000000123057824 */ /* 0x000fe200018e060b */
[----:B------:R1:W-:Y:S01]  /*15d0*/  STL [R1+0x14], R35 ;  /* 0x0000142301007387 */ /* 0x0003e20000100800 */
[----:B------:R-:W-:Y:S01]  /*15e0*/  IMAD.WIDE R10, R6, R217, c[0x0][0x3c8] ;  /* 0x0000f200060a7625 */ /* 0x000fe200078e02d9 */
[----:B------:R-:W-:-:S03]  /*15f0*/  IADD3 R6, P3, R242, R9, RZ ;  /* 0x00000009f2067210 */ /* 0x000fc60007f7e0ff */
[----:B------:R-:W-:-:S04]  /*1600*/  IMAD.WIDE.U32 R4, R9, c[0x0][0x370], R4 ;  /* 0x0000dc0009047a25 */ /* 0x000fc800078e0004 */
[----:B------:R-:W-:Y:S01]  /*1610*/  IMAD.MOV.U32 R225, RZ, RZ, R11 ;  /* 0x000000ffffe17224 */ /* 0x000fe200078e000b */
[----:B------:R-:W-:Y:S01]  /*1620*/  IADD3 R5, R5, R0, RZ ;  /* 0x0000000005057210 */ /* 0x000fe20007ffe0ff */
[----:B------:R-:W-:Y:S02]  /*1630*/  IMAD.X R0, R27, 0x1, R15, P3 ;  /* 0x000000011b007824 */ /* 0x000fe400018e060f */
[----:B------:R-:W-:Y:S02]  /*1640*/  IMAD R9, R31, c[0x0][0x378], RZ ;  /* 0x0000de001f097a24 */ /* 0x000fe400078e02ff */
[----:B------:R-:W-:Y:S01]  /*1650*/  IMAD R8, R0, c[0x0][0x190], RZ ;  /* 0x0000640000087a24 */ /* 0x000fe200078e02ff */
[----:B------:R-:W-:Y:S01]  /*1660*/  SHF.R.S32.HI R0, RZ, 0x5, R7 ;  /* 0x00000005ff007819 */ /* 0x000fe20000011407 */
[----:B------:R-:W-:Y:S02]  /*1670*/  IMAD.MOV.U32 R226, RZ, RZ, R10 ;  /* 0x000000ffffe27224 */ /* 0x000fe400078e000a */
[C---:B------:R-:W-:Y:S01]  /*1680*/  IMAD R11, R6.reuse, c[0x0][0x194], R8 ;  /* 0x00006500060b7a24 */ /* 0x040fe200078e0208 */
[----:B------:R-:W-:Y:S01]  /*1690*/  SHF.R.S32.HI R8, RZ, 0x1f, R3 ;  /* 0x0000001fff087819 */ /* 0x000fe20000011403 */
[----:B------:R-:W-:-:S03]  /*16a0*/  IMAD.WIDE.U32 R6, R6, c[0x0][0x190], R34 ;  /* 0x0000640006067a25 */ /* 0x000fc600078e0022 */
[----:B------:R-:W-:Y:S01]  /*16b0*/  LEA.HI R3, R8, R3, RZ, 0x6 ;  /* 0x0000000308037211 */ /* 0x000fe200078f30ff */
[----:B------:R-:W-:Y:S01]  /*16c0*/  IMAD R0, R0, R30, R21 ;  /* 0x0000001e00007224 */ /* 0x000fe200078e0215 */
[----:B------:R-:W-:Y:S01]  /*16d0*/  IADD3 R6, P2, R26, R6, RZ ;  /* 0x000000061a067210 */ /* 0x000fe20007f5e0ff */
[C---:B------:R-:W-:Y:S01]  /*16e0*/  IMAD R9, R33.reuse, c[0x0][0x37c], R9 ;  /* 0x0000df0021097a24 */ /* 0x040fe200078e0209 */
[----:B------:R-:W-:Y:S01]  /*16f0*/  SHF.R.S32.HI R3, RZ, 0x6, R3 ;  /* 0x00000006ff037819 */ /* 0x000fe20000011403 */
[C---:B------:R-:W-:Y:S01]  /*1700*/  IMAD.WIDE.U32 R4, R33.reuse, c[0x0][0x378], R4 ;  /* 0x0000de0021047a25 */ /* 0x040fe200078e0004 */
[----:B------:R-:W-:Y:S02]  /*1710*/  IADD3 R10, P1, R0, R13, RZ ;  /* 0x0000000d000a7210 */ /* 0x000fe40007f3e0ff */
[----:B------:R-:W-:Y:S01]  /*1720*/  IMNMX R238, RZ, R3, !PT ;  /* 0x00000003ffee7217 */ /* 0x000fe20007800200 */
[----:B------:R-:W-:Y:S01]  /*1730*/  IMAD R8, R33, c[0x0][0x1ac], R14 ;  /* 0x00006b0021087a24 */ /* 0x000fe200078e020e */
[----:B------:R-:W-:Y:S01]  /*1740*/  IADD3.X R7, R19, R7, R11, P2, !PT ;  /* 0x0000000713077210 */ /* 0x000fe200017fe40b */
[----:B------:R-:W-:Y:S01]  /*1750*/  IMAD.WIDE R216, R216, R217, c[0x0][0x200] ;  /* 0x00008000d8d87625 */ /* 0x000fe200078e02d9 */
[----:B------:R-:W-:-:S02]  /*1760*/  ISETP.GT.AND P4, PT, R205, R238, PT ;  /* 0x000000eecd00720c */ /* 0x000fc40003f84270 */
[----:B------:R-:W-:Y:S01]  /*1770*/  LEA.HI.X.SX32 R12, R0, R12, 0x1, P1 ;  /* 0x0000000c000c7211 */ /* 0x000fe200008f0eff */
[----:B------:R-:W-:Y:S01]  /*1780*/  IMAD R0, R27, c[0x0][0x370], RZ ;  /* 0x0000dc001b007a24 */ /* 0x000fe200078e02ff */
[----:B------:R-:W-:Y:S01]  /*1790*/  IADD3 R5, R5, R9, RZ ;  /* 0x0000000905057210 */ /* 0x000fe20007ffe0ff */
[----:B------:R-:W-:Y:S01]  /*17a0*/  IMAD.WIDE.U32 R6, R33, c[0x0][0x1a8], R6 ;  /* 0x00006a0021067a25 */ /* 0x000fe200078e0006 */
[----:B------:R-:W-:Y:S02]  /*17b0*/  LEA R206, P1, R10, c[0x0][0x350], 0x2 ;  /* 0x0000d4000ace7a11 */ /* 0x000fe400078210ff */
[----:B------:R-:W-:Y:S01]  /*17c0*/  IADD3 R205, R205, -0x1, RZ ;  /* 0xffffffffcdcd7810 */ /* 0x000fe20007ffe0ff */
[----:B------:R-:W-:Y:S01]  /*17d0*/  IMAD R0, R242, c[0x0][0x374], R0 ;  /* 0x0000dd00f2007a24 */ /* 0x000fe200078e0200 */
[----:B------:R-:W-:Y:S01]  /*17e0*/  LEA R208, P3, R6, c[0x0][0x160], 0x1 ;  /* 0x0000580006d07a11 */ /* 0x000fe200078608ff */
[----:B------:R-:W-:Y:S01]  /*17f0*/  IMAD.WIDE.U32 R4, R242, c[0x0][0x370], R4 ;  /* 0x0000dc00f2047a25 */ /* 0x000fe200078e0004 */
[----:B------:R-:W-:-:S03]  /*1800*/  LEA.HI.X R207, R10, c[0x0][0x354], R12, 0x2, P1 ;  /* 0x0000d5000acf7a11 */ /* 0x000fc600008f140c */
[----:B------:R-:W-:Y:S01]  /*1810*/  IMAD.IADD R8, R7, 0x1, R8 ;  /* 0x0000000107087824 */ /* 0x000fe200078e0208 */
[----:B------:R-:W-:Y:S01]  /*1820*/  LEA R210, P2, R4, c[0x0][0x330], 0x1 ;  /* 0x0000cc0004d27a11 */ /* 0x000fe200078408ff */
[----:B------:R-:W-:-:S03]  /*1830*/  IMAD.IADD R0, R5, 0x1, R0 ;  /* 0x0000000105007824 */ /* 0x000fc600078e0200 */
[----:B------:R-:W-:Y:S02]  /*1840*/  LEA.HI.X R209, R6, c[0x0][0x164], R8, 0x1, P3 ;  /* 0x0000590006d17a11 */ /* 0x000fe400018f0c08 */
[----:B------:R-:W-:Y:S01]  /*1850*/  LEA.HI.X R211, R4, c[0x0][0x334], R0, 0x1, P2 ;  /* 0x0000cd0004d37a11 */ /* 0x000fe200010f0c00 */
[----:B------:R-:W-:Y:S05]  /*1860*/  @P4 BRA `(.L_x_463) ;  /* 0x0000069000004947 */ /* 0x000fea0003800000 */
[----:B-1----:R-:W-:-:S05]  /*1870*/  @P0 IADD3 R0, R243, R36, RZ ;  /* 0x00000024f3000210 */ /* 0x002fca0007ffe0ff */
        /* <DEDUP_REMOVED lines=14> */
.L_x_464:
        /* <DEDUP_REMOVED lines=15> */
.L_x_465:
        /* <DEDUP_REMOVED lines=23> */
.L_x_467:
[----:B------:R-:W-:Y:S05]  /*1bc0*/  BSYNC B0 ;  /* 0x0000000000007941 */ /* 0x000fea0003800000 */
.L_x_466:
        /* <DEDUP_REMOVED lines=14> */
[----:B------:R1:W-:Y:S02]  /*1cb0*/  STG.E.128 [R2.64+0x80], RZ ;  /* 0x000080ff02007986 */ /* 0x0003e4000c101d08 */
.L_x_469:
[----:B------:R-:W-:Y:S05]  /*1cc0*/  BSYNC B0 ;  /* 0x0000000000007941 */ /* 0x000fea0003800000 */
.L_x_468:
        /* <DEDUP_REMOVED lines=21> */
.L_x_471:
[----:B------:R-:W-:Y:S05]  /*1e20*/  BSYNC B0 ;  /* 0x0000000000007941 */ /* 0x000fea0003800000 */
.L_x_470:
        /* <DEDUP_REMOVED lines=13> */
.L_x_463:
[----:B-1----:R-:W2:Y:S01]  /*1f00*/  LDL R26, [R1+0x18] ;  /* 0x00001800011a7983 */ /* 0x002ea20000100800 */
[----:B------:R-:W-:Y:S01]  /*1f10*/  IMAD R19, R205, -0x40, R244 ;  /* 0xffffffc0cd137824 */ /* 0x000fe200078e02f4 */
[----:B------:R-:W-:Y:S01]  /*1f20*/  IADD3 R3, R242, 0x20, RZ ;  /* 0x00000020f2037810 */ /* 0x000fe20007ffe0ff */
[----:B------:R-:W-:Y:S02]  /*1f30*/  IMAD R0, R239, -0x40, R215 ;  /* 0xffffffc0ef007824 */ /* 0x000fe400078e02d7 */
[----:B------:R-:W-:Y:S01]  /*1f40*/  IMAD.MOV.U32 R192, RZ, RZ, 0x40 ;  /* 0x00000040ffc07424 */ /* 0x000fe200078e00ff */
[C---:B------:R-:W-:Y:S01]  /*1f50*/  ISETP.GE.AND P1, PT, R3.reuse, R19, PT ;  /* 0x000000130300720c */ /* 0x040fe20003f26270 */
[----:B------:R-:W-:Y:S01]  /*1f60*/  IMAD.WIDE.U32 R6, R18, c[0x0][0x1a0], R34 ;  /* 0x0000680012067a25 */ /* 0x000fe200078e0022 */
[----:B------:R-:W-:-:S02]  /*1f70*/  ISETP.GE.AND P2, PT, R3, R0, PT ;  /* 0x000000000300720c */ /* 0x000fc40003f46270 */
[----:B------:R-:W-:Y:S01]  /*1f80*/  ISETP.GE.AND P3, PT, R242, R0, PT ;  /* 0x00000000f200720c */ /* 0x000fe20003f66270 */
[----:B------:R-:W-:Y:S01]  /*1f90*/  IMAD R0, R16, c[0x0][0x1a0], RZ ;  /* 0x0000680010007a24 */ /* 0x000fe200078e02ff */
[----:B------:R-:W-:Y:S01]  /*1fa0*/  @P6 BAR.SYNC.DEFER_BLOCKING 0x0 ;  /* 0x0000000000006b1d */ /* 0x000fe20000010000 */
[----:B------:R-:W-:-:S04]  /*1fb0*/  IMAD.WIDE.U32 R4, R18, c[0x0][0x198], R34 ;  /* 0x0000660012047a25 */ /* 0x000fc800078e0022 */
[----:B------:R-:W-:Y:S01]  /*1fc0*/  IMAD R3, R16, c[0x0][0x198], RZ ;  /* 0x0000660010037a24 */ /* 0x000fe200078e02ff */
[----:B------:R-:W-:Y:S01]  /*1fd0*/  IADD3 R8, P5, R22, R6, RZ ;  /* 0x0000000616087210 */ /* 0x000fe20007fbe0ff */
[----:B------:R-:W-:Y:S02]  /*1fe0*/  IMAD R9, R18, c[0x0][0x1a4], R0 ;  /* 0x0000690012097a24 */ /* 0x000fe400078e0200 */
[----:B------:R-:W-:Y:S01]  /*1ff0*/  IMAD.WIDE.U32 R10, R192, c[0x0][0x370], RZ ;  /* 0x0000dc00c00a7a25 */ /* 0x000fe200078e00ff */
[----:B------:R-:W-:-:S03]  /*2000*/  IADD3 R6, P0, R24, R4, RZ ;  /* 0x0000000418067210 */ /* 0x000fc60007f1e0ff */
[----:B------:R-:W-:Y:S01]  /*2010*/  IMAD R0, R18, c[0x0][0x19c], R3 ;  /* 0x0000670012007a24 */ /* 0x000fe200078e0203 */
[----:B------:R-:W-:Y:S01]  /*2020*/  @!P1 IADD3 R16, P4, R210, R10, RZ ;  /* 0x0000000ad2109210 */ /* 0x000fe20007f9e0ff */
[----:B------:R-:W-:Y:S01]  /*2030*/  IMAD R4, R192, c[0x0][0x374], RZ ;  /* 0x0000dd00c0047a24 */ /* 0x000fe200078e02ff */
[----:B------:R-:W-:Y:S02]  /*2040*/  IADD3.X R9, R23, R7, R9, P5, !PT ;  /* 0x0000000717097210 */ /* 0x000fe40002ffe409 */
[----:B------:R-:W-:Y:S01]  /*2050*/  IADD3.X R7, R25, R5, R0, P0, !PT ;  /* 0x0000000519077210 */ /* 0x000fe200007fe400 */
[C---:B------:R-:W-:Y:S01]  /*2060*/  IMAD R0, R20.reuse, c[0x0][0x1b0], RZ ;  /* 0x00006c0014007a24 */ /* 0x040fe200078e02ff */
[----:B------:R-:W-:Y:S01]  /*2070*/  @!P1 IADD3.X R17, R211, R11, R4, P4, !PT ;  /* 0x0000000bd3119210 */ /* 0x000fe200027fe404 */
[----:B------:R-:W-:Y:S02]  /*2080*/  IMAD R3, R20, c[0x0][0x1b8], RZ ;  /* 0x00006e0014037a24 */ /* 0x000fe400078e02ff */
[----:B------:R-:W-:-:S04]  /*2090*/  IMAD.WIDE.U32 R4, R2, c[0x0][0x1b8], R8 ;  /* 0x00006e0002047a25 */ /* 0x000fc800078e0008 */
[----:B------:R-:W-:Y:S01]  /*20a0*/  IMAD R8, R2, c[0x0][0x1b4], R0 ;  /* 0x00006d0002087a24 */ /* 0x000fe200078e0200 */
[----:B------:R-:W-:Y:S01]  /*20b0*/  @!P2 IADD3 R0, P4, R242, 0x20, RZ ;  /* 0x00000020f200a810 */ /* 0x000fe20007f9e0ff */
[C---:B------:R-:W-:Y:S02]  /*20c0*/  IMAD R10, R2.reuse, c[0x0][0x1bc], R3 ;  /* 0x00006f00020a7a24 */ /* 0x040fe400078e0203 */
[----:B------:R-:W-:-:S04]  /*20d0*/  IMAD.WIDE.U32 R2, R2, c[0x0][0x1b0], R6 ;  /* 0x00006c0002027a25 */ /* 0x000fc800078e0006 */
[----:B------:R-:W-:Y:S01]  /*20e0*/  IMAD.IADD R5, R5, 0x1, R10 ;  /* 0x0000000105057824 */ /* 0x000fe200078e020a */
[C---:B------:R-:W-:Y:S01]  /*20f0*/  @!P2 IADD3 R10, P0, R242.reuse, 0x20, RZ ;  /* 0x00000020f20aa810 */ /* 0x040fe20007f1e0ff */
[----:B------:R-:W-:Y:S02]  /*2100*/  @!P3 IMAD R7, R27, c[0x0][0x1a0], RZ ;  /* 0x000068001b07ba24 */ /* 0x000fe400078e02ff */
[----:B------:R-:W-:Y:S01]  /*2110*/  @!P2 IMAD.X R6, RZ, RZ, R27, P4 ;  /* 0x000000ffff06a224 */ /* 0x000fe200020e061b */
[----:B------:R-:W-:Y:S01]  /*2120*/  IADD3 R3, R3, R8, RZ ;  /* 0x0000000803037210 */ /* 0x000fe20007ffe0ff */
[----:B------:R-:W-:Y:S02]  /*2130*/  @!P2 IMAD.MOV.U32 R8, RZ, RZ, R4 ;  /* 0x000000ffff08a224 */ /* 0x000fe400078e0004 */
[----:B------:R-:W-:Y:S02]  /*2140*/  @!P2 IMAD.MOV.U32 R9, RZ, RZ, R5 ;  /* 0x000000ffff09a224 */ /* 0x000fe400078e0005 */
[----:B------:R-:W-:-:S02]  /*2150*/  @!P3 IMAD R15, R242, c[0x0][0x1a4], R7 ;  /* 0x00006900f20fba24 */ /* 0x000fc400078e0207 */
[----:B------:R-:W-:Y:S02]  /*2160*/  @!P2 IMAD R11, R6, c[0x0][0x1a0], RZ ;  /* 0x00006800060baa24 */ /* 0x000fe400078e02ff */
[----:B------:R-:W-:Y:S02]  /*2170*/  @!P2 IMAD.X R14, RZ, RZ, R27, P0 ;  /* 0x000000ffff0ea224 */ /* 0x000fe400000e061b */
[----:B------:R-:W-:Y:S01]  /*2180*/  @!P3 IMAD.WIDE.U32 R6, R242, c[0x0][0x1a0], R4 ;  /* 0x00006800f206ba25 */ /* 0x000fe200078e0004 */
[----:B------:R-:W-:-:S03]  /*2190*/  @!P2 MOV R12, R2 ;  /* 0x00000002000ca202 */ /* 0x000fc60000000f00 */
[C---:B------:R-:W-:Y:S02]  /*21a0*/  @!P2 IMAD R11, R0.reuse, c[0x0][0x1a4], R11 ;  /* 0x00006900000baa24 */ /* 0x040fe400078e020b */
[----:B------:R-:W-:Y:S01]  /*21b0*/  @!P2 IMAD.WIDE.U32 R4, R0, c[0x0][0x1a0], R8 ;  /* 0x000068000004aa25 */ /* 0x000fe200078e0008 */
[----:B------:R-:W-:-:S03]  /*21c0*/  LEA.HI R8, R205, R205, RZ, 0x1 ;  /* 0x000000cdcd087211 */ /* 0x000fc600078f08ff */
[----:B------:R-:W-:Y:S02]  /*21d0*/  @!P2 IMAD.MOV.U32 R13, RZ, RZ, R3 ;  /* 0x000000ffff0da224 */ /* 0x000fe400078e0003 */
[----:B------:R-:W-:Y:S01]  /*21e0*/  @!P2 IMAD R0, R14, c[0x0][0x198], RZ ;  /* 0x000066000e00aa24 */ /* 0x000fe200078e02ff */
[----:B------:R-:W-:Y:S01]  /*21f0*/  @!P3 LEA R14, P0, R6, c[0x0][0x170], 0x1 ;  /* 0x00005c00060eba11 */ /* 0x000fe200078008ff */
[----:B------:R-:W-:Y:S02]  /*2200*/  @!P3 IMAD.IADD R7, R7, 0x1, R15 ;  /* 0x000000010707b824 */ /* 0x000fe400078e020f */
[C---:B------:R-:W-:Y:S02]  /*2210*/  @!P2 IMAD R20, R10.reuse, c[0x0][0x19c], R0 ;  /* 0x000067000a14aa24 */ /* 0x040fe400078e0200 */
[----:B------:R-:W-:Y:S01]  /*2220*/  @!P2 IMAD.WIDE.U32 R12, R10, c[0x0][0x198], R12 ;  /* 0x000066000a0caa25 */ /* 0x000fe200078e000c */
[----:B------:R-:W-:Y:S02]  /*2230*/  @!P3 LEA.HI.X R15, R6, c[0x0][0x174], R7, 0x1, P0 ;  /* 0x00005d00060fba11 */ /* 0x000fe400000f0c07 */
[----:B------:R-:W-:Y:S01]  /*2240*/  LOP3.LUT R6, R8, 0xfffffffe, RZ, 0xc0, !PT ;  /* 0xfffffffe08067812 */ /* 0x000fe200078ec0ff */
[----:B------:R-:W-:Y:S01]  /*2250*/  @!P2 IMAD.IADD R5, R5, 0x1, R11 ;  /* 0x000000010505a824 */ /* 0x000fe200078e020b */
[----:B------:R-:W-:Y:S01]  /*2260*/  @!P2 LEA R10, P0, R4, c[0x0][0x170], 0x1 ;  /* 0x00005c00040aaa11 */ /* 0x000fe200078008ff */
[----:B------:R-:W-:Y:S01]  /*2270*/  @!P3 IMAD.WIDE.U32 R8, R242, c[0x0][0x198], R2 ;  /* 0x00006600f208ba25 */ /* 0x000fe200078e0002 */
[----:B------:R-:W-:-:S03]  /*2280*/  @!P2 LEA R2, P4, R12, c[0x0][0x168], 0x1 ;  /* 0x00005a000c02aa11 */ /* 0x000fc600078808ff */
[----:B------:R-:W-:Y:S02]  /*2290*/  @!P2 IMAD.IADD R3, R13, 0x1, R20 ;  /* 0x000000010d03a824 */ /* 0x000fe400078e0214 */
[----:B------:R-:W-:Y:S01]  /*22a0*/  IMAD.WIDE.U32 R22, R192, c[0x0][0x190], RZ ;  /* 0x00006400c0167a25 */ /* 0x000fe200078e00ff */
[----:B------:R-:W-:Y:S02]  /*22b0*/  @!P2 LEA.HI.X R11, R4, c[0x0][0x174], R5, 0x1, P0 ;  /* 0x00005d00040baa11 */ /* 0x000fe400000f0c05 */
[----:B------:R-:W-:Y:S01]  /*22c0*/  IADD3 R5, R205, -R6, RZ ;  /* 0x80000006cd057210 */ /* 0x000fe20007ffe0ff */
[----:B------:R-:W-:Y:S01]  /*22d0*/  IMAD R7, R192, c[0x0][0x194], RZ ;  /* 0x00006500c0077a24 */ /* 0x000fe200078e02ff */
[----:B------:R-:W-:Y:S02]  /*22e0*/  @!P2 LEA.HI.X R3, R12, c[0x0][0x16c], R3, 0x1, P4 ;  /* 0x00005b000c03aa11 */ /* 0x000fe400020f0c03 */
[----:B------:R-:W-:Y:S02]  /*22f0*/  @!P1 IADD3 R6, P0, R208, R22, RZ ;  /* 0x00000016d0069210 */ /* 0x000fe40007f1e0ff */
[----:B------:R-:W-:-:S02]  /*2300*/  ISETP.GE.AND P4, PT, R242, R19, PT ;  /* 0x00000013f200720c */ /* 0x000fc40003f86270 */
[----:B------:R-:W-:Y:S01]  /*2310*/  @!P1 IADD3.X R7, R209, R23, R7, P0, !PT ;  /* 0x00000017d1079210 */ /* 0x000fe200007fe407 */
[----:B------:R1:W-:Y:S01]  /*2320*/  @P3 STS.128 [R213+0x10000], RZ ;  /* 0x010000ffd5003388 */ /* 0x0003e20000000c00 */
[----:B------:R-:W-:Y:S01]  /*2330*/  ISETP.NE.AND P0, PT, R5, 0x1, PT ;  /* 0x000000010500780c */ /* 0x000fe20003f05270 */
[----:B------:R-:W-:Y:S02]  /*2340*/  @!P3 IMAD R0, R27, c[0x0][0x198], RZ ;  /* 0x000066001b00ba24 */ /* 0x000fe400078e02ff */
[----:B------:R1:W-:Y:S04]  /*2350*/  @P3 STS.128 [R213+0x12000], RZ ;  /* 0x012000ffd5003388 */ /* 0x0003e80000000c00 */
[----:B------:R-:W-:Y:S01]  /*2360*/  @!PT LDS RZ, [RZ] ;  /* 0x00000000fffff984 */ /* 0x000fe20000000800 */
[----:B------:R-:W-:Y:S01]  /*2370*/  @!PT LDS RZ, [RZ] ;  /* 0x00000000fffff984 */ /* 0x000fe20000000800 */
[----:B------:R-:W-:Y:S01]  /*2380*/  @!PT LDS RZ, [RZ] ;  /* 0x00000000fffff984 */ /* 0x000fe20000000800 */
[----:B------:R1:W-:Y:S04]  /*2390*/  @!P3 LDGSTS.E.BYPASS.LTC128B.128 [R213+0x10000], [R14.64] ;  /* 0x100000000ed5bfae */ /* 0x0003e8000b901d48 */
[----:B------:R1:W-:Y:S01]  /*23a0*/  @!P3 LDGSTS.E.BYPASS.LTC128B.128 [R213+0x12000], [R14.64+0x80] ;  /* 0x120000800ed5bfae */ /* 0x0003e2000b901d48 */
[----:B------:R-:W-:-:S03]  /*23b0*/  @!P3 IMAD R0, R242, c[0x0][0x19c], R0 ;  /* 0x00006700f200ba24 */ /* 0x000fc600078e0200 */
        /* <DEDUP_REMOVED lines=8> */
[----:B------:R-:W-:-:S03]  /*2440*/  @!P3 IMAD.IADD R0, R9, 0x1, R0 ;  /* 0x000000010900b824 */ /* 0x000fc600078e0200 */
[----:B------:R1:W-:Y:S04]  /*2450*/  @P4 STS.128 [R213+0x8000], RZ ;  /* 0x008000ffd5004388 */ /* 0x0003e80000000c00 */
[----:B------:R1:W-:Y:S01]  /*2460*/  @P4 STS.128 [R213+0xa000], RZ ;  /* 0x00a000ffd5004388 */ /* 0x0003e20000000c00 */
[----:B------:R-:W-:-:S03]  /*2470*/  @!P3 LEA R4, P5, R8, c[0x0][0x168], 0x1 ;  /* 0x00005a000804ba11 */ /* 0x000fc600078a08ff */
        /* <DEDUP_REMOVED lines=10> */
[----:B------:R1:W-:Y:S01]  /*2520*/  @!P1 LDGSTS.E.BYPASS.LTC128B.128 [R213+0x9000], [R16.64] ;  /* 0x0900000010d59fae */ /* 0x0003e2000b901d48 */
[----:B------:R-:W-:-:S03]  /*2530*/  @!P3 LEA.HI.X R5, R8, c[0x0][0x16c], R0, 0x1, P5 ;  /* 0x00005b000805ba11 */ /* 0x000fc600028f0c00 */
[----:B------:R1:W-:Y:S01]  /*2540*/  @!P1 LDGSTS.E.BYPASS.LTC128B.128 [R213+0xb000], [R16.64+0x80] ;  /* 0x0b00008010d59fae */ /* 0x0003e2000b901d48 */
[----:B------:R-:W-:Y:S01]  /*2550*/  IADD3 R0, R220, 0x8, RZ ;  /* 0x00000008dc007810 */ /* 0x000fe20007ffe0ff */
[----:B------:R-:W-:Y:S01]  /*2560*/  IMAD.MOV.U32 R219, RZ, RZ, 0x7f800000 ;  /* 0x7f800000ffdb7424 */ /* 0x000fe200078e00ff */
[----:B------:R-:W-:Y:S01]  /*2570*/  MOV R218, 0x7f800000 ;  /* 0x7f80000000da7802 */ /* 0x000fe20000000f00 */
[----:B------:R-:W-:Y:S01]  /*2580*/  IMAD.MOV.U32 R240, RZ, RZ, c[0x0][0x308] ;  /* 0x0000c200fff07624 */ /* 0x000fe200078e00ff */
[----:B------:R-:W3:Y:S01]  /*2590*/  LDL R8, [R1+0x1c] ;  /* 0x00001c0001087983 */ /* 0x000ee20000100800 */
[----:B------:R-:W-:Y:S01]  /*25a0*/  IMAD.MOV.U32 R241, RZ, RZ, c[0x0][0x30c] ;  /* 0x0000c300fff17624 */ /* 0x000fe200078e00ff */
        /* <DEDUP_REMOVED lines=15> */
[----:B------:R1:W-:Y:S04]  /*26a0*/  @!P4 LDGSTS.E.BYPASS.LTC128B.128 [R212+0x2000], [R208.64+0x80] ;  /* 0x02000080d0d4cfae */ /* 0x0003e8000b901d48 */
[----:B------:R1:W-:Y:S04]  /*26b0*/  @P1 STS [R212+0x1000], RZ ;  /* 0x001000ffd4001388 */ /* 0x0003e80000000800 */
        /* <DEDUP_REMOVED lines=27> */
[----:B------:R-:W-:-:S02]  /*2870*/  ISETP.GE.AND P2, PT, R220, R19, PT ;  /* 0x00000013dc00720c */ /* 0x000fc40003f46270 */
[----:B------:R-:W-:Y:S01]  /*2880*/  ISETP.GE.AND P1, PT, R0, R19, PT ;  /* 0x000000130000720c */ /* 0x000fe20003f26270 */
[----:B----4-:R-:W-:Y:S01]  /*2890*/  IMAD.WIDE R2, R220, 0x4, R216 ;  /* 0x00000004dc027825 */ /* 0x010fe200078e02d8 */
[----:B------:R-:W-:-:S09]  /*28a0*/  DEPBAR.LE SB0, 0x1 ;  /* 0x000080400000791a */ /* 0x000fd20000000000 */
[----:B------:R4:W5:Y:S04]  /*28b0*/  @!P2 LDG.E R218, [R2.64] ;  /* 0x0000000802daa981 */ /* 0x000968000c1e1900 */
[----:B------:R4:W5:Y:S04]  /*28c0*/  @!P1 LDG.E R219, [R2.64+0x20] ;  /* 0x0000200802db9981 */ /* 0x000968000c1e1900 */
[----:B------:R-:W-:Y:S06]  /*28d0*/  BAR.SYNC.DEFER_BLOCKING 0x0 ;  /* 0x0000000000007b1d */ /* 0x000fec0000010000 */
[----:B----4-:R4:W3:Y:S01]  /*28e0*/  LDG.E.64 R2, [R240.64+0x8] ;  /* 0x00000808f0027981 */ /* 0x0108e2000c1e1b00 */
[----:B------:R-:W-:Y:S01]  /*28f0*/  IMAD R0, R32, c[0x0][0x1c0], R33 ;  /* 0x0000700020007a24 */ /* 0x000fe200078e0221 */
[----:B--2---:R-:W-:-:S02]  /*2900*/  SHF.R.S32.HI R4, RZ, 0x1f, R21 ;  /* 0x0000001fff047819 */ /* 0x004fc40000011415 */
[----:B------:R1:W2:Y:S04]  /*2910*/  LDSM.16.M88.4 R104, [R190+0x10000] ;  /* 0x01000000be68783b */ /* 0x0002a80000000200 */
[----:B------:R1:W1:Y:S04]  /*2920*/  LDSM.16.M88.4 R108, [R190+0x10800] ;  /* 0x01080000be6c783b */ /* 0x0002680000000200 */
[----:B------:R1:W1:Y:S04]  /*2930*/  LDSM.16.M88.4 R112, [R189+0x10000] ;  /* 0x01000000bd70783b */ /* 0x0002680000000200 */
[----:B------:R1:W1:Y:S04]  /*2940*/  LDSM.16.M88.4 R116, [R189+0x10800] ;  /* 0x01080000bd74783b */ /* 0x0002680000000200 */
[----:B------:R1:W1:Y:S04]  /*2950*/  LDSM.16.M88.4 R120, [R188+0x10000] ;  /* 0x01000000bc78783b */ /* 0x0002680000000200 */
[----:B------:R1:W1:Y:S04]  /*2960*/  LDSM.16.M88.4 R124, [R188+0x10800] ;  /* 0x01080000bc7c783b */ /* 0x0002680000000200 */
[----:B----4-:R-:W4:Y:S01]  /*2970*/  LDG.E.64 R240, [R240.64] ;  /* 0x00000008f0f07981 */ /* 0x010f22000c1e1b00 */
[----:B------:R-:W-:-:S03]  /*2980*/  SHF.L.U32 R0, R0, 0x5, RZ ;  /* 0x0000000500007819 */ /* 0x000fc600000006ff */
        /* <DEDUP_REMOVED lines=9> */
[----:B------:R1:W1:Y:S01]  /*2a20*/  LDSM.16.M88.4 R164, [R203+0x12800] ;  /* 0x01280000cba4783b */ /* 0x0002620000000200 */
[----:B------:R-:W-:-:S02]  /*2a30*/  IMAD.MOV.U32 R201, RZ, RZ, 0x20 ;  /* 0x00000020ffc97424 */ /* 0x000fc400078e00ff */
[----:B------:R-:W-:Y:S01]  /*2a40*/  IMAD.SHL.U32 R193, R204, 0x2, RZ ;  /* 0x00000002ccc17824 */ /* 0x000fe200078e00ff */
[----:B------:R-:W-:Y:S01]  /*2a50*/  IADD3 R245, R244, 0x40, R18 ;  /* 0x00000040f4f57810 */ /* 0x000fe20007ffe012 */
        /* <DEDUP_REMOVED lines=34> */
[----:B------:R-:W-:-:S04]  /*2c80*/  SHF.R.S32.HI R0, RZ, 0x1f, R0 ;  /* 0x0000001fff007819 */ /* 0x000fc80000011400 */
[----:B------:R-:W-:Y:S02]  /*2c90*/  IADD3.X R247, R0, R3, R4, P4, P3 ;  /* 0x0000000300f77210 */ /* 0x000fe400027e6404 */
[----:B------:R-:W-:-:S04]  /*2ca0*/  IADD3 R0, R204, 0x2000, RZ ;  /* 0x00002000cc007810 */ /* 0x000fc80007ffe0ff */
[----:B------:R-:W-:Y:S02]  /*2cb0*/  SEL R0, R0, R204, !P0 ;  /* 0x000000cc00007207 */ /* 0x000fe40004000000 */
[----:B------:R-:W-:-:S03]  /*2cc0*/  IADD3 R2, R202, 0x2000, RZ ;  /* 0x00002000ca027810 */ /* 0x000fc60007ffe0ff */
[----:B------:R-:W-:Y:S02]  /*2cd0*/  IMAD.SHL.U32 R187, R0, 0x2, RZ ;  /* 0x0000000200bb7824 */ /* 0x000fe400078e00ff */
[----:B------:R-:W-:Y:S01]  /*2ce0*/  IMAD.MOV.U32 R0, RZ, RZ, c[0x0][0x22c] ;  /* 0x00008b00ff007624 */ /* 0x000fe200078e00ff */
[----:B------:R-:W-:-:S03]  /*2cf0*/  SEL R2, R2, R202, !P0 ;  /* 0x000000ca02027207 */ /* 0x000fc60004000000 */
[----:B------:R-:W-:Y:S01]  /*2d00*/  IMAD R0, R0, c[0x0][0x1c0], RZ ;  /* 0x0000700000007a24 */ /* 0x000fe200078e02ff */
[----:B------:R-:W-:Y:S02]  /*2d10*/  SHF.L.U32 R184, R2, 0x1, RZ ;  /* 0x0000000102b87819 */ /* 0x000fe400000006ff */
[----:B----4-:R-:W-:Y:S02]  /*2d20*/  IADD3 R3, R241, -0x4498517b, RZ ;  /* 0xbb67ae85f1037810 */ /* 0x010fe40007ffe0ff */
[----:B------:R-:W-:Y:S02]  /*2d30*/  SHF.L.U32 R248, R0, 0x4, RZ ;  /* 0x0000000400f87819 */ /* 0x000fe400000006ff */
[C---:B------:R-:W-:Y:S02]  /*2d40*/  IADD3 R4, R240.reuse, -0x61c88647, RZ ;  /* 0x9e3779b9f0047810 */ /* 0x040fe40007ffe0ff */
[C---:B------:R-:W-:Y:S02]  /*2d50*/  IADD3 R2, R240.reuse, 0x3c6ef372, RZ ;  /* 0x3c6ef372f0027810 */ /* 0x040fe40007ffe0ff */
[----:B------:R-:W-:-:S02]  /*2d60*/  IADD3 R3, R240, -0x255992d5, RZ ;  /* 0xdaa66d2bf0037810 */ /* 0x000fc40007ffe0ff */
[C---:B------:R-:W-:Y:S02]  /*2d70*/  IADD3 R4, R241.reuse, 0x76cf5d0a, RZ ;  /* 0x76cf5d0af1047810 */ /* 0x040fe40007ffe0ff */
[C---:B------:R-:W-:Y:S02]  /*2d80*/  IADD3 R2, R241.reuse, 0x32370b8f, RZ ;  /* 0x32370b8ff1027810 */ /* 0x040fe40007ffe0ff */
[----:B------:R-:W-:Y:S01]  /*2d90*/  IADD3 R3, R241, -0x126145ec, RZ ;  /* 0xed9eba14f1037810 */ /* 0x000fe20007ffe0ff */
[----:B------:R-:W-:Y:S01]  /*2da0*/  IMAD.SHL.U32 R214, R0, 0x8, RZ ;  /* 0x0000000800d67824 */ /* 0x000fe200078e00ff */
[C---:B------:R-:W-:Y:S02]  /*2db0*/  IADD3 R4, R240.reuse, 0x78dde6e4, RZ ;  /* 0x78dde6e4f0047810 */ /* 0x040fe40007ffe0ff */
[C---:B------:R-:W-:Y:S02]  /*2dc0*/  IADD3 R2, R240.reuse, 0x1715609d, RZ ;  /* 0x1715609df0027810 */ /* 0x040fe40007ffe0ff */
[----:B------:R-:W-:-:S02]  /*2dd0*/  IADD3 R3, R240, -0x4ab325aa, RZ ;  /* 0xb54cda56f0037810 */ /* 0x000fc40007ffe0ff */
[C---:B------:R-:W-:Y:S02]  /*2de0*/  IADD3 R4, R241.reuse, -0x56f99767, RZ ;  /* 0xa9066899f1047810 */ /* 0x040fe40007ffe0ff */
[----:B------:R-:W-:Y:S02]  /*2df0*/  IADD3 R2, R241, 0x646e171e, RZ ;  /* 0x646e171ef1027810 */ /* 0x000fe40007ffe0ff */
[C---:B------:R-:W-:Y:S02]  /*2e00*/  IADD3 R3, R248.reuse, 0x40, RZ ;  /* 0x00000040f8037810 */ /* 0x040fe40007ffe0ff */
[C---:B------:R-:W-:Y:S02]  /*2e10*/  IADD3 R4, R248.reuse, 0x20, RZ ;  /* 0x00000020f8047810 */ /* 0x040fe40007ffe0ff */
[----:B------:R-:W-:Y:S01]  /*2e20*/  IADD3 R2, R248, 0x60, RZ ;  /* 0x00000060f8027810 */ /* 0x000fe20007ffe0ff */
[C---:B------:R-:W-:Y:S02]  /*2e30*/  IMAD.IADD R250, R214.reuse, 0x1, R3 ;  /* 0x00000001d6fa7824 */ /* 0x040fe400078e0203 */
[C---:B------:R-:W-:Y:S01]  /*2e40*/  IMAD.IADD R251, R214.reuse, 0x1, R4 ;  /* 0x00000001d6fb7824 */ /* 0x040fe200078e0204 */
[C---:B------:R-:W-:Y:S01]  /*2e50*/  IADD3 R249, R214.reuse, R2, RZ ;  /* 0x00000002d6f97210 */ /* 0x040fe20007ffe0ff */
[----:B------:R-:W-:Y:S01]  /*2e60*/  IMAD.IADD R3, R214, 0x1, R250 ;  /* 0x00000001d6037824 */ /* 0x000fe200078e02fa */
[----:B------:R-:W-:Y:S01]  /*2e70*/  R2P PR, R8, 0x6 ;  /* 0x0000000608007804 */ /* 0x000fe20000000000 */
[C---:B------:R-:W-:Y:S01]  /*2e80*/  IMAD.IADD R4, R214.reuse, 0x1, R251 ;  /* 0x00000001d6047824 */ /* 0x040fe200078e02fb */
        /* <DEDUP_REMOVED lines=8> */
[C---:B------:R-:W-:Y:S01]  /*2f10*/  IADD3 R227, R214.reuse, R230, RZ ;  /* 0x000000e6d6e37210 */ /* 0x040fe20007ffe0ff */
[----:B------:R-:W-:Y:S02]  /*2f20*/  IMAD.IADD R195, R201, 0x1, R193 ;  /* 0x00000001c9c37824 */ /* 0x000fe400078e02c1 */
[----:B------:R-:W-:Y:S01]  /*2f30*/  IMAD.IADD R233, R214, 0x1, R234 ;  /* 0x00000001d6e97824 */ /* 0x000fe200078e02ea */
[----:B------:R-:W-:Y:S01]  /*2f40*/  CS2R R20, SRZ ;  /* 0x0000000000147805 */ /* 0x000fe2000001ff00 */
[----:B------:R-:W-:Y:S01]  /*2f50*/  IMAD.WIDE.U32 R228, R228, -0x2daee0ad, RZ ;  /* 0xd2511f53e4e47825 */ /* 0x000fe200078e00ff */
[----:B------:R-:W-:-:S02]  /*2f60*/  IADD3 R199, R194, R192, RZ ;  /* 0x000000c0c2c77210 */ /* 0x000fc40007ffe0ff */
[----:B------:R-:W-:Y:S01]  /*2f70*/  IADD3 R236, R214, R231, RZ ;  /* 0x000000e7d6ec7210 */ /* 0x000fe20007ffe0ff */
[C---:B------:R-:W-:Y:S02]  /*2f80*/  IMAD.IADD R198, R192.reuse, 0x1, R193 ;  /* 0x00000001c0c67824 */ /* 0x040fe400078e02c1 */
[C---:B------:R-:W-:Y:S02]  /*2f90*/  IMAD.IADD R200, R192.reuse, 0x1, R196 ;  /* 0x00000001c0c87824 */ /* 0x040fe400078e02c4 */
[----:B------:R-:W-:Y:S02]  /*2fa0*/  IMAD.IADD R197, R192, 0x1, R195 ;  /* 0x00000001c0c57824 */ /* 0x000fe400078e02c3 */
[C---:B------:R-:W-:Y:S02]  /*2fb0*/  IMAD.IADD R237, R214.reuse, 0x1, R233 ;  /* 0x00000001d6ed7824 */ /* 0x040fe400078e02e9 */
[----:B-12---:R-:W-:Y:S02]  /*2fc0*/  IMAD.IADD R235, R214, 0x1, R227 ;  /* 0x00000001d6eb7824 */ /* 0x006fe400078e02e3 */
.L_x_475:
[----:B------:R-:W0:Y:S01]  /*2fd0*/  LDGDEPBAR ;  /* 0x00000000000079af */ /* 0x000e220000000000 */
[C---:B------:R-:W-:Y:S01]  /*2fe0*/  IMAD.IADD R0, R187.reuse, 0x1, R201 ;  /* 0x00000001bb007824 */ /* 0x040fe200078e02c9 */
[----:B-----5:R-:W-:Y:S01]  /*2ff0*/  FSETP.NEU.FTZ.AND P0, PT, R218, -INF , PT ;  /* 0xff800000da00780b */ /* 0x020fe20003f1d000 */
[--C-:B------:R-:W-:Y:S01]  /*3000*/  IMAD.IADD R3, R187, 0x1, R192.reuse ;  /* 0x00000001bb037824 */ /* 0x100fe200078e02c0 */
[----:B------:R-:W-:Y:S01]  /*3010*/  IADD3 R170, R241, -0x126145ec, RZ ;  /* 0xed9eba14f1aa7810 */ /* 0x000fe20007ffe0ff */
[----:B------:R-:W-:Y:S02]  /*3020*/  IMAD.IADD R2, R0, 0x1, R192 ;  /* 0x0000000100027824 */ /* 0x000fe400078e02c0 */
[----:B------:R-:W-:Y:S01]  /*3030*/  IMAD.SHL.U32 R169, R252, 0x20, RZ ;  /* 0x00000020fca97824 */ /* 0x000fe200078e00ff */
[----:B------:R-:W2:Y:S01]  /*3040*/  LDL R168, [R1+0x8] ;  /* 0x0000080001a87983 */ /* 0x000ea20000100800 */
        /* <DEDUP_REMOVED lines=13> */
[----:B------:R-:W-:Y:S07]  /*3120*/  LDSM.16.M88.4 R52, [R3] ;  /* 0x000000000334783b */ /* 0x000fee0000000200 */
[C---:B----4-:R-:W-:Y:S08]  /*3130*/  HMMA.16816.F32.BF16 R4, R56.reuse, R60, R4 ;  /* 0x0000003c3804723c */ /* 0x050ff00000041804 */
[C---:B------:R-:W-:Y:S01]  /*3140*/  HMMA.16816.F32.BF16 R8, R56.reuse, R62, R8 ;  /* 0x0000003e3808723c */ /* 0x040fe20000041808 */
[----:B------:R-:W1:Y:S07]  /*3150*/  LDSM.16.M88.4 R60, [R188+0xc000] ;  /* 0x00c00000bc3c783b */ /* 0x000e6e0000000200 */
[C---:B------:R-:W-:Y:S08]  /*3160*/  HMMA.16816.F32.BF16 R12, R56.reuse, R64, R12 ;  /* 0x00000040380c723c */ /* 0x040ff0000004180c */
[----:B------:R-:W-:Y:S01]  /*3170*/  HMMA.16816.F32.BF16 R16, R56, R66, R16 ;  /* 0x000000423810723c */ /* 0x000fe20000041810 */
[----:B------:R-:W3:Y:S08]  /*3180*/  LDSM.16.M88.4 R56, [R188+0xc800] ;  /* 0x00c80000bc38783b */ /* 0x000ef00000000200 */
[----:B------:R-:W-:Y:S01]  /*3190*/  LDSM.16.M88.4 R64, [R191+0xc000] ;  /* 0x00c00000bf40783b */ /* 0x000fe20000000200 */
[C---:B-1----:R-:W-:Y:S08]  /*31a0*/  HMMA.16816.F32.BF16 R4, R52.reuse, R60, R4 ;  /* 0x0000003c3404723c */ /* 0x042ff00000041804 */
[C---:B------:R-:W-:Y:S01]  /*31b0*/  HMMA.16816.F32.BF16 R8, R52.reuse, R62, R8 ;  /* 0x0000003e3408723c */ /* 0x040fe20000041808 */
[----:B------:R-:W1:Y:S07]  /*31c0*/  LDSM.16.M88.4 R60, [R2] ;  /* 0x00000000023c783b */ /* 0x000e6e0000000200 */
[C---:B---3--:R-:W-:Y:S08]  /*31d0*/  HMMA.16816.F32.BF16 R12, R52.reuse, R56, R12 ;  /* 0x00000038340c723c */ /* 0x048ff0000004180c */
[----:B------:R-:W-:Y:S01]  /*31e0*/  HMMA.16816.F32.BF16 R16, R52, R58, R16 ;  /* 0x0000003a3410723c */ /* 0x000fe20000041810 */
[----:B------:R-:W3:Y:S08]  /*31f0*/  LDSM.16.M88.4 R52, [R191+0xc800] ;  /* 0x00c80000bf34783b */ /* 0x000ef00000000200 */
[----:B------:R-:W-:Y:S01]  /*3200*/  LDSM.16.M88.4 R56, [R187+0x2000] ;  /* 0x00200000bb38783b */ /* 0x000fe20000000200 */
[C---:B-1----:R-:W-:Y:S08]  /*3210*/  HMMA.16816.F32.BF16 R4, R60.reuse, R64, R4 ;  /* 0x000000403c04723c */ /* 0x042ff00000041804 */
[C---:B------:R-:W-:Y:S01]  /*3220*/  HMMA.16816.F32.BF16 R8, R60.reuse, R66, R8 ;  /* 0x000000423c08723c */ /* 0x040fe20000041808 */
[----:B------:R-:W1:Y:S07]  /*3230*/  LDSM.16.M88.4 R64, [R190+0xe000] ;  /* 0x00e00000be40783b */ /* 0x000e6e0000000200 */
        /* <DEDUP_REMOVED lines=10> */
[----:B------:R-:W4:Y:S01]  /*32e0*/  LDSM.16.M88.4 R56, [R3+0x2000] ;  /* 0x002000000338783b */ /* 0x000f220000000200 */
[C---:B-1----:R-:W-:Y:S08]  /*32f0*/  HMMA.16816.F32.BF16 R4, R60.reuse, R64, R4 ;  /* 0x000000403c04723c */ /* 0x042ff00000041804 */
[C---:B------:R-:W-:Y:S01]  /*3300*/  HMMA.16816.F32.BF16 R8, R60.reuse, R66, R8 ;  /* 0x000000423c08723c */ /* 0x040fe20000041808 */
[----:B------:R-:W-:Y:S07]  /*3310*/  LDSM.16.M88.4 R64, [R191+0xe000] ;  /* 0x00e00000bf40783b */ /* 0x000fee0000000200 */
[C---:B---3--:R-:W-:Y:S08]  /*3320*/  HMMA.16816.F32.BF16 R12, R60.reuse, R52, R12 ;  /* 0x000000343c0c723c */ /* 0x048ff0000004180c */
[----:B------:R-:W-:Y:S01]  /*3330*/  HMMA.16816.F32.BF16 R16, R60, R54, R16 ;  /* 0x000000363c10723c */ /* 0x000fe20000041810 */
[----:B------:R1:W-:Y:S07]  /*3340*/  LDSM.16.M88.4 R60, [R2+0x2000] ;  /* 0x00200000023c783b */ /* 0x0003ee0000000200 */
[C---:B----4-:R-:W-:Y:S01]  /*3350*/  HMMA.16816.F32.BF16 R4, R56.reuse, R100, R4 ;  /* 0x000000643804723c */ /* 0x050fe20000041804 */
[----:B------:R-:W3:Y:S06]  /*3360*/  LDSM.16.M88.4 R52, [R188+0xe800] ;  /* 0x00e80000bc34783b */ /* 0x000eec0000000200 */
[C---:B------:R-:W-:Y:S01]  /*3370*/  IADD3 R101, R240.reuse, -0x61c88647, RZ ;  /* 0x9e3779b9f0657810 */ /* 0x040fe20007ffe0ff */
[C---:B------:R-:W-:Y:S04]  /*3380*/  HMMA.16816.F32.BF16 R8, R56.reuse, R102, R8 ;  /* 0x000000663808723c */ /* 0x040fe80000041808 */
[----:B------:R-:W-:Y:S01]  /*3390*/  IADD3 R100, R240, 0x3c6ef372, RZ ;  /* 0x3c6ef372f0647810 */ /* 0x000fe20007ffe0ff */
[----:B-1----:R-:W-:Y:S05]  /*33a0*/  IMAD.SHL.U32 R2, R205, 0x40, RZ ;  /* 0x00000040cd027824 */ /* 0x002fea00078e00ff */
[----:B------:R-:W-:Y:S04]  /*33b0*/  ISETP.GE.AND P6, PT, R2, R245, PT ;  /* 0x000000f50200720c */ /* 0x000fe80003fc6270 */
[-C--:B------:R-:W-:Y:S11]  /*33c0*/  ISETP.LT.AND P6, PT, R246, R215.reuse, P6 ;  /* 0x000000d7f600720c */ /* 0x080ff600037c1270 */
[----:B------:R-:W-:Y:S02]  /*33d0*/  @!UPT UIADD3 URZ, URZ, URZ, URZ ;  /* 0x0000003f3f3ff290 */ /* 0x000fe4000fffe03f */
[----:B------:R-:W-:Y:S01]  /*33e0*/  @!P6 IADD3 R0, -R244, 0x1, R220 ;  /* 0x00000001f400e810 */ /* 0x000fe20007ffe1dc */
[----:B------:R-:W1:Y:S01]  /*33f0*/  @!P6 S2R R3, SR_TID.X ;  /* 0x000000000003e919 */ /* 0x000e620000002100 */
[C---:B---3--:R-:W-:Y:S03]  /*3400*/  HMMA.16816.F32.BF16 R12, R56.reuse, R52, R12 ;  /* 0x00000034380c723c */ /* 0x048fe6000004180c */
[----:B------:R-:W-:Y:S05]  /*3410*/  @!P6 IADD3 R2, R2, R0, R215 ;  /* 0x000000000202e210 */ /* 0x000fea0007ffe0d7 */
[----:B------:R-:W-:Y:S01]  /*3420*/  HMMA.16816.F32.BF16 R16, R56, R54, R16 ;  /* 0x000000363810723c */ /* 0x000fe20000041810 */
[----:B------:R-:W3:Y:S06]  /*3430*/  LDSM.16.M88.4 R52, [R191+0xe800] ;  /* 0x00e80000bf34783b */ /* 0x000eec0000000200 */
[CC--:B------:R-:W-:Y:S01]  /*3440*/  @!P6 IMNMX R56, R2.reuse, R215.reuse, PT ;  /* 0x000000d70238e217 */ /* 0x0c0fe20003800200 */
[C---:B------:R-:W-:Y:S05]  /*3450*/  HMMA.16816.F32.BF16 R4, R60.reuse, R64, R4 ;  /* 0x000000403c04723c */ /* 0x040fea0000041804 */
[----:B------:R-:W-:Y:S01]  /*3460*/  @!P6 IADD3 R2, R2, 0x8, RZ ;  /* 0x000000080202e810 */ /* 0x000fe20007ffe0ff */
[----:B-1----:R-:W-:Y:S02]  /*3470*/  @!P6 IMAD.SHL.U32 R3, R3, 0x2, RZ ;  /* 0x000000020303e824 */ /* 0x002fe400078e00ff */
[----:B------:R-:W-:Y:S01]  /*3480*/  FMUL.FTZ R57, R218, 1.4426950216293334961 ;  /* 0x3fb8aa3bda397820 */ /* 0x000fe20000410000 */
[----:B------:R-:W-:Y:S01]  /*3490*/  @!P6 IMNMX R2, R2, R215, PT ;  /* 0x000000d70202e217 */ /* 0x000fe20003800200 */
[C---:B------:R-:W-:Y:S03]  /*34a0*/  HMMA.16816.F32.BF16 R8, R60.reuse, R66, R8 ;  /* 0x000000423c08723c */ /* 0x040fe60000041808 */
[----:B------:R-:W-:Y:S01]  /*34b0*/  @!P6 LOP3.LUT R0, R169, 0x6, R3, 0xf8, !PT ;  /* 0x00000006a900e812 */ /* 0x000fe200078ef803 */
[----:B--2---:R-:W-:Y:S01]  /*34c0*/  IMAD R3, R205, 0x4, R168 ;  /* 0x00000004cd037824 */ /* 0x004fe200078e02a8 */
[----:B------:R-:W-:Y:S02]  /*34d0*/  FSEL R57, R57, RZ, P0 ;  /* 0x000000ff39397208 */ /* 0x000fe40000000000 */
[----:B------:R-:W-:Y:S01]  /*34e0*/  FSETP.NEU.FTZ.AND P0, PT, R219, -INF , PT ;  /* 0xff800000db00780b */ /* 0x000fe20003f1d000 */
[----:B------:R-:W-:Y:S01]  /*34f0*/  @!P6 IMAD R0, R239, 0x40, R0 ;  /* 0x00000040ef00e824 */ /* 0x000fe200078e0200 */
[----:B------:R-:W-:Y:S03]  /*3500*/  IADD3 R169, R241, -0x4498517b, RZ ;  /* 0xbb67ae85f1a97810 */ /* 0x000fe60007ffe0ff */
[----:B------:R-:W-:Y:S01]  /*3510*/  IMAD.WIDE.U32 R66, R3, -0x326172a9, RZ ;  /* 0xcd9e8d5703427825 */ /* 0x000fe200078e00ff */
[CC--:B------:R-:W-:Y:S02]  /*3520*/  @!P6 ISETP.GE.AND P1, PT, R0.reuse, R56.reuse, PT ;  /* 0x000000380000e20c */ /* 0x0c0fe40003f26270 */
[----:B------:R-:W-:Y:S01]  /*3530*/  @!P6 IADD3 R58, R0, 0x1, RZ ;  /* 0x00000001003ae810 */ /* 0x000fe20007ffe0ff */
[----:B------:R-:W-:Y:S01]  /*3540*/  IMAD R3, R239, 0x2, R252 ;  /* 0x00000002ef037824 */ /* 0x000fe200078e02fc */
[----:B------:R-:W-:Y:S02]  /*3550*/  @!P6 FSEL R4, R4, -INF , !P1 ;  /* 0xff8000000404e808 */ /* 0x000fe40004800000 */
[----:B------:R-:W-:Y:S02]  /*3560*/  @!P6 ISETP.GE.AND P1, PT, R58, R56, PT ;  /* 0x000000383a00e20c */ /* 0x000fe40003f26270 */
[----:B------:R-:W-:Y:S01]  /*3570*/  LOP3.LUT R59, R229, R241, R3, 0x96, !PT ;  /* 0x000000f1e53b7212 */ /* 0x000fe200078e9603 */
[--C-:B------:R-:W-:Y:S01]  /*3580*/  FFMA.FTZ R4, R4, c[0x0][0x23c], -R57.reuse ;  /* 0x00008f0004047a23 */ /* 0x100fe20000010839 */
[----:B------:R-:W-:Y:S01]  /*3590*/  @!P6 FSEL R5, R5, -INF , !P1 ;  /* 0xff8000000505e808 */ /* 0x000fe20004800000 */
[C---:B---3--:R-:W-:Y:S02]  /*35a0*/  HMMA.16816.F32.BF16 R12, R60.reuse, R52, R12 ;  /* 0x000000343c0c723c */ /* 0x048fe4000004180c */
[----:B------:R1:W-:Y:S01]  /*35b0*/  MUFU.EX2 R168, R4 ;  /* 0x0000000400a87308 */ /* 0x0003e20000000800 */
[-C--:B------:R-:W-:Y:S01]  /*35c0*/  @!P6 ISETP.GE.AND P1, PT, R0, R2.reuse, PT ;  /* 0x000000020000e20c */ /* 0x080fe20003f26270 */
[----:B------:R-:W-:Y:S01]  /*35d0*/  FFMA.FTZ R5, R5, c[0x0][0x23c], -R57 ;  /* 0x00008f0005057a23 */ /* 0x000fe20000010839 */
[----:B------:R-:W-:Y:S02]  /*35e0*/  LOP3.LUT R64, R67, R247, R240, 0x96, !PT ;  /* 0x000000f743407212 */ /* 0x000fe400078e96f0 */
[----:B------:R-:W-:Y:S01]  /*35f0*/  @!P6 FSEL R6, R6, -INF , !P1 ;  /* 0xff8000000606e808 */ /* 0x000fe20004800000 */
[----:B------:R-:W-:Y:S04]  /*3600*/  HMMA.16816.F32.BF16 R16, R60, R54, R16 ;  /* 0x000000363c10723c */ /* 0x000fe80000041810 */
[----:B------:R2:W-:Y:S01]  /*3610*/  MUFU.EX2 R103, R5 ;  /* 0x0000000500677308 */ /* 0x0005e20000000800 */
[----:B------:R-:W-:Y:S04]  /*3620*/  IMAD.WIDE.U32 R64, R64, -0x2daee0ad, RZ ;  /* 0xd2511f5340407825 */ /* 0x000fe800078e00ff */
[----:B------:R-:W-:Y:S04]  /*3630*/  IMAD.MOV.U32 R63, RZ, RZ, c[0x0][0x22c] ;  /* 0x00008b00ff3f7624 */ /* 0x000fe800078e00ff */
[----:B------:R-:W-:Y:S04]  /*3640*/  IMAD R63, R63, c[0x0][0x1c0], RZ ;  /* 0x000070003f3f7a24 */ /* 0x000fe800078e02ff */
[----:B------:R-:W-:Y:S02]  /*3650*/  IMAD.U32 R63, R63, -0x40, RZ ;  /* 0xffffffc03f3f7824 */ /* 0x000fe400078e00ff */
[----:B-1----:R-:W-:Y:S05]  /*3660*/  FMUL.FTZ R4, R219, 1.4426950216293334961 ;  /* 0x3fb8aa3bdb047820 */ /* 0x002fea0000410000 */
[----:B------:R-:W-:Y:S02]  /*3670*/  FSEL R3, R4, RZ, P0 ;  /* 0x000000ff04037208 */ /* 0x000fe40000000000 */
[----:B------:R-:W-:Y:S02]  /*3680*/  @!P6 ISETP.GE.AND P0, PT, R58, R2, PT ;  /* 0x000000023a00e20c */ /* 0x000fe40003f06270 */
[----:B------:R-:W-:Y:S01]  /*3690*/  LOP3.LUT R58, R65, R228, R169, 0x96, !PT ;  /* 0x000000e4413a7212 */ /* 0x000fe200078e96a9 */
[--C-:B------:R-:W-:Y:S01]  /*36a0*/  FFMA.FTZ R6, R6, c[0x0][0x23c], -R3.reuse ;  /* 0x00008f0006067a23 */ /* 0x100fe20000010803 */
[----:B------:R-:W-:Y:S01]  /*36b0*/  @!P6 FSEL R7, R7, -INF , !P0 ;  /* 0xff8000000707e808 */ /* 0x000fe20004000000 */
[----:B--2---:R-:W-:Y:S01]  /*36c0*/  IMAD.WIDE.U32 R4, R59, -0x326172a9, RZ ;  /* 0xcd9e8d573b047825 */ /* 0x004fe200078e00ff */
[----:B------:R-:W-:Y:S01]  /*36d0*/  IADD3 R169, R241, 0x32370b8f, RZ ;  /* 0x32370b8ff1a97810 */ /* 0x000fe20007ffe0ff */
[----:B------:R1:W2:Y:S02]  /*36e0*/  MUFU.EX2 R102, R6 ;  /* 0x0000000600667308 */ /* 0x0002a40000000800 */
[----:B------:R-:W-:Y:S01]  /*36f0*/  FFMA.FTZ R7, R7, c[0x0][0x23c], -R3 ;  /* 0x00008f0007077a23 */ /* 0x000fe20000010803 */
[----:B------:R-:W-:Y:S01]  /*3700*/  LOP3.LUT R66, R5, R66, R101, 0x96, !PT ;  /* 0x0000004205427212 */ /* 0x000fe200078e9665 */
[----:B------:R-:W-:Y:S01]  /*3710*/  IMAD.WIDE.U32 R58, R58, -0x326172a9, RZ ;  /* 0xcd9e8d573a3a7825 */ /* 0x000fe200078e00ff */
[----:B------:R-:W-:Y:S04]  /*3720*/  @!P6 IADD3 R5, R0, 0x8, RZ ;  /* 0x000000080005e810 */ /* 0x000fe80007ffe0ff */
[----:B------:R-:W-:Y:S01]  /*3730*/  @!P6 ISETP.GE.AND P1, PT, R5, R56, PT ;  /* 0x000000380500e20c */ /* 0x000fe20003f26270 */
[----:B------:R3:W4:Y:S01]  /*3740*/  MUFU.EX2 R101, R7 ;  /* 0x0000000700657308 */ /* 0x0007220000000800 */
[----:B------:R-:W-:Y:S02]  /*3750*/  LOP3.LUT R52, R59, R4, R100, 0x96, !PT ;  /* 0x000000043b347212 */ /* 0x000fe400078e9664 */
[----:B------:R-:W-:Y:S02]  /*3760*/  @!P6 FSEL R8, R8, -INF , !P1 ;  /* 0xff8000000808e808 */ /* 0x000fe40004800000 */
[----:B------:R-:W-:Y:S01]  /*3770*/  @!P6 ISETP.GE.AND P0, PT, R5, R2, PT ;  /* 0x000000020500e20c */ /* 0x000fe20003f06270 */
[----:B------:R-:W-:Y:S01]  /*3780*/  IMAD.WIDE.U32 R4, R66, -0x2daee0ad, RZ ;  /* 0xd2511f5342047825 */ /* 0x000fe200078e00ff */
[----:B------:R-:W-:Y:S02]  /*3790*/  IADD3 R100, R241, 0x76cf5d0a, RZ ;  /* 0x76cf5d0af1647810 */ /* 0x000fe40007ffe0ff */
[----:B------:R-:W-:Y:S01]  /*37a0*/  @!P6 FSEL R10, R10, -INF , !P0 ;  /* 0xff8000000a0ae808 */ /* 0x000fe20004000000 */
[----:B------:R-:W-:Y:S02]  /*37b0*/  FFMA.FTZ R8, R8, c[0x0][0x23c], -R57 ;  /* 0x00008f0008087a23 */ /* 0x000fe40000010839 */
[----:B------:R-:W-:Y:S01]  /*37c0*/  IMAD.WIDE.U32 R52, R52, -0x2daee0ad, RZ ;  /* 0xd2511f5334347825 */ /* 0x000fe200078e00ff */
[----:B-1----:R-:W-:Y:S03]  /*37d0*/  @!P6 IADD3 R6, R0, 0x9, RZ ;  /* 0x000000090006e810 */ /* 0x002fe60007ffe0ff */
[----:B------:R-:W-:Y:S01]  /*37e0*/  FFMA.FTZ R10, R10, c[0x0][0x23c], -R3 ;  /* 0x00008f000a0a7a23 */ /* 0x000fe20000010803 */
[----:B------:R-:W-:Y:S02]  /*37f0*/  LOP3.LUT R53, R53, R4, R169, 0x96, !PT ;  /* 0x0000000435357212 */ /* 0x000fe400078e96a9 */
[C---:B------:R-:W-:Y:S01]  /*3800*/  @!P6 ISETP.GE.AND P2, PT, R6.reuse, R56, PT ;  /* 0x000000380600e20c */ /* 0x040fe20003f46270 */
[----:B------:R-:W-:Y:S01]  /*3810*/  MUFU.EX2 R66, R10 ;  /* 0x0000000a00427308 */ /* 0x000fe20000000800 */
[----:B------:R-:W-:Y:S02]  /*3820*/  @!P6 ISETP.GE.AND P1, PT, R6, R2, PT ;  /* 0x000000020600e20c */ /* 0x000fe40003f26270 */
[----:B------:R-:W-:Y:S02]  /*3830*/  @!P6 FSEL R9, R9, -INF , !P2 ;  /* 0xff8000000909e808 */ /* 0x000fe40005000000 */
[----:B---3--:R-:W-:Y:S02]  /*3840*/  LOP3.LUT R7, R5, R64, R100, 0x96, !PT ;  /* 0x0000004005077212 */ /* 0x008fe400078e9664 */
[----:B------:R-:W-:Y:S01]  /*3850*/  IADD3 R169, R240, -0x255992d5, RZ ;  /* 0xdaa66d2bf0a97810 */ /* 0x000fe20007ffe0ff */
[----:B------:R-:W-:Y:S01]  /*3860*/  FFMA.FTZ R9, R9, c[0x0][0x23c], -R57 ;  /* 0x00008f0009097a23 */ /* 0x000fe20000010839 */
[C---:B------:R-:W-:Y:S01]  /*3870*/  @!P6 IADD3 R5, R0.reuse, 0x10, RZ ;  /* 0x000000100005e810 */ /* 0x040fe20007ffe0ff */
[----:B------:R1:W3:Y:S01]  /*3880*/  MUFU.EX2 R100, R8 ;  /* 0x0000000800647308 */ /* 0x0002e20000000800 */
[----:B------:R-:W-:Y:S01]  /*3890*/  IMAD.WIDE.U32 R6, R7, -0x326172a9, RZ ;  /* 0xcd9e8d5707067825 */ /* 0x000fe200078e00ff */
[----:B------:R-:W-:Y:S02]  /*38a0*/  @!P6 IADD3 R4, R0, 0x11, RZ ;  /* 0x000000110004e810 */ /* 0x000fe40007ffe0ff */
[C---:B------:R-:W-:Y:S02]  /*38b0*/  @!P6 ISETP.GE.AND P2, PT, R5.reuse, R56, PT ;  /* 0x000000380500e20c */ /* 0x040fe40003f46270 */
[----:B------:R-:W-:Y:S02]  /*38c0*/  @!P6 ISETP.GE.AND P3, PT, R5, R2, PT ;  /* 0x000000020500e20c */ /* 0x000fe40003f66270 */
[C---:B------:R-:W-:Y:S02]  /*38d0*/  @!P6 ISETP.GE.AND P4, PT, R4.reuse, R56, PT ;  /* 0x000000380400e20c */ /* 0x040fe40003f86270 */
[----:B------:R2:W2:Y:S01]  /*38e0*/  MUFU.EX2 R67, R9 ;  /* 0x0000000900437308 */ /* 0x0004a20000000800 */
[----:B------:R-:W-:Y:S01]  /*38f0*/  @!P6 ISETP.GE.AND P0, PT, R4, R2, PT ;  /* 0x000000020400e20c */ /* 0x000fe20003f06270 */
[----:B------:R-:W-:Y:S01]  /*3900*/  IMAD.WIDE.U32 R4, R53, -0x326172a9, RZ ;  /* 0xcd9e8d5735047825 */ /* 0x000fe200078e00ff */
[----:B------:R-:W-:Y:S02]  /*3910*/  @!P6 FSEL R11, R11, -INF , !P1 ;  /* 0xff8000000b0be808 */ /* 0x000fe40004800000 */
[----:B------:R-:W-:Y:S02]  /*3920*/  @!P6 FSEL R12, R12, -INF , !P2 ;  /* 0xff8000000c0ce808 */ /* 0x000fe40005000000 */
[----:B------:R-:W-:Y:S01]  /*3930*/  IADD3 R64, R241, -0x56f99767, RZ ;  /* 0xa9066899f1407810 */ /* 0x000fe20007ffe0ff */
[----:B------:R-:W-:Y:S01]  /*3940*/  FFMA.FTZ R65, R11, c[0x0][0x23c], -R3 ;  /* 0x00008f000b417a23 */ /* 0x000fe20000010803 */
[----:B------:R-:W-:Y:S01]  /*3950*/  @!P6 FSEL R13, R13, -INF , !P4 ;  /* 0xff8000000d0de808 */ /* 0x000fe20006000000 */
[--C-:B------:R-:W-:Y:S01]  /*3960*/  FFMA.FTZ R12, R12, c[0x0][0x23c], -R57.reuse ;  /* 0x00008f000c0c7a23 */ /* 0x100fe20000010839 */
[----:B------:R-:W-:Y:S02]  /*3970*/  @!P6 FSEL R15, R15, -INF , !P0 ;  /* 0xff8000000f0fe808 */ /* 0x000fe40004000000 */
[----:B------:R-:W-:Y:S01]  /*3980*/  @!P6 FSEL R14, R14, -INF , !P3 ;  /* 0xff8000000e0ee808 */ /* 0x000fe20005800000 */
[----:B------:R-:W-:Y:S01]  /*3990*/  FFMA.FTZ R13, R13, c[0x0][0x23c], -R57 ;  /* 0x00008f000d0d7a23 */ /* 0x000fe20000010839 */
[----:B-1----:R-:W-:Y:S01]  /*39a0*/  LOP3.LUT R8, R7, R58, R169, 0x96, !PT ;  /* 0x0000003a07087212 */ /* 0x002fe200078e96a9 */
[--C-:B------:R-:W-:Y:S01]  /*39b0*/  FFMA.FTZ R15, R15, c[0x0][0x23c], -R3.reuse ;  /* 0x00008f000f0f7a23 */ /* 0x100fe20000010803 */
[----:B------:R-:W-:Y:S01]  /*39c0*/  IADD3 R169, R240, 0x78dde6e4, RZ ;  /* 0x78dde6e4f0a97810 */ /* 0x000fe20007ffe0ff */
[----:B------:R1:W-:Y:S01]  /*39d0*/  MUFU.EX2 R62, R13 ;  /* 0x0000000d003e7308 */ /* 0x0003e20000000800 */
[----:B------:R-:W-:Y:S02]  /*39e0*/  FFMA.FTZ R14, R14, c[0x0][0x23c], -R3 ;  /* 0x00008f000e0e7a23 */ /* 0x000fe40000010803 */
[----:B------:R-:W-:Y:S02]  /*39f0*/  LOP3.LUT R5, R5, R6, R169, 0x96, !PT ;  /* 0x0000000605057212 */ /* 0x000fe400078e96a9 */
[----:B------:R-:W-:Y:S01]  /*3a00*/  IADD3 R169, R240, 0x1715609d, RZ ;  /* 0x1715609df0a97810 */ /* 0x000fe20007ffe0ff */
[----:B--2---:R-:W-:Y:S01]  /*3a10*/  IMAD.WIDE.U32 R8, R8, -0x2daee0ad, RZ ;  /* 0xd2511f5308087825 */ /* 0x004fe200078e00ff */
[C---:B------:R-:W-:Y:S02]  /*3a20*/  @!P6 IADD3 R6, R0.reuse, 0x18, RZ ;  /* 0x000000180006e810 */ /* 0x040fe40007ffe0ff */
[----:B------:R-:W-:Y:S01]  /*3a30*/  @!P6 IADD3 R0, R0, 0x19, RZ ;  /* 0x000000190000e810 */ /* 0x000fe20007ffe0ff */
[----:B------:R-:W-:Y:S01]  /*3a40*/  MUFU.EX2 R65, R65 ;  /* 0x0000004100417308 */ /* 0x000fe20000000800 */
[----:B------:R-:W-:Y:S02]  /*3a50*/  LOP3.LUT R10, R9, R52, R170, 0x96, !PT ;  /* 0x00000034090a7212 */ /* 0x000fe400078e96aa */
[C---:B------:R-:W-:Y:S02]  /*3a60*/  @!P6 ISETP.GE.AND P1, PT, R6.reuse, R56, PT ;  /* 0x000000380600e20c */ /* 0x040fe40003f26270 */
[-C--:B------:R-:W-:Y:S01]  /*3a70*/  @!P6 ISETP.GE.AND P5, PT, R6, R2.reuse, PT ;  /* 0x000000020600e20c */ /* 0x080fe20003fa6270 */
[----:B------:R-:W-:Y:S01]  /*3a80*/  IMAD.WIDE.U32 R10, R10, -0x326172a9, RZ ;  /* 0xcd9e8d570a0a7825 */ /* 0x000fe200078e00ff */
[C---:B------:R-:W-:Y:S02]  /*3a90*/  @!P6 ISETP.GE.AND P4, PT, R0.reuse, R2, PT ;  /* 0x000000020000e20c */ /* 0x040fe40003f86270 */
[----:B------:R-:W-:Y:S01]  /*3aa0*/  @!P6 ISETP.GE.AND P2, PT, R0, R56, PT ;  /* 0x000000380000e20c */ /* 0x000fe20003f46270 */
[----:B------:R-:W-:Y:S01]  /*3ab0*/  MUFU.EX2 R61, R14 ;  /* 0x0000000e003d7308 */ /* 0x000fe20000000800 */
[----:B------:R-:W-:Y:S01]  /*3ac0*/  LOP3.LUT R7, R11, R4, R169, 0x96, !PT ;  /* 0x000000040b077212 */ /* 0x000fe200078e96a9 */
[----:B------:R-:W-:Y:S01]  /*3ad0*/  IMAD.WIDE.U32 R4, R5, -0x2daee0ad, RZ ;  /* 0xd2511f5305047825 */ /* 0x000fe200078e00ff */
[----:B------:R-:W-:Y:S02]  /*3ae0*/  IADD3 R169, R241, 0x646e171e, RZ ;  /* 0x646e171ef1a97810 */ /* 0x000fe40007ffe0ff */
[----:B------:R-:W-:Y:S01]  /*3af0*/  @!P6 FSEL R19, R19, -INF , !P4 ;  /* 0xff8000001313e808 */ /* 0x000fe20006000000 */
[----:B------:R-:W-:Y:S01]  /*3b00*/  IMAD.WIDE.U32 R6, R7, -0x2daee0ad, RZ ;  /* 0xd2511f5307067825 */ /* 0x000fe200078e00ff */
[----:B------:R-:W-:Y:S02]  /*3b10*/  LOP3.LUT R5, R5, R8, R64, 0x96, !PT ;  /* 0x0000000805057212 */ /* 0x000fe400078e9640 */
[----:B------:R-:W-:Y:S01]  /*3b20*/  @!P6 FSEL R18, R18, -INF , !P5 ;  /* 0xff8000001212e808 */ /* 0x000fe20006800000 */
[----:B------:R2:W2:Y:S01]  /*3b30*/  MUFU.EX2 R64, R12 ;  /* 0x0000000c00407308 */ /* 0x0004a20000000800 */
[----:B------:R-:W-:Y:S01]  /*3b40*/  LOP3.LUT R2, R7, R4, R169, 0x96, !PT ;  /* 0x0000000407027212 */ /* 0x000fe200078e96a9 */
[----:B------:R-:W-:Y:S01]  /*3b50*/  IMAD.WIDE.U32 R4, R5, -0x326172a9, RZ ;  /* 0xcd9e8d5705047825 */ /* 0x000fe200078e00ff */
[----:B------:R-:W-:Y:S02]  /*3b60*/  IADD3 R169, R240, -0x4ab325aa, RZ ;  /* 0xb54cda56f0a97810 */ /* 0x000fe40007ffe0ff */
[----:B------:R-:W-:Y:S01]  /*3b70*/  LOP3.LUT R52, R6, 0xffff, RZ, 0xc0, !PT ;  /* 0x0000ffff06347812 */ /* 0x000fe200078ec0ff */
[----:B------:R-:W-:Y:S01]  /*3b80*/  FFMA.FTZ R18, R18, c[0x0][0x23c], -R3 ;  /* 0x00008f0012127a23 */ /* 0x000fe20000010803 */
[----:B------:R-:W-:Y:S01]  /*3b90*/  LOP3.LUT R0, R5, R10, R169, 0x96, !PT ;  /* 0x0000000a05007212 */ /* 0x000fe200078e96a9 */
[----:B------:R-:W-:Y:S01]  /*3ba0*/  FFMA.FTZ R3, R19, c[0x0][0x23c], -R3 ;  /* 0x00008f0013037a23 */ /* 0x000fe20000010803 */
[----:B------:R-:W-:Y:S01]  /*3bb0*/  LOP3.LUT R7, R4, 0xffff, RZ, 0xc0, !PT ;  /* 0x0000ffff04077812 */ /* 0x000fe200078ec0ff */
[----:B------:R-:W3:Y:S01]  /*3bc0*/  MUFU.EX2 R60, R15 ;  /* 0x0000000f003c7308 */ /* 0x000ee20000000800 */
[----:B------:R-:W-:Y:S02]  /*3bd0*/  LOP3.LUT R5, R0, 0xffff, RZ, 0xc0, !PT ;  /* 0x0000ffff00057812 */ /* 0x000fe400078ec0ff */
[----:B------:R-:W-:Y:S02]  /*3be0*/  LOP3.LUT R11, R4, 0xff, RZ, 0xc0, !PT ;  /* 0x000000ff040b7812 */ /* 0x000fe400078ec0ff */
[----:B------:R-:W-:Y:S02]  /*3bf0*/  SHF.R.U32.HI R10, RZ, 0x18, R4 ;  /* 0x00000018ff0a7819 */ /* 0x000fe40000011604 */
[----:B------:R-:W-:Y:S02]  /*3c00*/  @!P6 FSEL R17, R17, -INF , !P2 ;  /* 0xff8000001111e808 */ /* 0x000fe40005000000 */
[--C-:B------:R-:W-:Y:S01]  /*3c10*/  SHF.R.U32.HI R8, RZ, 0x18, R6.reuse ;  /* 0x00000018ff087819 */ /* 0x100fe20000011606 */
[----:B------:R3:W-:Y:S01]  /*3c20*/  MUFU.EX2 R56, R3 ;  /* 0x0000000300387308 */ /* 0x0007e20000000800 */
[----:B------:R-:W-:Y:S02]  /*3c30*/  LOP3.LUT R9, R6, 0xff, RZ, 0xc0, !PT ;  /* 0x000000ff06097812 */ /* 0x000fe400078ec0ff */
[----:B-1----:R-:W-:Y:S02]  /*3c40*/  SHF.R.U32.HI R13, RZ, 0x10, R6 ;  /* 0x00000010ff0d7819 */ /* 0x002fe40000011606 */
[----:B--2---:R-:W-:Y:S02]  /*3c50*/  SHF.R.U32.HI R12, RZ, 0x10, R4 ;  /* 0x00000010ff0c7819 */ /* 0x004fe40000011604 */
[----:B------:R-:W-:Y:S02]  /*3c60*/  SHF.R.U32.HI R4, RZ, 0x8, R5 ;  /* 0x00000008ff047819 */ /* 0x000fe40000011605 */
[--C-:B------:R-:W-:Y:S02]  /*3c70*/  SHF.R.U32.HI R5, RZ, 0x10, R0.reuse ;  /* 0x00000010ff057819 */ /* 0x100fe40000011600 */
[----:B------:R-:W-:Y:S02]  /*3c80*/  LOP3.LUT R4, R4, 0xffff, RZ, 0xc0, !PT ;  /* 0x0000ffff04047812 */ /* 0x000fe400078ec0ff */
[----:B------:R-:W-:Y:S02]  /*3c90*/  LOP3.LUT R5, R5, 0xff, RZ, 0xc0, !PT ;  /* 0x000000ff05057812 */ /* 0x000fe400078ec0ff */
[----:B------:R-:W-:Y:S02]  /*3ca0*/  LOP3.LUT R6, R0, 0xff, RZ, 0xc0, !PT ;  /* 0x000000ff00067812 */ /* 0x000fe400078ec0ff */
[----:B------:R-:W-:Y:S02]  /*3cb0*/  ISETP.LE.U32.AND P5, PT, R5, UR6, PT ;  /* 0x0000000605007c0c */ /* 0x000fe4000bfa3070 */
[----:B------:R-:W-:Y:S02]  /*3cc0*/  ISETP.LE.U32.AND P2, PT, R4, UR6, PT ;  /* 0x0000000604007c0c */ /* 0x000fe4000bf43070 */
[----:B------:R-:W-:Y:S02]  /*3cd0*/  SHF.R.U32.HI R0, RZ, 0x18, R0 ;  /* 0x00000018ff007819 */ /* 0x000fe40000011600 */
[----:B------:R-:W-:Y:S02]  /*3ce0*/  @!P6 FSEL R16, R16, -INF , !P1 ;  /* 0xff8000001010e808 */ /* 0x000fe40004800000 */
[----:B------:R-:W-:Y:S02]  /*3cf0*/  ISETP.LE.U32.AND P1, PT, R6, UR6, PT ;  /* 0x0000000606007c0c */ /* 0x000fe4000bf23070 */
[----:B------:R-:W-:Y:S01]  /*3d00*/  ISETP.LE.U32.AND P6, PT, R0, UR6, PT ;  /* 0x0000000600007c0c */ /* 0x000fe2000bfc3070 */
[----:B------:R-:W-:Y:S01]  /*3d10*/  FFMA.FTZ R16, R16, c[0x0][0x23c], -R57 ;  /* 0x00008f0010107a23 */ /* 0x000fe20000010839 */
[----:B------:R-:W-:Y:S01]  /*3d20*/  SHF.R.U32.HI R4, RZ, 0x8, R7 ;  /* 0x00000008ff047819 */ /* 0x000fe20000011607 */
[----:B------:R-:W-:Y:S01]  /*3d30*/  @!P5 FADD.FTZ R102, -R102, -RZ ;  /* 0x800000ff6666d221 */ /* 0x000fe20000010100 */
[----:B------:R-:W-:Y:S01]  /*3d40*/  ISETP.LE.U32.AND P4, PT, R11, UR6, PT ;  /* 0x000000060b007c0c */ /* 0x000fe2000bf83070 */
[----:B------:R-:W-:Y:S01]  /*3d50*/  @!P2 FADD.FTZ R103, -R103, -RZ ;  /* 0x800000ff6767a221 */ /* 0x000fe20000010100 */
[----:B------:R-:W-:Y:S01]  /*3d60*/  LOP3.LUT R4, R4, 0xffff, RZ, 0xc0, !PT ;  /* 0x0000ffff04047812 */ /* 0x000fe200078ec0ff */
[----:B------:R-:W-:Y:S01]  /*3d70*/  FFMA.FTZ R57, R17, c[0x0][0x23c], -R57 ;  /* 0x00008f0011397a23 */ /* 0x000fe20000010839 */
[----:B------:R-:W-:Y:S01]  /*3d80*/  LOP3.LUT R0, R2, 0xff, RZ, 0xc0, !PT ;  /* 0x000000ff02007812 */ /* 0x000fe200078ec0ff */
[----:B------:R-:W-:Y:S01]  /*3d90*/  MUFU.EX2 R59, R16 ;  /* 0x00000010003b7308 */ /* 0x000fe20000000800 */
[----:B------:R-:W-:Y:S01]  /*3da0*/  ISETP.LE.U32.AND P5, PT, R4, UR6, PT ;  /* 0x0000000604007c0c */ /* 0x000fe2000bfa3070 */
[----:B------:R-:W-:Y:S01]  /*3db0*/  @!P1 FADD.FTZ R168, -R168, -RZ ;  /* 0x800000ffa8a89221 */ /* 0x000fe20000010100 */
[----:B------:R-:W-:Y:S01]  /*3dc0*/  ISETP.LE.U32.AND P2, PT, R0, UR6, PT ;  /* 0x0000000600007c0c */ /* 0x000fe2000bf43070 */
[----:B----4-:R-:W-:Y:S01]  /*3dd0*/  @!P6 FADD.FTZ R101, -R101, -RZ ;  /* 0x800000ff6565e221 */ /* 0x010fe20000010100 */
[----:B------:R-:W-:Y:S02]  /*3de0*/  LOP3.LUT R0, R12, 0xff, RZ, 0xc0, !PT ;  /* 0x000000ff0c007812 */ /* 0x000fe400078ec0ff */
[----:B------:R-:W-:Y:S01]  /*3df0*/  ISETP.LE.U32.AND P1, PT, R10, UR6, PT ;  /* 0x000000060a007c0c */ /* 0x000fe2000bf23070 */
[----:B---3--:R-:W-:Y:S01]  /*3e00*/  @!P4 FADD.FTZ R100, -R100, -RZ ;  /* 0x800000ff6464c221 */ /* 0x008fe20000010100 */
[----:B------:R-:W-:Y:S01]  /*3e10*/  ISETP.LE.U32.AND P6, PT, R0, UR6, PT ;  /* 0x0000000600007c0c */ /* 0x000fe2000bfc3070 */
[----:B------:R-:W-:Y:S01]  /*3e20*/  MUFU.EX2 R58, R57 ;  /* 0x00000039003a7308 */ /* 0x000fe20000000800 */
        /* <DEDUP_REMOVED lines=10> */
[----:B------:R-:W-:Y:S01]  /*3ed0*/  ISETP.LE.U32.AND P5, PT, R0, UR6, PT ;  /* 0x0000000600007c0c */ /* 0x000fe2000bfa3070 */
[----:B------:R-:W1:Y:S01]  /*3ee0*/  MUFU.EX2 R57, R18 ;  /* 0x0000001200397308 */ /* 0x000e620000000800 */
[----:B------:R-:W-:Y:S02]  /*3ef0*/  SHF.R.U32.HI R0, RZ, 0x8, R52 ;  /* 0x00000008ff007819 */ /* 0x000fe40000011634 */
[----:B------:R-:W-:Y:S02]  /*3f00*/  LOP3.LUT R2, R2, 0xffff, RZ, 0xc0, !PT ;  /* 0x0000ffff02027812 */ /* 0x000fe400078ec0ff */
[----:B------:R-:W-:Y:S01]  /*3f10*/  LOP3.LUT R3, R13, 0xff, RZ, 0xc0, !PT ;  /* 0x000000ff0d037812 */ /* 0x000fe200078ec0ff */
[----:B------:R-:W-:Y:S01]  /*3f20*/  @!P4 FADD.FTZ R60, -R60, -RZ ;  /* 0x800000ff3c3cc221 */ /* 0x000fe20000010100 */
[----:B------:R-:W-:Y:S02]  /*3f30*/  LOP3.LUT R0, R0, 0xffff, RZ, 0xc0, !PT ;  /* 0x0000ffff00007812 */ /* 0x000fe400078ec0ff */
[----:B------:R-:W-:Y:S02]  /*3f40*/  ISETP.LE.U32.AND P6, PT, R2, UR6, PT ;  /* 0x0000000602007c0c */ /* 0x000fe4000bfc3070 */
[----:B------:R-:W-:Y:S01]  /*3f50*/  F2FP.RELU.BF16.PACK_AB R2, R101, R102 ;  /* 0x000000666502723e */ /* 0x000fe200000018ff */
[----:B------:R-:W-:Y:S01]  /*3f60*/  @!P5 FADD.FTZ R61, -R61, -RZ ;  /* 0x800000ff3d3dd221 */ /* 0x000fe20000010100 */
        /* <DEDUP_REMOVED lines=11> */
[----:B-1----:R-:W-:Y:S01]  /*4020*/  @!P1 FADD.FTZ R57, -R57, -RZ ;  /* 0x800000ff39399221 */ /* 0x002fe20000010100 */
[----:B------:R-:W-:Y:S02]  /*4030*/  F2FP.RELU.BF16.PACK_AB R4, R62, R64 ;  /* 0x000000403e04723e */ /* 0x000fe400000018ff */
[----:B------:R-:W-:Y:S01]  /*4040*/  FSETP.GE.FTZ.AND P1, PT, R103, RZ, PT ;  /* 0x000000ff6700720b */ /* 0x000fe20003f36000 */
[----:B------:R-:W-:Y:S01]  /*4050*/  @!P2 FADD.FTZ R58, -R58, -RZ ;  /* 0x800000ff3a3aa221 */ /* 0x000fe20000010100 */
[----:B------:R-:W-:Y:S01]  /*4060*/  STS [R224+0x12400], R5 ;  /* 0x01240005e0007388 */ /* 0x000fe20000000800 */
[----:B------:R-:W-:Y:S02]  /*4070*/  FSETP.GE.FTZ.AND P2, PT, R168, RZ, PT ;  /* 0x000000ffa800720b */ /* 0x000fe40003f56000 */
[----:B------:R-:W-:Y:S01]  /*4080*/  @!P0 FADD.FTZ R56, -R56, -RZ ;  /* 0x800000ff38388221 */ /* 0x000fe20000010100 */
[----:B------:R-:W-:Y:S01]  /*4090*/  STS [R222+0x12000], R4 ;  /* 0x01200004de007388 */ /* 0x000fe20000000800 */
[----:B------:R-:W-:Y:S01]  /*40a0*/  @!P3 FADD.FTZ R59, -R59, -RZ ;  /* 0x800000ff3b3bb221 */ /* 0x000fe20000010100 */
[----:B------:R-:W-:Y:S02]  /*40b0*/  FSETP.GE.FTZ.AND P5, PT, R100, RZ, PT ;  /* 0x000000ff6400720b */ /* 0x000fe40003fb6000 */
[----:B------:R-:W-:Y:S02]  /*40c0*/  FSETP.GE.FTZ.AND P3, PT, R64, RZ, PT ;  /* 0x000000ff4000720b */ /* 0x000fe40003f76000 */
[----:B--2---:R-:W-:Y:S02]  /*40d0*/  F2FP.RELU.BF16.PACK_AB R2, R58, R59 ;  /* 0x0000003b3a02723e */ /* 0x004fe400000018ff */
        /* <DEDUP_REMOVED lines=114> */
[----:B------:R-:W-:Y:S03]  /*4800*/  LOP3.LUT R0, R205, 0x1, RZ, 0xc0, !PT ;  /* 0x00000001cd007812 */ /* 0x000fe600078ec0ff */
[----:B------:R-:W-:Y:S05]  /*4810*/  IMAD.U32 R2, R4, -0x40, RZ ;  /* 0xffffffc004027824 */ /* 0x000fea00078e00ff */
[C---:B------:R-:W-:Y:S04]  /*4820*/  LEA R3, P0, R2.reuse, R208, 0x1 ;  /* 0x000000d002037211 */ /* 0x040fe800078008ff */
[----:B------:R-:W-:Y:S01]  /*4830*/  LEA.HI.X.SX32 R2, R2, R209, 0x1, P0 ;  /* 0x000000d102027211 */ /* 0x000fe200000f0eff */
[----:B------:R-:W-:Y:S01]  /*4840*/  IMAD.MOV.U32 R208, RZ, RZ, R3 ;  /* 0x000000ffffd07224 */ /* 0x000fe200078e0003 */
[----:B------:R-:W-:Y:S01]  /*4850*/  ISETP.NE.U32.AND P0, PT, R0, 0x1, PT ;  /* 0x000000010000780c */ /* 0x000fe20003f05070 */
[----:B------:R-:W-:Y:S01]  /*4860*/  IMAD.MOV.U32 R0, RZ, RZ, -0x4000 ;  /* 0xffffc000ff007424 */ /* 0x000fe200078e00ff */
[----:B------:R-:W-:Y:S04]  /*4870*/  MOV R209, R2 ;  /* 0x0000000200d17202 */ /* 0x000fe80000000f00 */
        /* <DEDUP_REMOVED lines=14> */
.L_x_473:
        /* <DEDUP_REMOVED lines=33> */
[----:B------:R-:W3:Y:S03]  /*4b70*/  LDSM.16.MT88.4 R16, [R0+0xa800] ;  /* 0x00a800000010783b */ /* 0x000ee60000004200 */
        /* <DEDUP_REMOVED lines=23> */
[----:B------:R-:W3:Y:S04]  /*4cf0*/  LDSM.16.MT88.4 R16, [R0+0xb800] ;  /* 0x00b800000010783b */ /* 0x000ee80000004200 */
[----:B------:R-:W-:Y:S01]  /*4d00*/  BAR.SYNC.DEFER_BLOCKING 0x0 ;  /* 0x0000000000007b1d */ /* 0x000fe20000010000 */
        /* <DEDUP_REMOVED lines=26> */
.L_x_474:
        /* <DEDUP_REMOVED lines=86> */
[----:B------:R3:W-:Y:S01]  /*5410*/  RED.E.ADD.F32.FTZ.RN.STRONG.GPU [R102.64], R8 ;  /* 0x000000086600798e */ /* 0x0007e2000c10e788 */
[-C--:B-1----:R-:W-:Y:S02]  /*5420*/  LEA R100, P2, R177, R206.reuse, 0x2 ;  /* 0x000000ceb1647211 */ /* 0x082fe400078410ff */
[-C--:B------:R-:W-:Y:S02]  /*5430*/  LEA R6, P0, R171, R206.reuse, 0x2 ;  /* 0x000000ceab067211 */ /* 0x080fe400078010ff */
[-C--:B------:R-:W-:Y:S02]  /*5440*/  LEA.HI.X.SX32 R101, R177, R207.reuse, 0x2, P2 ;  /* 0x000000cfb1657211 */ /* 0x080fe400010f16ff */
[-C--:B--2---:R-:W-:Y:S01]  /*5450*/  LEA.HI.X.SX32 R7, R171, R207.reuse, 0x2, P0 ;  /* 0x000000cfab077211 */ /* 0x084fe200000f16ff */
[----:B------:R-:W-:Y:S01]  /*5460*/  IMAD.IADD R171, R214, 0x1, R251 ;  /* 0x00000001d6ab7824 */ /* 0x000fe200078e02fb */
[CC--:B---3--:R-:W-:Y:S01]  /*5470*/  LEA R8, P2, R234.reuse, R206.reuse, 0x2 ;  /* 0x000000ceea087211 */ /* 0x0c8fe200078410ff */
[----:B------:R1:W-:Y:S04]  /*5480*/  RED.E.ADD.F32.FTZ.RN.STRONG.GPU [R100.64], R9 ;  /* 0x000000096400798e */ /* 0x0003e8000c10e788 */
[----:B------:R2:W-:Y:S04]  /*5490*/  RED.E.ADD.F32.FTZ.RN.STRONG.GPU [R4.64], R10 ;  /* 0x0000000a0400798e */ /* 0x0005e8000c10e788 */
[----:B------:R3:W-:Y:S04]  /*54a0*/  RED.E.ADD.F32.FTZ.RN.STRONG.GPU [R6.64], R11 ;  /* 0x0000000b0600798e */ /* 0x0007e8000c10e788 */
[----:B------:R-:W-:Y:S04]  /*54b0*/  RED.E.ADD.F32.FTZ.RN.STRONG.GPU [R206.64+0x80], R16 ;  /* 0x00008010ce00798e */ /* 0x000fe8000c10e788 */
[----:B------:R-:W-:Y:S01]  /*54c0*/  RED.E.ADD.F32.FTZ.RN.STRONG.GPU [R2.64+0x80], R17 ;  /* 0x000080110200798e */ /* 0x000fe2000c10e788 */
[-C--:B-1----:R-:W-:Y:S02]  /*54d0*/  LEA.HI.X.SX32 R9, R234, R207.reuse, 0x2, P2 ;  /* 0x000000cfea097211 */ /* 0x082fe400010f16ff */
[----:B------:R-:W-:Y:S02]  /*54e0*/  IADD3 R100, R248, 0x60, RZ ;  /* 0x00000060f8647810 */ /* 0x000fe40007ffe0ff */
[CC--:B--2---:R-:W-:Y:S04]  /*54f0*/  LEA R4, P0, R170.reuse, R206.reuse, 0x2 ;  /* 0x000000ceaa047211 */ /* 0x0c4fe800078010ff */
[-C--:B------:R-:W-:Y:S02]  /*5500*/  LEA.HI.X.SX32 R5, R170, R207.reuse, 0x2, P0 ;  /* 0x000000cfaa057211 */ /* 0x080fe400000f16ff */
[-C--:B---3--:R-:W-:Y:S02]  /*5510*/  LEA R6, P1, R251, R206.reuse, 0x2 ;  /* 0x000000cefb067211 */ /* 0x088fe400078210ff */
[-C--:B------:R-:W-:Y:S01]  /*5520*/  LEA R10, P0, R171, R206.reuse, 0x2 ;  /* 0x000000ceab0a7211 */ /* 0x080fe200078010ff */
        /* <DEDUP_REMOVED lines=263> */
.L_x_476:
        /* <DEDUP_REMOVED lines=15> */
.L_x_477:
        /* <DEDUP_REMOVED lines=40> */
.L_x_479:
[----:B-1-34-:R-:W-:Y:S05]  /*6910*/  BSYNC B0 ;  /* 0x0000000000007941 */ /* 0x01afea0003800000 */
.L_x_478:
        /* <DEDUP_REMOVED lines=16> */
.L_x_481:
[----:B------:R-:W-:Y:S05]  /*6a20*/  BSYNC B0 ;  /* 0x0000000000007941 */ /* 0x000fea0003800000 */
.L_x_480:
        /* <DEDUP_REMOVED lines=21> */
.L_x_483:
[----:B------:R-:W-:Y:S05]  /*6b80*/  BSYNC B0 ;  /* 0x0000000000007941 */ /* 0x000fea0003800000 */
.L_x_482:
        /* <DEDUP_REMOVED lines=12> */
.L_x_472:
[----:B------:R-:W-:Y:S05]  /*6c50*/  BSYNC B1 ;  /* 0x0000000000017941 */ /* 0x000fea0003800000 */
.L_x_458:
        /* <DEDUP_REMOVED lines=9> */
.L_x_484:
[----:B------:R-:W-:Y:S05]  /*6cf0*/  EXIT ;  /* 0x000000000000794d */ /* 0x000fea0003800000 */
.L_x_486:
        /* <DEDUP_REMOVED lines=16> */
.L_x_1075:


//--------------------- .text._ZN5flash44flash_bwd_dq_dk_dv_loop_seqk_parallel_kernelI23Flash_bwd_kernel_traitsILi128ELi64ELi64ELi8ELi4ELi2ELi2ELb1ELb0EN7cutlass10bfloat16_tE19Flash_kernel_traitsILi128ELi64ELi64ELi8ES3_EELb0ELb1ELb0ELb0ELb0ELb1ELb1EEEvNS_16Flash_bwd_paramsE --------------------------
	.section	.text._ZN5flash44flash_bwd_dq_dk_dv_loop_seqk_parallel_kernelI23Flash_bwd_kernel_traitsILi128ELi64ELi64ELi8ELi4ELi2ELi2ELb1ELb0EN7cutlass10bfloat16_tE19Flash_kernel_traitsILi128ELi64ELi64ELi8ES3_EELb0ELb1ELb0ELb0ELb0ELb1ELb1EEEvNS_16Flash_bwd_paramsE,"ax",@progbits
	.sectioninfo	@"SHI_REGISTERS=255"
	.align	128
        .global         _ZN5flash44flash_bwd_dq_dk_dv_loop_seqk_parallel_kernelI23Flash_bwd_kernel_traitsILi128ELi64ELi64ELi8ELi4ELi2ELi2ELb1ELb0EN7cutlass10bfloat16_tE19Flash_kernel_traitsILi128ELi64ELi64ELi8ES3_EELb0ELb1ELb0ELb0ELb0ELb1ELb1EEEvNS_16Flash_bwd_paramsE
        .type           _ZN5flash44flash_bwd_dq_dk_dv_loop_seqk_parallel_kernelI23Flash_bwd_kernel_traitsILi128ELi64ELi64ELi8ELi4ELi2ELi2ELb1ELb0EN7cutlass10bfloat16_tE19Flash_kernel_traitsILi128ELi64ELi64ELi8ES3_EELb0ELb1ELb0ELb0ELb0ELb1ELb1EEEvNS_16Flash_bwd_paramsE,@function
        .size           _ZN5flash44flash_bwd_dq_dk_dv_loop_seqk_parallel_kernelI23Flash_bwd_kernel_traitsILi128ELi64ELi64ELi8ELi4ELi2ELi2ELb1ELb0EN7cutlass10bfloat16_tE19Flash_kernel_traitsILi128ELi64ELi64ELi8ES3_EELb0ELb1ELb0ELb0ELb0ELb1ELb1EEEvNS_16Flash_bwd_paramsE,(.L_x_1076 - _ZN5flash44flash_bwd_dq_dk_dv_loop_seqk_parallel_kernelI23Flash_bwd_kernel_traitsILi128ELi64ELi64ELi8ELi4ELi2ELi2ELb1ELb0EN7cutlass10bfloat16_tE19Flash_kernel_traitsILi128ELi64ELi64ELi8ES3_EELb0ELb1ELb0ELb0ELb0ELb1ELb1EEEvNS_16Flash_bwd_paramsE)
        .other          _ZN5flash44flash_bwd_dq_dk_dv_loop_seqk_parallel_kernelI23Flash_bwd_kernel_traitsILi128ELi64ELi64ELi8ELi4ELi2ELi2ELb1ELb0EN7cutlass10bfloat16_tE19Flash_kernel_traitsILi128ELi64ELi64ELi8ES3_EELb0ELb1ELb0ELb0ELb0ELb1ELb1EEEvNS_16Flash_bwd_paramsE,@"STO_CUDA_ENTRY STV_DEFAULT"
_ZN5flash44flash_bwd_dq_dk_dv_loop_seqk_parallel_kernelI23Flash_bwd_kernel_traitsILi128ELi64ELi64ELi8ELi4ELi2ELi2ELb1ELb0EN7cutlass10bfloat16_tE19Flash_kernel_traitsILi128ELi64ELi64ELi8ES3_EELb0ELb1ELb0ELb0ELb0ELb1ELb1EEEvNS_16Flash_bwd_paramsE:
.text._ZN5flash44flash_bwd_dq_dk_dv_loop_seqk_parallel_kernelI23Flash_bwd_kernel_traitsILi128ELi64ELi64ELi8ELi4ELi2ELi2ELb1ELb0EN7cutlass10bfloat16_tE19Flash_kernel_traitsILi128ELi64ELi64ELi8ES3_EELb0ELb1ELb0ELb0ELb0ELb1ELb1EEEvNS_16Flash_bwd_paramsE:
        /* <DEDUP_REMOVED lines=15> */
[C---:B------:R-:W-:Y:S02]  /*00f0*/  LEA.HI R16, R13.reuse, R12, RZ, 0x3 ;  /* 0x0000000c0d107211 */ /* 0x040fe400078f18ff */
[----:B------:R-:W-:Y:S02]  /*0100*/  SHF.R.S32.HI R2, RZ, 0x4, R6 ;  /* 0x00000004ff027819 */ /* 0x000fe40000011406 */
[----:B------:R-:W-:Y:S02]  /*0110*/  SHF.R.S32.HI R239, RZ, 0x3, R16 ;  /* 0x00000003ffef7819 */ /* 0x000fe40000011410 */
[----:B------:R-:W-:Y:S02]  /*0120*/  LEA.HI R0, R6, R2, RZ, 0x1 ;  /* 0x0000000206007211 */ /* 0x000fe400078f08ff */
[----:B------:R-:W-:-:S02]  /*0130*/  LEA.HI R15, R13, R12, RZ, 0x2 ;  /* 0x0000000c0d0f7211 */ /* 0x000fc400078f10ff */
[----:B------:R-:W-:Y:S02]  /*0140*/  LOP3.LUT R0, R0, 0xfffffffe, RZ, 0xc0, !PT ;  /* 0xfffffffe00007812 */ /* 0x000fe400078ec0ff */
[--C-:B------:R-:W-:Y:S02]  /*0150*/  SHF.R.S32.HI R8, RZ, 0x2, R15.reuse ;  /* 0x00000002ff087819 */ /* 0x100fe4000001140f */
[----:B------:R-:W-:Y:S01]  /*0160*/  SHF.R.S32.HI R3, RZ, 0x1f, R15 ;  /* 0x0000001fff037819 */ /* 0x000fe2000001140f */
[----:B------:R-:W-:Y:S01]  /*0170*/  IMAD.IADD R10, R2, 0x1, -R0 ;  /* 0x00000001020a7824 */ /* 0x000fe200078e0a00 */
[----:B------:R-:W-:Y:S01]  /*0180*/  LOP3.LUT R0, R16, 0xfffffff8, RZ, 0xc0, !PT ;  /* 0xfffffff810007812 */ /* 0x000fe200078ec0ff */
[----:B------:R-:W-:Y:S01]  /*0190*/  IMAD.SHL.U32 R2, R239, 0x40, RZ ;  /* 0x00000040ef027824 */ /* 0x000fe200078e00ff */
[----:B------:R-:W-:Y:S01]  /*01a0*/  LEA.HI R14, R13, R12, RZ, 0x5 ;  /* 0x0000000c0d0e7211 */ /* 0x000fe200078f28ff */
[----:B------:R-:W-:Y:S01]  /*01b0*/  IMAD.SHL.U32 R185, R10, 0x200, RZ ;  /* 0x000002000ab97824 */ /* 0x000fe200078e00ff */
[----:B------:R-:W-:Y:S01]  /*01c0*/  LEA.HI R3, R3, R8, RZ, 0x3 ;  /* 0x0000000803037211 */ /* 0x000fe200078f18ff */
[----:B------:R-:W-:Y:S01]  /*01d0*/  IMAD.IADD R0, R12, 0x1, -R0 ;  /* 0x000000010c007824 */ /* 0x000fe200078e0a00 */
[----:B------:R-:W-:-:S02]  /*01e0*/  LOP3.LUT R2, R2, 0x1c0, RZ, 0xc0, !PT ;  /* 0x000001c002027812 */ /* 0x000fc400078ec0ff */
[----:B------:R-:W-:Y:S01]  /*01f0*/  SHF.R.S32.HI R20, RZ, 0x5, R14 ;  /* 0x00000005ff147819 */ /* 0x000fe2000001140e */
[----:B------:R-:W-:Y:S01]  /*0200*/  IMAD.SHL.U32 R18, R0, 0x8, RZ ;  /* 0x0000000800127824 */ /* 0x000fe200078e00ff */
[----:B------:R-:W-:Y:S02]  /*0210*/  LOP3.LUT R4, R3, 0xfffffff8, RZ, 0xc0, !PT ;  /* 0xfffffff803047812 */ /* 0x000fe400078ec0ff */
[----:B------:R-:W-:Y:S02]  /*0220*/  SHF.R.U32.HI R5, RZ, 0x3, R2 ;  /* 0x00000003ff057819 */ /* 0x000fe40000011602 */
[----:B------:R-:W-:Y:S01]  /*0230*/  LOP3.LUT R3, R2, 0x38, R18, 0xf8, !PT ;  /* 0x0000003802037812 */ /* 0x000fe200078ef812 */
[----:B------:R-:W-:Y:S01]  /*0240*/  IMAD.IADD R8, R8, 0x1, -R4 ;  /* 0x0000000108087824 */ /* 0x000fe200078e0a04 */
[----:B------:R-:W-:Y:S01]  /*0250*/  LOP3.LUT R2, R6, 0xfffffff0, RZ, 0xc0, !PT ;  /* 0xfffffff006027812 */ /* 0x000fe200078ec0ff */
[----:B------:R1:W-:Y:S01]  /*0260*/  STL [R1+0x10], R18 ;  /* 0x0000101201007387 */ /* 0x0003e20000100800 */
[----:B------:R-:W-:-:S02]  /*0270*/  LEA.HI R6, R14, R20, RZ, 0x1 ;  /* 0x000000140e067211 */ /* 0x000fc400078f08ff */
[----:B------:R-:W-:Y:S01]  /*0280*/  LOP3.LUT R9, R3, R5, RZ, 0x3c, !PT ;  /* 0x0000000503097212 */ /* 0x000fe200078e3cff */
[----:B------:R-:W-:Y:S01]  /*0290*/  IMAD.IADD R3, R12, 0x1, -R2 ;  /* 0x000000010c037824 */ /* 0x000fe200078e0a02 */
[----:B------:R-:W-:Y:S02]  /*02a0*/  LOP3.LUT R2, R6, 0xfffffffe, RZ, 0xc0, !PT ;  /* 0xfffffffe06027812 */ /* 0x000fe400078ec0ff */
[C---:B------:R-:W-:Y:S02]  /*02b0*/  LOP3.LUT P4, RZ, R0.reuse, 0x2, RZ, 0xc0, !PT ;  /* 0x0000000200ff7812 */ /* 0x040fe4000788c0ff */
[C---:B------:R-:W-:Y:S01]  /*02c0*/  LOP3.LUT P3, RZ, R0.reuse, 0x4, RZ, 0xc0, !PT ;  /* 0x0000000400ff7812 */ /* 0x040fe2000786c0ff */
[----:B------:R-:W-:Y:S01]  /*02d0*/  IMAD.SHL.U32 R0, R0, 0x40, RZ ;  /* 0x0000004000007824 */ /* 0x000fe200078e00ff */
[----:B------:R-:W-:Y:S01]  /*02e0*/  LEA.HI R4, R13, R12, RZ, 0x7 ;  /* 0x0000000c0d047211 */ /* 0x000fe200078f38ff */
[----:B------:R-:W-:Y:S01]  /*02f0*/  IMAD.IADD R193, R20, 0x1, -R2 ;  /* 0x0000000114c17824 */ /* 0x000fe200078e0a02 */
[----:B------:R-:W-:-:S02]  /*0300*/  SHF.R.S32.HI R5, RZ, 0x1f, R3 ;  /* 0x0000001fff057819 */ /* 0x000fc40000011403 */
[----:B------:R-:W-:Y:S01]  /*0310*/  LOP3.LUT R0, R0, 0x1c0, RZ, 0xc0, !PT ;  /* 0x000001c000007812 */ /* 0x000fe200078ec0ff */
[----:B------:R-:W-:Y:S01]  /*0320*/  IMAD.SHL.U32 R2, R193, 0x10, RZ ;  /* 0x00000010c1027824 */ /* 0x000fe200078e00ff */
[----:B------:R-:W-:Y:S02]  /*0330*/  SHF.R.S32.HI R7, RZ, 0x7, R4 ;  /* 0x00000007ff077819 */ /* 0x000fe40000011404 */
[C---:B------:R-:W-:Y:S02]  /*0340*/  LOP3.LUT R187, R0.reuse, 0x8, R16, 0xf8, !PT ;  /* 0x0000000800bb7812 */ /* 0x040fe400078ef810 */
[----:B------:R-:W-:Y:S01]  /*0350*/  LOP3.LUT R4, R0, 0x10, R2, 0xf8, !PT ;  /* 0x0000001000047812 */ /* 0x000fe200078ef802 */
[----:B------:R-:W-:Y:S01]  /*0360*/  IMAD R2, R7, 0x800, R185 ;  /* 0x0000080007027824 */ /* 0x000fe200078e02b9 */
[----:B------:R-:W-:Y:S02]  /*0370*/  SHF.R.U32.HI R0, RZ, 0x3, R0 ;  /* 0x00000003ff007819 */ /* 0x000fe40000011600 */
[----:B------:R-:W-:-:S02]  /*0380*/  LEA.HI R11, R5, R3, RZ, 0x3 ;  /* 0x00000003050b7211 */ /* 0x000fc400078f18ff */
[----:B------:R-:W-:Y:S02]  /*0390*/  LOP3.LUT R4, R4, 0x8, R16, 0xf8, !PT ;  /* 0x0000000804047812 */ /* 0x000fe400078ef810 */
[----:B------:R-:W-:Y:S02]  /*03a0*/  LOP3.LUT R187, R187, R0, RZ, 0x3c, !PT ;  /* 0x00000000bbbb7212 */ /* 0x000fe400078e3cff */
[----:B------:R-:W-:Y:S02]  /*03b0*/  LOP3.LUT R6, R11, 0xfffffff8, RZ, 0xc0, !PT ;  /* 0xfffffff80b067812 */ /* 0x000fe400078ec0ff */
[----:B------:R-:W-:Y:S01]  /*03c0*/  LOP3.LUT R185, R185, R4, R0, 0xf6, !PT ;  /* 0x00000004b9b97212 */ /* 0x000fe200078ef600 */
[----:B------:R-:W-:Y:S01]  /*03d0*/  IMAD.IADD R187, R2, 0x1, R187 ;  /* 0x0000000102bb7824 */ /* 0x000fe200078e02bb */
[----:B------:R-:W-:Y:S01]  /*03e0*/  LEA.HI R0, R13, R12, RZ, 0x6 ;  /* 0x0000000c0d007211 */ /* 0x000fe200078f30ff */
[----:B------:R-:W-:Y:S01]  /*03f0*/  IMAD.IADD R19, R3, 0x1, -R6 ;  /* 0x0000000103137824 */ /* 0x000fe200078e0a06 */
[----:B------:R-:W-:Y:S01]  /*0400*/  LOP3.LUT R4, R14, 0xffffffe0, RZ, 0xc0, !PT ;  /* 0xffffffe00e047812 */ /* 0x000fe200078ec0ff */
[----:B------:R-:W-:Y:S01]  /*0410*/  IMAD.SHL.U32 R187, R187, 0x2, RZ ;  /* 0x00000002bbbb7824 */ /* 0x000fe200078e00ff */
[----:B------:R-:W-:-:S02]  /*0420*/  LOP3.LUT R5, R8, 0x1, RZ, 0xc0, !PT ;  /* 0x0000000108057812 */ /* 0x000fc400078ec0ff */
[----:B------:R-:W-:Y:S01]  /*0430*/  LOP3.LUT R2, R15, 0x7ffffffc, RZ, 0xc0, !PT ;  /* 0x7ffffffc0f027812 */ /* 0x000fe200078ec0ff */
[C---:B-1----:R-:W-:Y:S01]  /*0440*/  IMAD.IADD R18, R12.reuse, 0x1, -R4 ;  /* 0x000000010c127824 */ /* 0x042fe200078e0a04 */
[----:B------:R-:W-:Y:S01]  /*0450*/  SHF.R.S32.HI R3, RZ, 0x1f, R14 ;  /* 0x0000001fff037819 */ /* 0x000fe2000001140e */
[----:B------:R-:W-:Y:S01]  /*0460*/  STL [R1+0x20], R19 ;  /* 0x0000201301007387 */ /* 0x000fe20000100800 */
[----:B------:R-:W-:Y:S02]  /*0470*/  SHF.R.S32.HI R0, RZ, 0x6, R0 ;  /* 0x00000006ff007819 */ /* 0x000fe40000011400 */
[----:B------:R-:W-:Y:S01]  /*0480*/  ISETP.NE.U32.AND P0, PT, R5, 0x1, PT ;  /* 0x000000010500780c */ /* 0x000fe20003f05070 */
[C---:B------:R-:W-:Y:S01]  /*0490*/  IMAD.IADD R5, R12.reuse, 0x1, -R2 ;  /* 0x000000010c057824 */ /* 0x040fe200078e0a02 */
[----:B------:R-:W-:Y:S01]  /*04a0*/  LEA.HI R4, R3, R20, RZ, 0x2 ;  /* 0x0000001403047211 */ /* 0x000fe200078f10ff */
[----:B------:R-:W-:Y:S01]  /*04b0*/  IMAD.SHL.U32 R12, R12, 0x2, RZ ;  /* 0x000000020c0c7824 */ /* 0x000fe200078e00ff */
[----:B------:R-:W-:Y:S01]  /*04c0*/  STL [R1+0x1c], R18 ;  /* 0x00001c1201007387 */ /* 0x000fe20000100800 */
[----:B------:R-:W-:Y:S01]  /*04d0*/  IMAD.SHL.U32 R3, R7, 0x20, RZ ;  /* 0x0000002007037824 */ /* 0x000fe200078e00ff */
[----:B------:R-:W-:Y:S01]  /*04e0*/  LOP3.LUT R4, R4, 0xfffffffc, RZ, 0xc0, !PT ;  /* 0xfffffffc04047812 */ /* 0x000fe200078ec0ff */
[----:B------:R-:W-:Y:S01]  /*04f0*/  IMAD R17, R0, 0x200, R9 ;  /* 0x0000020000117824 */ /* 0x000fe200078e0209 */
[----:B------:R-:W-:Y:S01]  /*0500*/  R2P PR, R8, 0x6 ;  /* 0x0000000608007804 */ /* 0x000fe20000000000 */
[----:B------:R-:W-:Y:S01]  /*0510*/  IMAD.SHL.U32 R2, R0, 0x8, RZ ;  /* 0x0000000800027824 */ /* 0x000fe200078e00ff */
[----:B------:R-:W-:Y:S01]  /*0520*/  LOP3.LUT R6, R3, 0x6, R12, 0xf8, !PT ;  /* 0x0000000603067812 */ /* 0x000fe200078ef80c */
[----:B------:R-:W-:Y:S01]  /*0530*/  IMAD.SHL.U32 R0, R8, 0x40, RZ ;  /* 0x0000004008007824 */ /* 0x000fe200078e00ff */
[----:B------:R-:W-:Y:S01]  /*0540*/  STL [R1+0x18], R17 ;  /* 0x0000181101007387 */ /* 0x000fe20000100800 */
[----:B------:R-:W-:Y:S01]  /*0550*/  IMAD.SHL.U32 R8, R5, 0x2, RZ ;  /* 0x0000000205087824 */ /* 0x000fe200078e00ff */
[----:B------:R-:W-:Y:S01]  /*0560*/  LOP3.LUT R2, R2, 0x18, RZ, 0xc0, !PT ;  /* 0x0000001802027812 */ /* 0x000fe200078ec0ff */
[----:B------:R-:W-:Y:S01]  /*0570*/  IMAD.IADD R203, R20, 0x1, -R4 ;  /* 0x0000000114cb7824 */ /* 0x000fe200078e0a04 */
[----:B------:R-:W-:Y:S01]  /*0580*/  LOP3.LUT R0, R0, 0x1c0, RZ, 0xc0, !PT ;  /* 0x000001c000007812 */ /* 0x000fe200078ec0ff */
[----:B------:R-:W-:Y:S01]  /*0590*/  IMAD.SHL.U32 R5, R10, 0x20, RZ ;  /* 0x000000200a057824 */ /* 0x000fe200078e00ff */
[----:B------:R1:W-:Y:S01]  /*05a0*/  STL [R1+0x4], R6 ;  /* 0x0000040601007387 */ /* 0x0003e20000100800 */
[----:B------:R-:W-:Y:S01]  /*05b0*/  IMAD R7, R203, 0x400, R8 ;  /* 0x00000400cb077824 */ /* 0x000fe200078e0208 */
[----:B------:R-:W-:Y:S01]  /*05c0*/  LOP3.LUT R4, R0, 0x20, R3, 0xf8, !PT ;  /* 0x0000002000047812 */ /* 0x000fe200078ef803 */
[----:B------:R-:W-:Y:S01]  /*05d0*/  IMAD.SHL.U32 R212, R17, 0x2, RZ ;  /* 0x0000000211d47824 */ /* 0x000fe200078e00ff */
[----:B------:R-:W-:-:S02]  /*05e0*/  SHF.R.U32.HI R3, RZ, 0x3, R0 ;  /* 0x00000003ff037819 */ /* 0x000fc40000011600 */
[----:B------:R-:W-:Y:S02]  /*05f0*/  LOP3.LUT R5, R2, 0x20, R5, 0xf8, !PT ;  /* 0x0000002002057812 */ /* 0x000fe400078ef805 */
[----:B------:R-:W-:Y:S02]  /*0600*/  LOP3.LUT R4, R4, R3, RZ, 0x3c, !PT ;  /* 0x0000000304047212 */ /* 0x000fe400078e3cff */
[----:B------:R-:W-:Y:S01]  /*0610*/  LOP3.LUT R9, R3, R0, R2, 0x1e, !PT ;  /* 0x0000000003097212 */ /* 0x000fe200078e1e02 */
[----:B------:R-:W-:Y:S01]  /*0620*/  IMAD.SHL.U32 R0, R10, 0x8, RZ ;  /* 0x000000080a007824 */ /* 0x000fe200078e00ff */
[----:B------:R-:W-:Y:S01]  /*0630*/  SEL R220, R220, 0x10, !P0 ;  /* 0x00000010dcdc7807 */ /* 0x000fe20004000000 */
        /* <DEDUP_REMOVED lines=18> */
[----:B------:R-:W-:Y:S01]  /*0760*/  IMAD.IADD R4, R4, 0x1, R9 ;  /* 0x0000000104047824 */ /* 0x000fe200078e0209 */
[----:B------:R-:W-:Y:S01]  /*0770*/  LOP3.LUT R201, R2, R0, RZ, 0xfc, !PT ;  /* 0x0000000002c97212 */ /* 0x000fe200078efcff */
[C---:B------:R-:W-:Y:S02]  /*0780*/  IMAD R5, R203.reuse, 0x10, R5 ;  /* 0x00000010cb057824 */ /* 0x040fe400078e0205 */
[--C-:B------:R-:W-:Y:S01]  /*0790*/  IMAD R203, R203, 0x400, R0.reuse ;  /* 0x00000400cbcb7824 */ /* 0x100fe200078e0200 */
[----:B------:R-:W-:Y:S01]  /*07a0*/  LEA R249, R4, 0xc000, 0x1 ;  /* 0x0000c00004f97811 */ /* 0x000fe200078e08ff */
[----:B------:R-:W-:Y:S01]  /*07b0*/  IMAD R193, R193, 0x400, R0 ;  /* 0x00000400c1c17824 */ /* 0x000fe200078e0200 */
[----:B------:R1:W-:Y:S01]  /*07c0*/  STL [R1+0xc], R5 ;  /* 0x00000c0501007387 */ /* 0x0003e20000100800 */
[----:B------:R-:W-:-:S02]  /*07d0*/  IMAD.IADD R203, R203, 0x1, R3 ;  /* 0x00000001cbcb7824 */ /* 0x000fc400078e0203 */
[----:B------:R-:W-:Y:S01]  /*07e0*/  IMAD.IADD R193, R3, 0x1, R193 ;  /* 0x0000000103c17824 */ /* 0x000fe200078e02c1 */
[C---:B------:R-:W-:Y:S01]  /*07f0*/  IADD3 R3, R249.reuse, 0x40, RZ ;  /* 0x00000040f9037810 */ /* 0x040fe20007ffe0ff */
[----:B------:R-:W-:Y:S01]  /*0800*/  IMAD.MOV.U32 R0, RZ, RZ, 0x40 ;  /* 0x00000040ff007424 */ /* 0x000fe200078e00ff */
[----:B------:R-:W-:Y:S01]  /*0810*/  @P2 IADD3 R3, R249, -0x40, RZ ;  /* 0xffffffc0f9032810 */ /* 0x000fe20007ffe0ff */
[----:B------:R-:W-:Y:S01]  /*0820*/  IMAD.MOV.U32 R2, RZ, RZ, 0x20 ;  /* 0x00000020ff027424 */ /* 0x000fe200078e00ff */
[----:B------:R-:W-:Y:S02]  /*0830*/  LEA R193, R193, 0x10000, 0x1 ;  /* 0x00010000c1c17811 */ /* 0x000fe400078e08ff */
[----:B------:R-:W-:Y:S01]  /*0840*/  SEL R0, R0, 0xffffffc0, !P3 ;  /* 0xffffffc000007807 */ /* 0x000fe20005800000 */
[----:B------:R1:W-:Y:S01]  /*0850*/  STL [R1], R3 ;  /* 0x0000000301007387 */ /* 0x0003e20000100800 */
[----:B------:R-:W-:-:S03]  /*0860*/  SEL R2, R2, 0xffffffe0, !P4 ;  /* 0xffffffe002027807 */ /* 0x000fc60006000000 */
[----:B------:R-:W-:Y:S01]  /*0870*/  IMAD.IADD R189, R187, 0x1, R0 ;  /* 0x00000001bbbd7824 */ /* 0x000fe200078e0200 */
[----:B------:R-:W-:Y:S01]  /*0880*/  IADD3 R190, R0, R187, R2 ;  /* 0x000000bb00be7210 */ /* 0x000fe20007ffe002 */
[C---:B------:R-:W-:Y:S02]  /*0890*/  IMAD R184, R185.reuse, 0x2, R0 ;  /* 0x00000002b9b87824 */ /* 0x040fe400078e0200 */
[----:B------:R-:W-:Y:S02]  /*08a0*/  IMAD.SHL.U32 R185, R185, 0x2, RZ ;  /* 0x00000002b9b97824 */ /* 0x000fe400078e00ff */
[----:B------:R-:W-:Y:S02]  /*08b0*/  IMAD.IADD R188, R187, 0x1, R2 ;  /* 0x00000001bbbc7824 */ /* 0x000fe400078e0202 */
[----:B------:R-:W-:Y:S02]  /*08c0*/  IMAD.IADD R202, R2, 0x1, R189 ;  /* 0x0000000102ca7824 */ /* 0x000fe400078e02bd */
.L_x_515:
[----:B-1----:R-:W2:Y:S01]  /*08d0*/  S2R R38, SR_CTAID.Y ;  /* 0x0000000000267919 */ /* 0x002ea20000002600 */
[----:B------:R-:W3:Y:S01]  /*08e0*/  LDC.U8 R0, c[0x0][0x312] ;  /* 0x0000c480ff007b82 */ /* 0x000ee20000000000 */
        /* <DEDUP_REMOVED lines=8> */
[----:B---3--:R-:W-:Y:S01]  /*0970*/  ISETP.NE.AND P4, PT, R0, RZ, PT ;  /* 0x000000ff0000720c */ /* 0x008fe20003f85270 */
[----:B------:R-:W-:Y:S01]  /*0980*/  IMAD.MOV.U32 R0, RZ, RZ, -0x1 ;  /* 0xffffffffff007424 */ /* 0x000fe200078e00ff */
[----:B------:R-:W-:Y:S02]  /*0990*/  SHF.L.U64.HI R7, R38, 0x2, R29 ;  /* 0x0000000226077819 */ /* 0x000fe4000001021d */
[----:B------:R-:W-:Y:S02]  /*09a0*/  IADD3 R2, P0, R8, c[0x0][0x240], RZ ;  /* 0x0000900008027a10 */ /* 0x000fe40007f1e0ff */
[----:B------:R-:W-:-:S02]  /*09b0*/  ISETP.EQ.OR.EX P5, PT, RZ, c[0x0][0x24c], !P4, P5 ;  /* 0x00009300ff007a0c */ /* 0x000fc400067a2750 */
[----:B-1----:R-:W-:Y:S02]  /*09c0*/  IADD3.X R3, R7, c[0x0][0x244], RZ, P0, !PT ;  /* 0x0000910007037a10 */ /* 0x002fe400007fe4ff */
        /* <DEDUP_REMOVED lines=19> */
.L_x_487:
        /* <DEDUP_REMOVED lines=22> */
[----:B------:R-:W-:Y:S01]  /*0c60*/  @P0 IMAD.IADD R6, R240, 0x1, R39 ;  /* 0x00000001f0060824 */ /* 0x000fe200078e0227 */
[----:B------:R-:W-:Y:S01]  /*0c70*/  LOP3.LUT R8, R7, 0xffffffc0, RZ, 0xc0, !PT ;  /* 0xffffffc007087812 */ /* 0x000fe200078ec0ff */
[----:B------:R-:W-:Y:S01]  /*0c80*/  IMAD R9, R0, c[0x0][0x194], RZ ;  /* 0x0000650000097a24 */ /* 0x000fe200078e02ff */
[----:B------:R-:W-:Y:S01]  /*0c90*/  SEL R27, R10, R4, !P1 ;  /* 0x000000040a1b7207 */ /* 0x000fe20004800000 */
[----:B------:R-:W-:Y:S01]  /*0ca0*/  IMAD.IADD R20, R11, 0x1, R3 ;  /* 0x000000010b147824 */ /* 0x000fe200078e0203 */
[----:B------:R-:W-:Y:S01]  /*0cb0*/  IADD3 R8, R8, -0x40, RZ ;  /* 0xffffffc008087810 */ /* 0x000fe20007ffe0ff */
[C---:B------:R-:W-:Y:S01]  /*0cc0*/  @P0 IMAD.WIDE.U32 R2, R6.reuse, c[0x0][0x198], RZ ;  /* 0x0000660006020a25 */ /* 0x040fe200078e00ff */
[----:B------:R-:W-:Y:S02]  /*0cd0*/  @P1 IADD3 R20, R5, R9, RZ ;  /* 0x0000000905141210 */ /* 0x000fe40007ffe0ff */
        /* <DEDUP_REMOVED lines=15> */
.L_x_489:
        /* <DEDUP_REMOVED lines=15> */
.L_x_490:
[----:B------:R-:W-:Y:S01]  /*0ec0*/  IABS R14, c[0x0][0x1c8] ;  /* 0x00007200000e7a13 */ /* 0x000fe20000000000 */
[----:B------:R-:W2:Y:S01]  /*0ed0*/  S2R R35, SR_CTAID.Z ;  /* 0x0000000000237919 */ /* 0x000ea20000002700 */
[----:B------:R-:W3:Y:S01]  /*0ee0*/  LDC.U8 R26, c[0x0][0x328] ;  /* 0x0000ca00ff1a7b82 */ /* 0x000ee20000000000 */
[C---:B------:R-:W-:Y:S01]  /*0ef0*/  @P1 IMAD.WIDE.U32 R4, R0.reuse, c[0x0][0x370], RZ ;  /* 0x0000dc0000041a25 */ /* 0x040fe200078e00ff */
[----:B------:R-:W4:Y:S01]  /*0f00*/  I2F.RP R2, R14 ;  /* 0x0000000e00027306 */ /* 0x000f220000209400 */
[----:B------:R-:W5:Y:S02]  /*0f10*/  S2R R16, SR_CTAID.X ;  /* 0x0000000000107919 */ /* 0x000f640000002500 */
[----:B------:R-:W-:Y:S01]  /*0f20*/  IMAD.MOV.U32 R12, RZ, RZ, c[0x0][0x224] ;  /* 0x00008900ff0c7624 */ /* 0x000fe200078e00ff */
[----:B------:R-:W-:Y:S01]  /*0f30*/  @P1 MOV R10, R4 ;  /* 0x00000004000a1202 */ /* 0x000fe20000000f00 */
[----:B------:R-:W-:Y:S01]  /*0f40*/  @P1 IMAD R11, R0, c[0x0][0x374], R5 ;  /* 0x0000dd00000b1a24 */ /* 0x000fe200078e0205 */
[----:B------:R-:W1:Y:S01]  /*0f50*/  LDC.U8 R28, c[0x0][0x3d0] ;  /* 0x0000f400ff1c7b82 */ /* 0x000e620000000000 */
[----:B------:R-:W-:Y:S01]  /*0f60*/  @!P1 IMAD.WIDE.U32 R4, R38, c[0x0][0x368], RZ ;  /* 0x0000da0026049a25 */ /* 0x000fe200078e00ff */
[----:B------:R-:W-:-:S03]  /*0f70*/  SHF.R.S32.HI R12, RZ, 0x1f, R12 ;  /* 0x0000001fff0c7819 */ /* 0x000fc6000001140c */
[----:B------:R-:W-:Y:S02]  /*0f80*/  IMAD.MOV.U32 R31, RZ, RZ, c[0x0][0x22c] ;  /* 0x00008b00ff1f7624 */ /* 0x000fe400078e00ff */
[----:B------:R-:W-:Y:S02]  /*0f90*/  @!P1 IMAD.MOV.U32 R10, RZ, RZ, R4 ;  /* 0x000000ffff0a9224 */ /* 0x000fe400078e0004 */
[----:B------:R-:W-:Y:S01]  /*0fa0*/  IMAD.WIDE R18, R31, c[0x0][0x1c0], RZ ;  /* 0x000070001f127a25 */ /* 0x000fe200078e02ff */
[----:B----4-:R-:W4:Y:S01]  /*0fb0*/  MUFU.RCP R2, R2 ;  /* 0x0000000200027308 */ /* 0x010f220000001000 */
[----:B--2---:R-:W-:Y:S02]  /*0fc0*/  IABS R7, R35 ;  /* 0x0000002300077213 */ /* 0x004fe40000000000 */
[----:B------:R-:W-:Y:S02]  /*0fd0*/  LOP3.LUT R9, R35, c[0x0][0x1c8], RZ, 0x3c, !PT ;  /* 0x0000720023097a12 */ /* 0x000fe400078e3cff */
[----:B---3--:R-:W-:-:S02]  /*0fe0*/  ISETP.NE.AND P3, PT, R26, RZ, PT ;  /* 0x000000ff1a00720c */ /* 0x008fc40003f65270 */
[----:B------:R-:W-:Y:S02]  /*0ff0*/  ISETP.GE.AND P4, PT, R9, RZ, PT ;  /* 0x000000ff0900720c */ /* 0x000fe40003f86270 */
        /* <DEDUP_REMOVED lines=24> */
[C---:B------:R-:W-:Y:S02]  /*1180*/  IMAD.WIDE.U32 R12, R18.reuse, R12, RZ ;  /* 0x0000000c120c7225 */ /* 0x040fe400078e00ff */
[----:B------:R-:W-:Y:S02]  /*1190*/  @!P5 IADD3 R3, R3, -R14, RZ ;  /* 0x8000000e0303d210 */ /* 0x000fe40007ffe0ff */
[----:B------:R-:W-:Y:S01]  /*11a0*/  IMAD R7, R18, R4, R7 ;  /* 0x0000000412077224 */ /* 0x000fe200078e0207 */
[----:B------:R-:W-:Y:S01]  /*11b0*/  @!P5 IADD3 R2, R2, 0x1, RZ ;  /* 0x000000010202d810 */ /* 0x000fe20007ffe0ff */
[----:B------:R-:W-:Y:S01]  /*11c0*/  IMAD.WIDE.U32 R4, R18, R0, RZ ;  /* 0x0000000012047225 */ /* 0x000fe200078e00ff */
[----:B------:R-:W-:-:S02]  /*11d0*/  ISETP.GE.U32.AND P6, PT, R3, R14, PT ;  /* 0x0000000e0300720c */ /* 0x000fc40003fc6070 */
[----:B------:R-:W-:Y:S01]  /*11e0*/  ISETP.NE.AND P5, PT, RZ, c[0x0][0x1c8], PT ;  /* 0x00007200ff007a0c */ /* 0x000fe20003fa5270 */
[----:B------:R-:W-:Y:S01]  /*11f0*/  IMAD.X R9, R15, 0x1, R9, P2 ;  /* 0x000000010f097824 */ /* 0x000fe200010e0609 */
[----:B------:R-:W-:Y:S01]  /*1200*/  IADD3 R13, R13, R7, RZ ;  /* 0x000000070d0d7210 */ /* 0x000fe20007ffe0ff */
[C---:B------:R-:W-:Y:S01]  /*1210*/  IMAD R14, R19.reuse, R6, RZ ;  /* 0x00000006130e7224 */ /* 0x040fe200078e02ff */
[----:B------:R-:W-:Y:S01]  /*1220*/  SEL R209, R12, R4, !P1 ;  /* 0x000000040cd17207 */ /* 0x000fe20004800000 */
[----:B------:R-:W-:Y:S01]  /*1230*/  IMAD R3, R19, R0, RZ ;  /* 0x0000000013037224 */ /* 0x000fe200078e02ff */
[----:B-1----:R-:W-:Y:S01]  /*1240*/  ISETP.NE.AND P2, PT, R28, RZ, PT ;  /* 0x000000ff1c00720c */ /* 0x002fe20003f45270 */
[----:B------:R-:W-:-:S04]  /*1250*/  IMAD.WIDE.U32 R6, R18, R6, RZ ;  /* 0x0000000612067225 */ /* 0x000fc800078e00ff */
[----:B------:R-:W-:Y:S01]  /*1260*/  IMAD R9, R18, R9, R14 ;  /* 0x0000000912097224 */ /* 0x000fe200078e020e */
[----:B------:R-:W-:Y:S01]  /*1270*/  @P6 IADD3 R2, R2, 0x1, RZ ;  /* 0x0000000102026810 */ /* 0x000fe20007ffe0ff */
[----:B------:R-:W-:Y:S02]  /*1280*/  @P3 IMAD R4, R38, c[0x0][0x214], RZ ;  /* 0x0000850026043a24 */ /* 0x000fe400078e02ff */
[----:B-----5:R-:W-:Y:S01]  /*1290*/  IMAD.WIDE.U32 R18, R16, c[0x0][0x3d8], RZ ;  /* 0x0000f60010127a25 */ /* 0x020fe200078e00ff */
[----:B------:R-:W-:Y:S02]  /*12a0*/  @!P4 IADD3 R2, -R2, RZ, RZ ;  /* 0x000000ff0202c210 */ /* 0x000fe40007ffe1ff */
[----:B------:R-:W-:Y:S01]  /*12b0*/  @!P5 LOP3.LUT R2, RZ, c[0x0][0x1c8], RZ, 0x33, !PT ;  /* 0x00007200ff02da12 */ /* 0x000fe200078e33ff */
[----:B------:R-:W-:Y:S01]  /*12c0*/  @P1 IMAD.IADD R13, R5, 0x1, R3 ;  /* 0x00000001050d1824 */ /* 0x000fe200078e0203 */
[----:B------:R-:W-:Y:S01]  /*12d0*/  @P3 SEL R3, R4, R0, !P1 ;  /* 0x0000000004033207 */ /* 0x000fe20004800000 */
[----:B------:R-:W-:Y:S01]  /*12e0*/  IMAD R4, R16, c[0x0][0x3dc], R19 ;  /* 0x0000f70010047a24 */ /* 0x000fe200078e0213 */
[----:B------:R-:W-:Y:S01]  /*12f0*/  SEL R26, R18, RZ, P2 ;  /* 0x000000ff121a7207 */ /* 0x000fe20001000000 */
[C---:B------:R-:W-:Y:S01]  /*1300*/  IMAD R18, R35.reuse, c[0x0][0x22c], RZ ;  /* 0x00008b0023127a24 */ /* 0x040fe200078e02ff */
[----:B------:R-:W-:Y:S01]  /*1310*/  SHF.R.S32.HI R16, RZ, 0x1f, R17 ;  /* 0x0000001fff107819 */ /* 0x000fe20000011411 */
[----:B------:R-:W-:Y:S01]  /*1320*/  @!P3 IMAD R5, R38, c[0x0][0x1c0], R35 ;  /* 0x000070002605ba24 */ /* 0x000fe200078e0223 */
[----:B------:R-:W-:Y:S01]  /*1330*/  SEL R14, R4, RZ, P2 ;  /* 0x000000ff040e7207 */ /* 0x000fe20001000000 */
        /* <DEDUP_REMOVED lines=13> */
.L_x_491:
[----:B------:R-:W-:-:S04]  /*1410*/  IMAD R0, R38, c[0x0][0x1c0], R35 ;  /* 0x0000700026007a24 */ /* 0x000fc800078e0223 */
[----:B------:R-:W-:Y:S02]  /*1420*/  IMAD R0, R0, c[0x0][0x224], RZ ;  /* 0x0000890000007a24 */ /* 0x000fe400078e02ff */
.L_x_492:
[----:B------:R-:W2:Y:S04]  /*1430*/  LDL.64 R4, [R1+0x10] ;  /* 0x0000100001047983 */ /* 0x000ea80000100a00 */
[----:B------:R1:W2:Y:S01]  /*1440*/  LDL.64 R36, [R1+0x10] ;  /* 0x0000100001247983 */ /* 0x0002a20000100a00 */
[----:B------:R-:W-:Y:S02]  /*1450*/  IMAD R31, R31, c[0x0][0x1c0], RZ ;  /* 0x000070001f1f7a24 */ /* 0x000fe400078e02ff */
[----:B------:R-:W-:Y:S01]  /*1460*/  IMAD.IADD R7, R8, 0x1, R3 ;  /* 0x0000000108077824 */ /* 0x000fe200078e0203 */
[----:B------:R-:W3:Y:S04]  /*1470*/  LDL R42, [R1+0x1c] ;  /* 0x00001c00012a7983 */ /* 0x000ee80000100800 */
[----:B------:R-:W4:Y:S04]  /*1480*/  S2R R40, SR_TID.X ;  /* 0x0000000000287919 */ /* 0x000f280000002100 */
[----:B------:R-:W5:Y:S01]  /*1490*/  S2R R41, SR_TID.X ;  /* 0x0000000000297919 */ /* 0x000f620000002100 */
[----:B------:R-:W-:-:S02]  /*14a0*/  IMAD.SHL.U32 R30, R31, 0x40, RZ ;  /* 0x000000401f1e7824 */ /* 0x000fc400078e00ff */
[----:B------:R-:W-:Y:S02]  /*14b0*/  IMAD.MOV.U32 R34, RZ, RZ, 0x4 ;  /* 0x00000004ff227424 */ /* 0x000fe400078e00ff */
[----:B------:R-:W-:Y:S01]  /*14c0*/  IMAD R3, R15, c[0x0][0x370], RZ ;  /* 0x0000dc000f037a24 */ /* 0x000fe200078e02ff */
[----:B------:R-:W-:-:S03]  /*14d0*/  SHF.R.S32.HI R28, RZ, 0x1f, R239 ;  /* 0x0000001fff1c7819 */ /* 0x000fc600000114ef */
[----:B------:R-:W-:Y:S01]  /*14e0*/  IMAD R3, R8, c[0x0][0x374], R3 ;  /* 0x0000dd0008037a24 */ /* 0x000fe200078e0203 */
[----:B----4-:R-:W-:-:S04]  /*14f0*/  SHF.R.S32.HI R40, RZ, 0x1f, R40 ;  /* 0x0000001fff287819 */ /* 0x010fc80000011428 */
[----:B-----5:R-:W-:-:S04]  /*1500*/  LEA.HI R40, R40, R41, RZ, 0x5 ;  /* 0x0000002928287211 */ /* 0x020fc800078f28ff */
[----:B------:R-:W-:Y:S01]  /*1510*/  SHF.R.S32.HI R40, RZ, 0x5, R40 ;  /* 0x00000005ff287819 */ /* 0x000fe20000011428 */
[----:B------:R-:W-:Y:S01]  /*1520*/  BSSY B1, `(.L_x_488) ;  /* 0x000051c000017945 */ /* 0x000fe20003800000 */
[----:B--2---:R-:W-:-:S05]  /*1530*/  IMAD.MOV.U32 R36, RZ, RZ, R4 ;  /* 0x000000ffff247224 */ /* 0x004fca00078e0004 */
[----:B------:R-:W-:Y:S02]  /*1540*/  IADD3 R4, P1, R36, R10, RZ ;  /* 0x0000000a24047210 */ /* 0x000fe40007f3e0ff */
[----:B------:R-:W-:-:S05]  /*1550*/  SHF.R.S32.HI R37, RZ, 0x1f, R36 ;  /* 0x0000001fff257819 */ /* 0x000fca0000011424 */
[----:B------:R-:W-:Y:S01]  /*1560*/  IMAD.X R5, R37, 0x1, R11, P1 ;  /* 0x0000000125057824 */ /* 0x000fe200008e060b */
[----:B------:R-:W-:Y:S01]  /*1570*/  IADD3 R9, P3, P1, R6, R30, R18 ;  /* 0x0000001e06097210 */ /* 0x000fe2000797e012 */
[----:B------:R-:W-:Y:S01]  /*1580*/  IMAD.WIDE R10, R7, R34, c[0x0][0x200] ;  /* 0x00008000070a7625 */ /* 0x000fe200078e0222 */
[C---:B------:R-:W-:Y:S02]  /*1590*/  IADD3 R18, R8.reuse, R0, RZ ;  /* 0x0000000008127210 */ /* 0x040fe40007ffe0ff */
[----:B------:R-:W-:Y:S01]  /*15a0*/  SHF.R.S32.HI R0, RZ, 0x1f, R30 ;  /* 0x0000001fff007819 */ /* 0x000fe2000001141e */
[----:B------:R-:W-:Y:S01]  /*15b0*/  IMAD.WIDE.U32 R4, R8, c[0x0][0x370], R4 ;  /* 0x0000dc0008047a25 */ /* 0x000fe200078e0004 */
[----:B------:R-:W-:-:S03]  /*15c0*/  IADD3 R6, P4, R239, R8, RZ ;  /* 0x00000008ef067210 */ /* 0x000fc60007f9e0ff */
[----:B------:R-:W-:Y:S01]  /*15d0*/  IMAD.MOV.U32 R226, RZ, RZ, R10 ;  /* 0x000000ffffe27224 */ /* 0x000fe200078e000a */
[----:B------:R-:W-:Y:S01]  /*15e0*/  IADD3.X R10, R12, R0, R33, P3, P1 ;  /* 0x000000000c0a7210 */ /* 0x000fe20001fe2421 */
[----:B------:R-:W-:Y:S01]  /*15f0*/  IMAD.IADD R5, R5, 0x1, R3 ;  /* 0x0000000105057824 */ /* 0x000fe200078e0203 */
[----:B------:R-:W-:Y:S02]  /*1600*/  IADD3.X R3, R28, R15, RZ, P4, !PT ;  /* 0x0000000f1c037210 */ /* 0x000fe400027fe4ff */
[----:B------:R-:W-:Y:S01]  /*1610*/  IADD3 R0, -R224, R22, R17 ;  /* 0x00000016e0007210 */ /* 0x000fe20007ffe111 */
[----:B------:R-:W-:Y:S01]  /*1620*/  IMAD R8, R32, c[0x0][0x378], RZ ;  /* 0x0000de0020087a24 */ /* 0x000fe200078e02ff */
[----:B------:R-:W-:Y:S01]  /*1630*/  IADD3 R209, P3, P1, R26, R9, R209 ;  /* 0x000000091ad17210 */ /* 0x000fe2000797e0d1 */
[----:B------:R-:W-:Y:S01]  /*1640*/  IMAD R7, R3, c[0x0][0x190], RZ ;  /* 0x0000640003077a24 */ /* 0x000fe200078e02ff */
[----:B------:R-:W-:Y:S01]  /*1650*/  IADD3 R0, R0, -c[0x0][0x2e8], RZ ;  /* 0x8000ba0000007a10 */ /* 0x000fe20007ffe0ff */
[----:B---3--:R-:W-:-:S02]  /*1660*/  IMAD R3, R40, R31, R42 ;  /* 0x0000001f28037224 */ /* 0x008fc400078e022a */
[C---:B------:R-:W-:Y:S01]  /*1670*/  IMAD R8, R35.reuse, c[0x0][0x37c], R8 ;  /* 0x0000df0023087a24 */ /* 0x040fe200078e0208 */
[----:B------:R-:W-:Y:S01]  /*1680*/  SHF.R.S32.HI R9, RZ, 0x1f, R0 ;  /* 0x0000001fff097819 */ /* 0x000fe20000011400 */
[----:B------:R-:W-:Y:S01]  /*1690*/  IMAD.WIDE.U32 R4, R35, c[0x0][0x378], R4 ;  /* 0x0000de0023047a25 */ /* 0x000fe200078e0004 */
[----:B------:R-:W-:Y:S02]  /*16a0*/  IADD3.X R10, R14, R10, R13, P3, P1 ;  /* 0x0000000a0e0a7210 */ /* 0x000fe40001fe240d */
[----:B------:R-:W-:Y:S01]  /*16b0*/  IADD3 R209, P1, R3, R209, RZ ;  /* 0x000000d103d17210 */ /* 0x000fe20007f3e0ff */
[----:B------:R-:W-:Y:S01]  /*16c0*/  IMAD.IADD R5, R5, 0x1, R8 ;  /* 0x0000000105057824 */ /* 0x000fe200078e0208 */
[----:B------:R-:W-:Y:S01]  /*16d0*/  LEA.HI R8, R9, R0, RZ, 0x6 ;  /* 0x0000000009087211 */ /* 0x000fe200078f30ff */
[----:B------:R-:W-:Y:S01]  /*16e0*/  IMAD.MOV.U32 R225, RZ, RZ, R11 ;  /* 0x000000ffffe17224 */ /* 0x000fe200078e000b */
[----:B------:R-:W-:Y:S01]  /*16f0*/  LEA.HI.X.SX32 R12, R3, R10, 0x1, P1 ;  /* 0x0000000a030c7211 */ /* 0x000fe200008f0eff */
[C---:B------:R-:W-:Y:S01]  /*1700*/  IMAD R11, R6.reuse, c[0x0][0x194], R7 ;  /* 0x00006500060b7a24 */ /* 0x040fe200078e0207 */
[----:B------:R-:W-:Y:S01]  /*1710*/  SHF.R.S32.HI R3, RZ, 0x6, R8 ;  /* 0x00000006ff037819 */ /* 0x000fe20000011408 */
[----:B------:R-:W-:Y:S01]  /*1720*/  IMAD.WIDE.U32 R6, R6, c[0x0][0x190], R36 ;  /* 0x0000640006067a25 */ /* 0x000fe200078e0024 */
[----:B------:R1:W-:Y:S02]  /*1730*/  STL [R1+0x14], R37 ;  /* 0x0000142501007387 */ /* 0x0003e40000100800 */
[----:B------:R-:W-:-:S02]  /*1740*/  IMNMX R238, RZ, R3, !PT ;  /* 0x00000003ffee7217 */ /* 0x000fc40007800200 */
[----:B------:R-:W-:Y:S02]  /*1750*/  IADD3 R6, P3, R27, R6, RZ ;  /* 0x000000061b067210 */ /* 0x000fe40007f7e0ff */
[----:B------:R-:W-:Y:S01]  /*1760*/  ISETP.GT.AND P5, PT, R210, R238, PT ;  /* 0x000000eed200720c */ /* 0x000fe20003fa4270 */
[----:B------:R-:W-:Y:S01]  /*1770*/  IMAD R9, R32, c[0x0][0x1a8], RZ ;  /* 0x00006a0020097a24 */ /* 0x000fe200078e02ff */
[----:B------:R-:W-:Y:S01]  /*1780*/  IADD3.X R7, R20, R7, R11, P3, !PT ;  /* 0x0000000714077210 */ /* 0x000fe20001ffe40b */
[----:B------:R-:W-:Y:S02]  /*1790*/  IMAD R0, R28, c[0x0][0x370], RZ ;  /* 0x0000dc001c007a24 */ /* 0x000fe400078e02ff */
[C---:B------:R-:W-:Y:S02]  /*17a0*/  IMAD R9, R35.reuse, c[0x0][0x1ac], R9 ;  /* 0x00006b0023097a24 */ /* 0x040fe400078e0209 */
[----:B------:R-:W-:-:S04]  /*17b0*/  IMAD.WIDE.U32 R6, R35, c[0x0][0x1a8], R6 ;  /* 0x00006a0023067a25 */ /* 0x000fc800078e0006 */
[C---:B------:R-:W-:Y:S02]  /*17c0*/  IMAD R0, R239.reuse, c[0x0][0x374], R0 ;  /* 0x0000dd00ef007a24 */ /* 0x040fe400078e0200 */
[----:B------:R-:W-:Y:S01]  /*17d0*/  IMAD.WIDE.U32 R4, R239, c[0x0][0x370], R4 ;  /* 0x0000dc00ef047a25 */ /* 0x000fe200078e0004 */
[----:B------:R-:W-:Y:S02]  /*17e0*/  LEA R206, P4, R6, c[0x0][0x160], 0x1 ;  /* 0x0000580006ce7a11 */ /* 0x000fe400078808ff */
[----:B------:R-:W-:Y:S01]  /*17f0*/  LEA R208, P1, R209, c[0x0][0x350], 0x2 ;  /* 0x0000d400d1d07a11 */ /* 0x000fe200078210ff */
        /* <DEDUP_REMOVED lines=8> */
[----:B------:R-:W-:Y:S02]  /*1880*/  LEA.HI.X R209, R209, c[0x0][0x354], R12, 0x2, P1 ;  /* 0x0000d500d1d17a11 */ /* 0x000fe400008f140c */
[----:B------:R-:W-:Y:S01]  /*1890*/  IADD3 R210, R210, -0x1, RZ ;  /* 0xffffffffd2d27810 */ /* 0x000fe20007ffe0ff */
        /* <DEDUP_REMOVED lines=16> */
.L_x_494:
        /* <DEDUP_REMOVED lines=15> */
.L_x_495:
        /* <DEDUP_REMOVED lines=23> */
.L_x_497:
[----:B------:R-:W-:Y:S05]  /*1c00*/  BSYNC B0 ;  /* 0x0000000000007941 */ /* 0x000fea0003800000 */
.L_x_496:
        /* <DEDUP_REMOVED lines=15> */
.L_x_499:
[----:B------:R-:W-:Y:S05]  /*1d00*/  BSYNC B0 ;  /* 0x0000000000007941 */ /* 0x000fea0003800000 */
.L_x_498:
        /* <DEDUP_REMOVED lines=21> */
.L_x_501:
[----:B------:R-:W-:Y:S05]  /*1e60*/  BSYNC B0 ;  /* 0x0000000000007941 */ /* 0x000fea0003800000 */
.L_x_500:
        /* <DEDUP_REMOVED lines=13> */
.L_x_493:
[----:B-1----:R-:W2:Y:S01]  /*1f40*/  LDL R27, [R1+0x18] ;  /* 0x00001800011b7983 */ /* 0x002ea20000100800 */
[----:B------:R-:W-:Y:S01]  /*1f50*/  IMAD R20, R210, -0x40, R22 ;  /* 0xffffffc0d2147824 */ /* 0x000fe200078e0216 */
[----:B------:R-:W-:Y:S01]  /*1f60*/  IADD3 R4, R239, 0x20, RZ ;  /* 0x00000020ef047810 */ /* 0x000fe20007ffe0ff */
[----:B------:R-:W-:Y:S01]  /*1f70*/  IMAD R0, R241, -0x40, R224 ;  /* 0xffffffc0f1007824 */ /* 0x000fe200078e02e0 */
[----:B------:R-:W3:Y:S01]  /*1f80*/  LDL R26, [R1+0xc] ;  /* 0x00000c00011a7983 */ /* 0x000ee20000100800 */
[----:B------:R-:W-:Y:S01]  /*1f90*/  IMAD R3, R16, c[0x0][0x1a0], RZ ;  /* 0x0000680010037a24 */ /* 0x000fe200078e02ff */
[----:B------:R-:W-:Y:S01]  /*1fa0*/  ISETP.GE.AND P1, PT, R4, R20, PT ;  /* 0x000000140400720c */ /* 0x000fe20003f26270 */
[----:B------:R-:W-:Y:S01]  /*1fb0*/  IMAD R8, R16, c[0x0][0x198], RZ ;  /* 0x0000660010087a24 */ /* 0x000fe200078e02ff */
[-C--:B------:R-:W-:Y:S01]  /*1fc0*/  ISETP.GE.AND P3, PT, R4, R0.reuse, PT ;  /* 0x000000000400720c */ /* 0x080fe20003f66270 */
[--C-:B------:R-:W-:Y:S01]  /*1fd0*/  IMAD.WIDE.U32 R4, R17, c[0x0][0x198], R36.reuse ;  /* 0x0000660011047a25 */ /* 0x100fe200078e0024 */
[----:B------:R-:W-:Y:S01]  /*1fe0*/  ISETP.GE.AND P4, PT, R239, R0, PT ;  /* 0x00000000ef00720c */ /* 0x000fe20003f86270 */
[----:B------:R-:W-:Y:S02]  /*1ff0*/  @P2 BAR.SYNC.DEFER_BLOCKING 0x0 ;  /* 0x0000000000002b1d */ /* 0x000fe40000010000 */
[----:B------:R-:W-:Y:S01]  /*2000*/  IMAD.WIDE.U32 R6, R17, c[0x0][0x1a0], R36 ;  /* 0x0000680011067a25 */ /* 0x000fe200078e0024 */
[----:B------:R-:W-:-:S03]  /*2010*/  IADD3 R10, P0, R24, R4, RZ ;  /* 0x00000004180a7210 */ /* 0x000fc60007f1e0ff */
[----:B------:R-:W-:Y:S02]  /*2020*/  IMAD.MOV.U32 R191, RZ, RZ, 0x40 ;  /* 0x00000040ffbf7424 */ /* 0x000fe400078e00ff */
[----:B------:R-:W-:Y:S01]  /*2030*/  IMAD R0, R17, c[0x0][0x19c], R8 ;  /* 0x0000670011007a24 */ /* 0x000fe200078e0208 */
[----:B------:R-:W-:Y:S01]  /*2040*/  IADD3 R6, P5, R21, R6, RZ ;  /* 0x0000000615067210 */ /* 0x000fe20007fbe0ff */
[----:B------:R-:W-:Y:S02]  /*2050*/  IMAD R3, R17, c[0x0][0x1a4], R3 ;  /* 0x0000690011037a24 */ /* 0x000fe400078e0203 */
[----:B------:R-:W-:Y:S01]  /*2060*/  IMAD.WIDE.U32 R8, R191, c[0x0][0x370], RZ ;  /* 0x0000dc00bf087a25 */ /* 0x000fe200078e00ff */
[----:B------:R-:W-:-:S03]  /*2070*/  IADD3.X R11, R25, R5, R0, P0, !PT ;  /* 0x00000005190b7210 */ /* 0x000fc600007fe400 */
[----:B------:R-:W-:Y:S01]  /*2080*/  IMAD.WIDE.U32 R14, R191, c[0x0][0x190], RZ ;  /* 0x00006400bf0e7a25 */ /* 0x000fe200078e00ff */
[----:B------:R-:W-:Y:S02]  /*2090*/  IADD3.X R7, R23, R7, R3, P5, !PT ;  /* 0x0000000717077210 */ /* 0x000fe40002ffe403 */
[----:B------:R-:W-:Y:S01]  /*20a0*/  @!P1 IADD3 R12, P5, R204, R8, RZ ;  /* 0x00000008cc0c9210 */ /* 0x000fe20007fbe0ff */
[C---:B------:R-:W-:Y:S01]  /*20b0*/  IMAD R5, R191.reuse, c[0x0][0x374], RZ ;  /* 0x0000dd00bf057a24 */ /* 0x040fe200078e02ff */
[----:B------:R-:W-:Y:S01]  /*20c0*/  @!P1 IADD3 R14, P0, R206, R14, RZ ;  /* 0x0000000ece0e9210 */ /* 0x000fe20007f1e0ff */
[----:B------:R-:W-:Y:S02]  /*20d0*/  IMAD R4, R191, c[0x0][0x194], RZ ;  /* 0x00006500bf047a24 */ /* 0x000fe400078e02ff */
[C---:B------:R-:W-:Y:S02]  /*20e0*/  IMAD R0, R19.reuse, c[0x0][0x1b0], RZ ;  /* 0x00006c0013007a24 */ /* 0x040fe400078e02ff */
[----:B------:R-:W-:Y:S01]  /*20f0*/  IMAD R3, R19, c[0x0][0x1b8], RZ ;  /* 0x00006e0013037a24 */ /* 0x000fe200078e02ff */
[----:B------:R-:W-:Y:S01]  /*2100*/  @!P1 IADD3.X R13, R205, R9, R5, P5, !PT ;  /* 0x00000009cd0d9210 */ /* 0x000fe20002ffe405 */
[C---:B------:R-:W-:Y:S01]  /*2110*/  IMAD R21, R2.reuse, c[0x0][0x1b4], R0 ;  /* 0x00006d0002157a24 */ /* 0x040fe200078e0200 */
[----:B------:R-:W-:Y:S01]  /*2120*/  @!P1 IADD3.X R15, R207, R15, R4, P0, !PT ;  /* 0x0000000fcf0f9210 */ /* 0x000fe200007fe404 */
[C---:B------:R-:W-:Y:S01]  /*2130*/  IMAD R3, R2.reuse, c[0x0][0x1bc], R3 ;  /* 0x00006f0002037a24 */ /* 0x040fe200078e0203 */
[----:B------:R-:W-:Y:S01]  /*2140*/  @!P3 IADD3 R0, P0, R239, 0x20, RZ ;  /* 0x00000020ef00b810 */ /* 0x000fe20007f1e0ff */
[----:B------:R-:W-:-:S04]  /*2150*/  IMAD.WIDE.U32 R4, R2, c[0x0][0x1b8], R6 ;  /* 0x00006e0002047a25 */ /* 0x000fc800078e0006 */
[----:B------:R-:W-:Y:S01]  /*2160*/  IMAD.WIDE.U32 R10, R2, c[0x0][0x1b0], R10 ;  /* 0x00006c00020a7a25 */ /* 0x000fe200078e000a */
[----:B------:R-:W-:Y:S02]  /*2170*/  LEA.HI R2, R210, R210, RZ, 0x1 ;  /* 0x000000d2d2027211 */ /* 0x000fe400078f08ff */
[----:B------:R-:W-:Y:S01]  /*2180*/  IADD3 R3, R5, R3, RZ ;  /* 0x0000000305037210 */ /* 0x000fe20007ffe0ff */
[----:B------:R-:W-:Y:S01]  /*2190*/  @!P4 IMAD R7, R28, c[0x0][0x1a0], RZ ;  /* 0x000068001c07ca24 */ /* 0x000fe200078e02ff */
[----:B------:R-:W-:Y:S01]  /*21a0*/  LOP3.LUT R18, R2, 0xfffffffe, RZ, 0xc0, !PT ;  /* 0xfffffffe02127812 */ /* 0x000fe200078ec0ff */
[----:B------:R-:W-:Y:S02]  /*21b0*/  @!P3 IMAD.X R6, RZ, RZ, R28, P0 ;  /* 0x000000ffff06b224 */ /* 0x000fe400000e061c */
[----:B------:R-:W-:Y:S02]  /*21c0*/  @!P4 IMAD.MOV.U32 R2, RZ, RZ, R4 ;  /* 0x000000ffff02c224 */ /* 0x000fe400078e0004 */
[----:B------:R-:W-:-:S02]  /*21d0*/  @!P4 IMAD R9, R239, c[0x0][0x1a4], R7 ;  /* 0x00006900ef09ca24 */ /* 0x000fc400078e0207 */
[----:B------:R-:W-:Y:S02]  /*21e0*/  @!P3 IMAD R8, R6, c[0x0][0x1a0], RZ ;  /* 0x000068000608ba24 */ /* 0x000fe400078e02ff */
[----:B------:R-:W-:Y:S01]  /*21f0*/  @!P4 IMAD.WIDE.U32 R6, R239, c[0x0][0x1a0], R2 ;  /* 0x00006800ef06ca25 */ /* 0x000fe200078e0002 */
[----:B------:R-:W-:-:S03]  /*2200*/  IADD3 R19, R210, -R18, RZ ;  /* 0x80000012d2137210 */ /* 0x000fc60007ffe0ff */
[----:B------:R-:W-:Y:S01]  /*2210*/  @!P3 IMAD R18, R0, c[0x0][0x1a4], R8 ;  /* 0x000069000012ba24 */ /* 0x000fe200078e0208 */
[C---:B------:R-:W-:Y:S01]  /*2220*/  @!P4 LEA R8, P5, R6.reuse, c[0x0][0x170], 0x1 ;  /* 0x00005c000608ca11 */ /* 0x040fe200078a08ff */
[----:B------:R-:W-:Y:S01]  /*2230*/  @!P4 IMAD.IADD R9, R7, 0x1, R9 ;  /* 0x000000010709c824 */ /* 0x000fe200078e0209 */
[----:B------:R1:W-:Y:S04]  /*2240*/  @P4 STS.128 [R212+0x10000], RZ ;  /* 0x010000ffd4004388 */ /* 0x0003e80000000c00 */
[----:B------:R-:W-:Y:S01]  /*2250*/  @!P4 LEA.HI.X R9, R6, c[0x0][0x174], R9, 0x1, P5 ;  /* 0x00005d000609ca11 */ /* 0x000fe200028f0c09 */
[----:B------:R1:W-:Y:S04]  /*2260*/  @P4 STS.128 [R212+0x12000], RZ ;  /* 0x012000ffd4004388 */ /* 0x0003e80000000c00 */
[----:B------:R-:W-:Y:S01]  /*2270*/  @!PT LDS RZ, [RZ] ;  /* 0x00000000fffff984 */ /* 0x000fe20000000800 */
[----:B------:R-:W-:Y:S01]  /*2280*/  @!PT LDS RZ, [RZ] ;  /* 0x00000000fffff984 */ /* 0x000fe20000000800 */
[----:B------:R-:W-:Y:S01]  /*2290*/  @!PT LDS RZ, [RZ] ;  /* 0x00000000fffff984 */ /* 0x000fe20000000800 */
[----:B------:R4:W-:Y:S04]  /*22a0*/  @!P4 LDGSTS.E.BYPASS.LTC128B.128 [R212+0x10000], [R8.64] ;  /* 0x1000000008d4cfae */ /* 0x0009e8000b901d46 */
[----:B------:R4:W-:Y:S04]  /*22b0*/  @!P4 LDGSTS.E.BYPASS.LTC128B.128 [R212+0x12000], [R8.64+0x80] ;  /* 0x1200008008d4cfae */ /* 0x0009e8000b901d46 */
[----:B----4-:R-:W4:Y:S01]  /*22c0*/  LDL R8, [R1+0x20] ;  /* 0x0000200001087983 */ /* 0x010f220000100800 */
[----:B------:R-:W-:Y:S01]  /*22d0*/  @!P3 IADD3 R16, P0, R239, 0x20, RZ ;  /* 0x00000020ef10b810 */ /* 0x000fe20007f1e0ff */
[----:B------:R-:W-:-:S04]  /*22e0*/  @!P3 IMAD.MOV.U32 R5, RZ, RZ, R3 ;  /* 0x000000ffff05b224 */ /* 0x000fc800078e0003 */
[----:B------:R-:W-:Y:S02]  /*22f0*/  @!P3 IMAD.X R2, RZ, RZ, R28, P0 ;  /* 0x000000ffff02b224 */ /* 0x000fe400000e061c */
[----:B------:R-:W-:Y:S01]  /*2300*/  @!P3 IMAD.WIDE.U32 R4, R0, c[0x0][0x1a0], R4 ;  /* 0x000068000004ba25 */ /* 0x000fe200078e0004 */
[----:B------:R-:W-:-:S03]  /*2310*/  ISETP.GE.AND P2, PT, R239, R20, PT ;  /* 0x00000014ef00720c */ /* 0x000fc60003f46270 */
[----:B------:R-:W-:Y:S01]  /*2320*/  @!P3 IMAD R0, R2, c[0x0][0x198], RZ ;  /* 0x000066000200ba24 */ /* 0x000fe200078e02ff */
[----:B------:R-:W-:Y:S01]  /*2330*/  @!P3 LEA R6, P5, R4, c[0x0][0x170], 0x1 ;  /* 0x00005c000406ba11 */ /* 0x000fe200078a08ff */
[----:B------:R-:W-:Y:S01]  /*2340*/  @!P3 IMAD.IADD R5, R5, 0x1, R18 ;  /* 0x000000010505b824 */ /* 0x000fe200078e0212 */
[----:B------:R-:W-:Y:S01]  /*2350*/  ISETP.NE.AND P0, PT, R19, 0x1, PT ;  /* 0x000000011300780c */ /* 0x000fe20003f05270 */
[----:B------:R-:W-:Y:S01]  /*2360*/  @!P3 IMAD R18, R16, c[0x0][0x19c], R0 ;  /* 0x000067001012ba24 */ /* 0x000fe200078e0200 */
[----:B------:R-:W-:Y:S02]  /*2370*/  IADD3 R3, R11, R21, RZ ;  /* 0x000000150b037210 */ /* 0x000fe40007ffe0ff */
[----:B------:R-:W-:Y:S01]  /*2380*/  @!P3 LEA.HI.X R7, R4, c[0x0][0x174], R5, 0x1, P5 ;  /* 0x00005d000407ba11 */ /* 0x000fe200028f0c05 */
[----:B------:R-:W-:Y:S01]  /*2390*/  @!P4 IMAD.MOV.U32 R2, RZ, RZ, R10 ;  /* 0x000000ffff02c224 */ /* 0x000fe200078e000a */
[----:B------:R1:W-:Y:S01]  /*23a0*/  @P3 STS.128 [R212+0x11000], RZ ;  /* 0x011000ffd4003388 */ /* 0x0003e20000000c00 */
[----:B------:R-:W-:Y:S01]  /*23b0*/  @!P4 IMAD R4, R28, c[0x0][0x198], RZ ;  /* 0x000066001c04ca24 */ /* 0x000fe200078e02ff */
[----:B------:R-:W-:-:S02]  /*23c0*/  @!P3 MOV R11, R3 ;  /* 0x00000003000bb202 */ /* 0x000fc40000000f00 */
[----:B------:R1:W-:Y:S01]  /*23d0*/  @P3 STS.128 [R212+0x13000], RZ ;  /* 0x013000ffd4003388 */ /* 0x0003e20000000c00 */
[----:B------:R-:W-:-:S03]  /*23e0*/  @!P4 IMAD R4, R239, c[0x0][0x19c], R4 ;  /* 0x00006700ef04ca24 */ /* 0x000fc600078e0204 */
[----:B------:R-:W-:Y:S01]  /*23f0*/  @!PT LDS RZ, [RZ] ;  /* 0x00000000fffff984 */ /* 0x000fe20000000800 */
[----:B------:R-:W-:Y:S01]  /*2400*/  @!PT LDS RZ, [RZ] ;  /* 0x00000000fffff984 */ /* 0x000fe20000000800 */
[----:B------:R-:W-:Y:S01]  /*2410*/  @!PT LDS RZ, [RZ] ;  /* 0x00000000fffff984 */ /* 0x000fe20000000800 */
[----:B------:R1:W-:Y:S01]  /*2420*/  @!P3 LDGSTS.E.BYPASS.LTC128B.128 [R212+0x11000], [R6.64] ;  /* 0x1100000006d4bfae */ /* 0x0003e2000b901d46 */
[----:B------:R-:W-:-:S03]  /*2430*/  @!P4 IMAD.WIDE.U32 R2, R239, c[0x0][0x198], R2 ;  /* 0x00006600ef02ca25 */ /* 0x000fc600078e0002 */
[----:B------:R1:W-:Y:S01]  /*2440*/  @!P3 LDGSTS.E.BYPASS.LTC128B.128 [R212+0x13000], [R6.64+0x80] ;  /* 0x1300008006d4bfae */ /* 0x0003e2000b901d46 */
[----:B------:R-:W-:-:S03]  /*2450*/  @!P3 IMAD.WIDE.U32 R10, R16, c[0x0][0x198], R10 ;  /* 0x00006600100aba25 */ /* 0x000fc600078e000a */
[----:B------:R-:W0:Y:S04]  /*2460*/  LDGDEPBAR ;  /* 0x00000000000079af */ /* 0x000e280000000000 */
[----:B------:R2:W-:Y:S04]  /*2470*/  @P2 STS.128 [R212+0x8000], RZ ;  /* 0x008000ffd4002388 */ /* 0x0005e80000000c00 */
[----:B------:R2:W-:Y:S04]  /*2480*/  @P2 STS.128 [R212+0xa000], RZ ;  /* 0x00a000ffd4002388 */ /* 0x0005e80000000c00 */
[----:B------:R-:W-:Y:S01]  /*2490*/  @!PT LDS RZ, [RZ] ;  /* 0x00000000fffff984 */ /* 0x000fe20000000800 */
[----:B------:R-:W-:Y:S01]  /*24a0*/  @!PT LDS RZ, [RZ] ;  /* 0x00000000fffff984 */ /* 0x000fe20000000800 */
[----:B------:R-:W-:Y:S01]  /*24b0*/  @!PT LDS RZ, [RZ] ;  /* 0x00000000fffff984 */ /* 0x000fe20000000800 */
[----:B------:R2:W-:Y:S04]  /*24c0*/  @!P2 LDGSTS.E.BYPASS.LTC128B.128 [R212+0x8000], [R204.64] ;  /* 0x08000000ccd4afae */ /* 0x0005e8000b901d46 */
[----:B------:R2:W-:Y:S04]  /*24d0*/  @!P2 LDGSTS.E.BYPASS.LTC128B.128 [R212+0xa000], [R204.64+0x80] ;  /* 0x0a000080ccd4afae */ /* 0x0005e8000b901d46 */
[----:B------:R2:W-:Y:S01]  /*24e0*/  @P1 STS.128 [R212+0x9000], RZ ;  /* 0x009000ffd4001388 */ /* 0x0005e20000000c00 */
[----:B-1----:R-:W-:-:S03]  /*24f0*/  @!P4 LEA R6, P6, R2, c[0x0][0x168], 0x1 ;  /* 0x00005a000206ca11 */ /* 0x002fc600078c08ff */
[----:B------:R1:W-:Y:S04]  /*2500*/  @P1 STS.128 [R212+0xb000], RZ ;  /* 0x00b000ffd4001388 */ /* 0x0003e80000000c00 */
[----:B------:R-:W-:Y:S01]  /*2510*/  @!PT LDS RZ, [RZ] ;  /* 0x00000000fffff984 */ /* 0x000fe20000000800 */
[----:B------:R-:W-:Y:S01]  /*2520*/  @!PT LDS RZ, [RZ] ;  /* 0x00000000fffff984 */ /* 0x000fe20000000800 */
[----:B------:R-:W-:Y:S01]  /*2530*/  @!PT LDS RZ, [RZ] ;  /* 0x00000000fffff984 */ /* 0x000fe20000000800 */
[----:B------:R1:W-:Y:S04]  /*2540*/  @!P1 LDGSTS.E.BYPASS.LTC128B.128 [R212+0x9000], [R12.64] ;  /* 0x090000000cd49fae */ /* 0x0003e8000b901d46 */
[----:B------:R1:W-:Y:S01]  /*2550*/  @!P1 LDGSTS.E.BYPASS.LTC128B.128 [R212+0xb000], [R12.64+0x80] ;  /* 0x0b0000800cd49fae */ /* 0x0003e2000b901d46 */
[----:B------:R-:W-:Y:S01]  /*2560*/  IMAD.MOV.U32 R216, RZ, RZ, 0x7f800000 ;  /* 0x7f800000ffd87424 */ /* 0x000fe200078e00ff */
[----:B------:R-:W-:Y:S01]  /*2570*/  MOV R217, 0x7f800000 ;  /* 0x7f80000000d97802 */ /* 0x000fe20000000f00 */
        /* <DEDUP_REMOVED lines=9> */
[----:B--2---:R-:W-:-:S04]  /*2610*/  IADD3 R0, R27, 0x2000, RZ ;  /* 0x000020001b007810 */ /* 0x004fc80007ffe0ff */
[----:B------:R-:W-:-:S05]  /*2620*/  SEL R0, R0, R27, !P0 ;  /* 0x0000001b00007207 */ /* 0x000fca0004000000 */
[----:B------:R-:W-:Y:S02]  /*2630*/  IMAD.SHL.U32 R211, R0, 0x2, RZ ;  /* 0x0000000200d37824 */ /* 0x000fe400078e00ff */
[----:B------:R-:W-:Y:S01]  /*2640*/  @!P4 IMAD.IADD R0, R3, 0x1, R4 ;  /* 0x000000010300c824 */ /* 0x000fe200078e0204 */
[----:B---3--:R-:W-:Y:S02]  /*2650*/  IADD3 R5, R26, 0x8, RZ ;  /* 0x000000081a057810 */ /* 0x008fe40007ffe0ff */
[----:B------:R1:W-:Y:S01]  /*2660*/  @P2 STS [R211], RZ ;  /* 0x000000ffd3002388 */ /* 0x0003e20000000800 */
[----:B------:R-:W-:Y:S02]  /*2670*/  @!P3 IADD3 R3, R11, R18, RZ ;  /* 0x000000120b03b210 */ /* 0x000fe40007ffe0ff */
[----:B------:R-:W-:Y:S01]  /*2680*/  @!P3 LEA R4, P5, R10, c[0x0][0x168], 0x1 ;  /* 0x00005a000a04ba11 */ /* 0x000fe200078a08ff */
        /* <DEDUP_REMOVED lines=13> */
[----:B------:R-:W-:-:S03]  /*2760*/  ISETP.GE.AND P2, PT, R5, R20, PT ;  /* 0x000000140500720c */ /* 0x000fc60003f46270 */
        /* <DEDUP_REMOVED lines=29> */
[----:B------:R-:W-:Y:S01]  /*2940*/  IMAD.SHL.U32 R234, R26, 0x4, RZ ;  /* 0x000000041aea7824 */ /* 0x000fe200078e00ff */
[----:B------:R-:W-:-:S02]  /*2950*/  SHF.R.S32.HI R0, RZ, 0x1f, R26 ;  /* 0x0000001fff007819 */ /* 0x000fc4000001141a */
[C---:B------:R-:W-:Y:S02]  /*2960*/  ISETP.GE.AND P6, PT, R26.reuse, R20, PT ;  /* 0x000000141a00720c */ /* 0x040fe40003fc6270 */
[----:B------:R-:W-:Y:S02]  /*2970*/  SHF.L.U64.HI R233, R26, 0x2, R0 ;  /* 0x000000021ae97819 */ /* 0x000fe40000010200 */
[----:B------:R-:W-:-:S05]  /*2980*/  IADD3 R2, P1, R234, R226, RZ ;  /* 0x000000e2ea027210 */ /* 0x000fca0007f3e0ff */
[----:B------:R-:W-:-:S05]  /*2990*/  IMAD.X R3, R233, 0x1, R225, P1 ;  /* 0x00000001e9037824 */ /* 0x000fca00008e06e1 */
[----:B------:R3:W5:Y:S04]  /*29a0*/  @!P6 LDG.E R216, [R2.64] ;  /* 0x0000000602d8e981 */ /* 0x000768000c1e1900 */
[----:B------:R3:W5:Y:S01]  /*29b0*/  @!P2 LDG.E R217, [R2.64+0x20] ;  /* 0x0000200602d9a981 */ /* 0x000762000c1e1900 */
[----:B------:R-:W-:-:S04]  /*29c0*/  DEPBAR.LE SB0, 0x1 ;  /* 0x000080400000791a */ /* 0x000fc80000000000 */
[----:B------:R-:W-:Y:S01]  /*29d0*/  BAR.SYNC.DEFER_BLOCKING 0x0 ;  /* 0x0000000000007b1d */ /* 0x000fe20000010000 */
[----:B------:R-:W-:-:S04]  /*29e0*/  IADD3 R0, R26, 0x1, RZ ;  /* 0x000000011a007810 */ /* 0x000fc80007ffe0ff */
[----:B------:R-:W-:Y:S02]  /*29f0*/  IADD3 R244, R224, R0, -R22 ;  /* 0x00000000e0f47210 */ /* 0x000fe40007ffe816 */
[----:B------:R-:W-:-:S04]  /*2a00*/  IADD3 R0, R201, 0x2000, RZ ;  /* 0x00002000c9007810 */ /* 0x000fc80007ffe0ff */
[----:B------:R-:W-:-:S05]  /*2a10*/  SEL R0, R0, R201, !P0 ;  /* 0x000000c900007207 */ /* 0x000fca0004000000 */
[----:B---3--:R-:W-:Y:S01]  /*2a20*/  IMAD.SHL.U32 R3, R0, 0x2, RZ ;  /* 0x0000000200037824 */ /* 0x008fe200078e00ff */
[----:B------:R-:W-:Y:S01]  /*2a30*/  MOV R0, c[0x0][0x22c] ;  /* 0x00008b0000007a02 */ /* 0x000fe20000000f00 */
        /* <DEDUP_REMOVED lines=16> */
[----:B------:R-:W-:-:S04]  /*2b40*/  IMAD R0, R0, c[0x0][0x1c0], RZ ;  /* 0x0000700000007a24 */ /* 0x000fc800078e02ff */
[C---:B------:R-:W-:Y:S01]  /*2b50*/  IMAD.SHL.U32 R245, R0.reuse, 0x10, RZ ;  /* 0x0000001000f57824 */ /* 0x040fe200078e00ff */
[----:B------:R-:W-:Y:S01]  /*2b60*/  IADD3 R2, R203, 0x2000, RZ ;  /* 0x00002000cb027810 */ /* 0x000fe20007ffe0ff */
[----:B------:R-:W-:-:S03]  /*2b70*/  IMAD.SHL.U32 R213, R0, 0x8, RZ ;  /* 0x0000000800d57824 */ /* 0x000fc600078e00ff */
[C---:B------:R-:W-:Y:S02]  /*2b80*/  IADD3 R250, R245.reuse, 0x60, RZ ;  /* 0x00000060f5fa7810 */ /* 0x040fe40007ffe0ff */
[C---:B------:R-:W-:Y:S02]  /*2b90*/  IADD3 R251, R245.reuse, 0x40, RZ ;  /* 0x00000040f5fb7810 */ /* 0x040fe40007ffe0ff */
[----:B------:R-:W-:Y:S02]  /*2ba0*/  IADD3 R252, R245, 0x20, RZ ;  /* 0x00000020f5fc7810 */ /* 0x000fe40007ffe0ff */
[----:B------:R-:W-:Y:S01]  /*2bb0*/  SEL R2, R2, R203, !P0 ;  /* 0x000000cb02027207 */ /* 0x000fe20004000000 */
[C---:B------:R-:W-:Y:S01]  /*2bc0*/  IMAD.IADD R246, R213.reuse, 0x1, R250 ;  /* 0x00000001d5f67824 */ /* 0x040fe200078e02fa */
[C---:B------:R-:W-:Y:S01]  /*2bd0*/  IADD3 R248, R213.reuse, R252, RZ ;  /* 0x000000fcd5f87210 */ /* 0x040fe20007ffe0ff */
[C---:B------:R-:W-:Y:S01]  /*2be0*/  IMAD.IADD R247, R213.reuse, 0x1, R251 ;  /* 0x00000001d5f77824 */ /* 0x040fe200078e02fb */
[----:B----4-:R-:W-:Y:S01]  /*2bf0*/  R2P PR, R8, 0x6 ;  /* 0x0000000608007804 */ /* 0x010fe20000000000 */
[----:B------:R-:W-:Y:S01]  /*2c00*/  IMAD.SHL.U32 R186, R2, 0x2, RZ ;  /* 0x0000000202ba7824 */ /* 0x000fe200078e00ff */
[C---:B--2---:R-:W-:Y:S01]  /*2c10*/  IADD3 R5, R213.reuse, R248, RZ ;  /* 0x000000f8d5057210 */ /* 0x044fe20007ffe0ff */
[----:B------:R-:W-:-:S02]  /*2c20*/  IMAD.IADD R2, R213, 0x1, R246 ;  /* 0x00000001d5027824 */ /* 0x000fc400078e02f6 */
[C---:B------:R-:W-:Y:S01]  /*2c30*/  IMAD.IADD R4, R213.reuse, 0x1, R247 ;  /* 0x00000001d5047824 */ /* 0x040fe200078e02f7 */
[----:B------:R-:W-:Y:S01]  /*2c40*/  SEL R200, R200, 0xffffffe0, !P1 ;  /* 0xffffffe0c8c87807 */ /* 0x000fe20004800000 */
[C---:B------:R-:W-:Y:S01]  /*2c50*/  IMAD.IADD R228, R213.reuse, 0x1, R2 ;  /* 0x00000001d5e47824 */ /* 0x040fe200078e0202 */
[C---:B------:R-:W-:Y:S01]  /*2c60*/  IADD3 R232, R213.reuse, R5, RZ ;  /* 0x00000005d5e87210 */ /* 0x040fe20007ffe0ff */
[----:B------:R-:W-:Y:S01]  /*2c70*/  IMAD.IADD R230, R213, 0x1, R4 ;  /* 0x00000001d5e67824 */ /* 0x000fe200078e0204 */
[----:B------:R-:W-:Y:S01]  /*2c80*/  SEL R191, R191, 0xffffffc0, !P2 ;  /* 0xffffffc0bfbf7807 */ /* 0x000fe20005000000 */
[----:B------:R-:W-:Y:S01]  /*2c90*/  IMAD.IADD R195, R193, 0x1, R200 ;  /* 0x00000001c1c37824 */ /* 0x000fe200078e02c8 */
[C---:B------:R-:W-:Y:S01]  /*2ca0*/  IADD3 R231, R213.reuse, R232, RZ ;  /* 0x000000e8d5e77210 */ /* 0x040fe20007ffe0ff */
[----:B------:R-:W-:Y:S01]  /*2cb0*/  IMAD.IADD R194, R200, 0x1, R192 ;  /* 0x00000001c8c27824 */ /* 0x000fe200078e02c0 */
[C---:B------:R-:W-:Y:S01]  /*2cc0*/  IADD3 R227, R213.reuse, R228, RZ ;  /* 0x000000e4d5e37210 */ /* 0x040fe20007ffe0ff */
        /* <DEDUP_REMOVED lines=29> */
[----:B------:R-:W-:Y:S01]  /*2ea0*/  IMAD.IADD R197, R191, 0x1, R192 ;  /* 0x00000001bfc57824 */ /* 0x000fe200078e02c0 */
[----:B------:R-:W-:Y:S01]  /*2eb0*/  IADD3 R198, R193, R191, RZ ;  /* 0x000000bfc1c67210 */ /* 0x000fe20007ffe0ff */
[C---:B------:R-:W-:Y:S01]  /*2ec0*/  IMAD.IADD R196, R191.reuse, 0x1, R194 ;  /* 0x00000001bfc47824 */ /* 0x040fe200078e02c2 */
[----:B------:R-:W-:Y:S01]  /*2ed0*/  IADD3 R199, R191, R195, RZ ;  /* 0x000000c3bfc77210 */ /* 0x000fe20007ffe0ff */
[C---:B------:R-:W-:Y:S01]  /*2ee0*/  IMAD.IADD R236, R213.reuse, 0x1, R229 ;  /* 0x00000001d5ec7824 */ /* 0x040fe200078e02e5 */
[----:B------:R-:W-:-:S02]  /*2ef0*/  IADD3 R237, R213, R231, RZ ;  /* 0x000000e7d5ed7210 */ /* 0x000fc40007ffe0ff */
[----:B-1-3--:R-:W-:Y:S02]  /*2f00*/  IADD3 R235, R213, R227, RZ ;  /* 0x000000e3d5eb7210 */ /* 0x00afe40007ffe0ff */
.L_x_505:
        /* <DEDUP_REMOVED lines=16> */
[----:B------:R-:W-:Y:S01]  /*3010*/  LDSM.16.M88.4 R100, [R2] ;  /* 0x000000000264783b */ /* 0x000fe20000000200 */
[C---:B------:R-:W-:Y:S07]  /*3020*/  HMMA.16816.F32.BF16 R8, R16.reuse, R10, RZ ;  /* 0x0000000a1008723c */ /* 0x040fee00000418ff */
[----:B------:R-:W1:Y:S01]  /*3030*/  LDSM.16.M88.4 R104, [R189+0xc000] ;  /* 0x00c00000bd68783b */ /* 0x000e620000000200 */
        /* <DEDUP_REMOVED lines=8> */
[C---:B------:R-:W-:Y:S08]  /*30c0*/  HMMA.16816.F32.BF16 R12, R56.reuse, R64, R12 ;  /* 0x00000040380c723c */ /* 0x040ff0000004180c */
[----:B------:R-:W-:Y:S01]  /*30d0*/  HMMA.16816.F32.BF16 R16, R56, R66, R16 ;  /* 0x000000423810723c */ /* 0x000fe20000041810 */
[----:B------:R-:W4:Y:S07]  /*30e0*/  LDSM.16.M88.4 R56, [R190+0xc800] ;  /* 0x00c80000be38783b */ /* 0x000f2e0000000200 */
[C---:B-1----:R-:W-:Y:S01]  /*30f0*/  HMMA.16816.F32.BF16 R4, R100.reuse, R104, R4 ;  /* 0x000000686404723c */ /* 0x042fe20000041804 */
[----:B------:R-:W1:Y:S07]  /*3100*/  LDSM.16.M88.4 R64, [R187+0xe000] ;  /* 0x00e00000bb40783b */ /* 0x000e6e0000000200 */
        /* <DEDUP_REMOVED lines=9> */
[C---:B------:R-:W-:Y:S08]  /*31a0*/  HMMA.16816.F32.BF16 R12, R108.reuse, R56, R12 ;  /* 0x000000386c0c723c */ /* 0x040ff0000004180c */
[----:B------:R-:W-:Y:S01]  /*31b0*/  HMMA.16816.F32.BF16 R16, R108, R58, R16 ;  /* 0x0000003a6c10723c */ /* 0x000fe20000041810 */
[----:B------:R-:W3:Y:S03]  /*31c0*/  LDSM.16.M88.4 R56, [R188+0xe800] ;  /* 0x00e80000bc38783b */ /* 0x000ee60000000200 */
[----:B----4-:R-:W-:Y:S04]  /*31d0*/  SHF.L.U32 R0, R210, 0x6, RZ ;  /* 0x00000006d2007819 */ /* 0x010fe800000006ff */
[C---:B-1----:R-:W-:Y:S01]  /*31e0*/  HMMA.16816.F32.BF16 R4, R60.reuse, R64, R4 ;  /* 0x000000403c04723c */ /* 0x042fe20000041804 */
[----:B------:R1:W4:Y:S04]  /*31f0*/  LDSM.16.M88.4 R108, [R2+0x2000] ;  /* 0x00200000026c783b */ /* 0x0003280000000200 */
[----:B------:R-:W-:Y:S03]  /*3200*/  ISETP.GE.AND P2, PT, R0, R242, PT ;  /* 0x000000f20000720c */ /* 0x000fe60003f46270 */
[C---:B------:R-:W-:Y:S01]  /*3210*/  HMMA.16816.F32.BF16 R8, R60.reuse, R66, R8 ;  /* 0x000000423c08723c */ /* 0x040fe20000041808 */
[----:B------:R-:W-:Y:S02]  /*3220*/  LDSM.16.M88.4 R64, [R190+0xe000] ;  /* 0x00e00000be40783b */ /* 0x000fe40000000200 */
[----:B------:R-:W-:Y:S05]  /*3230*/  ISETP.LT.AND P2, PT, R243, R224, P2 ;  /* 0x000000e0f300720c */ /* 0x000fea0001741270 */
[C---:B---3--:R-:W-:Y:S08]  /*3240*/  HMMA.16816.F32.BF16 R12, R60.reuse, R52, R12 ;  /* 0x000000343c0c723c */ /* 0x048ff0000004180c */
[----:B------:R-:W-:Y:S01]  /*3250*/  HMMA.16816.F32.BF16 R16, R60, R54, R16 ;  /* 0x000000363c10723c */ /* 0x000fe20000041810 */
[----:B------:R-:W3:Y:S03]  /*3260*/  LDSM.16.M88.4 R52, [R189+0xe800] ;  /* 0x00e80000bd34783b */ /* 0x000ee60000000200 */
[----:B-1----:R-:W-:Y:S04]  /*3270*/  FMUL.FTZ R2, R216, 1.4426950216293334961 ;  /* 0x3fb8aa3bd8027820 */ /* 0x002fe80000410000 */
[C---:B------:R-:W-:Y:S01]  /*3280*/  HMMA.16816.F32.BF16 R4, R100.reuse, R104, R4 ;  /* 0x000000686404723c */ /* 0x040fe20000041804 */
[----:B------:R-:W1:Y:S04]  /*3290*/  LDSM.16.M88.4 R60, [R180+0x2000] ;  /* 0x00200000b43c783b */ /* 0x000e680000000200 */
[----:B------:R-:W-:Y:S03]  /*32a0*/  FSEL R2, R2, RZ, P0 ;  /* 0x000000ff02027208 */ /* 0x000fe60000000000 */
[C---:B------:R-:W-:Y:S08]  /*32b0*/  HMMA.16816.F32.BF16 R8, R100.reuse, R106, R8 ;  /* 0x0000006a6408723c */ /* 0x040ff00000041808 */
[C---:B------:R-:W-:Y:S08]  /*32c0*/  HMMA.16816.F32.BF16 R12, R100.reuse, R56, R12 ;  /* 0x00000038640c723c */ /* 0x040ff0000004180c */
[----:B------:R-:W-:Y:S08]  /*32d0*/  HMMA.16816.F32.BF16 R16, R100, R58, R16 ;  /* 0x0000003a6410723c */ /* 0x000ff00000041810 */
[C---:B----4-:R-:W-:Y:S08]  /*32e0*/  HMMA.16816.F32.BF16 R4, R108.reuse, R112, R4 ;  /* 0x000000706c04723c */ /* 0x050ff00000041804 */
[C---:B------:R-:W-:Y:S08]  /*32f0*/  HMMA.16816.F32.BF16 R8, R108.reuse, R114, R8 ;  /* 0x000000726c08723c */ /* 0x040ff00000041808 */
[C---:B---3--:R-:W-:Y:S08]  /*3300*/  HMMA.16816.F32.BF16 R12, R108.reuse, R52, R12 ;  /* 0x000000346c0c723c */ /* 0x048ff0000004180c */
        /* <DEDUP_REMOVED lines=25> */
[----:B---3--:R-:W-:Y:S01]  /*34a0*/  MOV R0, R100 ;  /* 0x0000006400007202 */ /* 0x008fe20000000f00 */
        /* <DEDUP_REMOVED lines=8> */
[----:B------:R-:W-:Y:S05]  /*3530*/  @!P2 ISETP.GE.AND P1, PT, R4, R6, PT ;  /* 0x000000060400a20c */ /* 0x000fea0003f26270 */
[----:B------:R1:W1:Y:S01]  /*3540*/  MUFU.TANH R64, R9 ;  /* 0x0000000900407308 */ /* 0x0002620000002400 */
[----:B------:R-:W-:Y:S02]  /*3550*/  @!P2 IMNMX R5, R5, R224, PT ;  /* 0x000000e00505a217 */ /* 0x000fe40003800200 */
[----:B------:R-:W-:Y:S02]  /*3560*/  @!P2 FSEL R0, R100, -INF , !P1 ;  /* 0xff8000006400a808 */ /* 0x000fe40004800000 */
[C---:B--2---:R-:W-:Y:S02]  /*3570*/  @!P2 IADD3 R8, R4.reuse, 0x1, RZ ;  /* 0x000000010408a810 */ /* 0x044fe40007ffe0ff */
[-C--:B------:R-:W-:Y:S02]  /*3580*/  @!P2 ISETP.GE.AND P1, PT, R4, R5.reuse, PT ;  /* 0x000000050400a20c */ /* 0x080fe40003f26270 */
[----:B------:R-:W-:Y:S01]  /*3590*/  @!P2 ISETP.GE.AND P0, PT, R8, R6, PT ;  /* 0x000000060800a20c */ /* 0x000fe20003f06270 */
[----:B------:R2:W2:Y:S01]  /*35a0*/  MUFU.TANH R103, R10 ;  /* 0x0000000a00677308 */ /* 0x0004a20000002400 */
[--C-:B---3--:R-:W-:Y:S01]  /*35b0*/  FFMA.FTZ R7, R0, c[0x0][0x23c], -R2.reuse ;  /* 0x00008f0000077a23 */ /* 0x108fe20000010802 */
[----:B------:R-:W-:Y:S02]  /*35c0*/  MOV R0, R66 ;  /* 0x0000004200007202 */ /* 0x000fe40000000f00 */
[----:B------:R-:W-:Y:S02]  /*35d0*/  @!P2 FSEL R0, R66, -INF , !P0 ;  /* 0xff8000004200a808 */ /* 0x000fe40004000000 */
[C---:B------:R-:W-:Y:S04]  /*35e0*/  FSETP.NEU.FTZ.AND P0, PT, R217.reuse, -INF , PT ;  /* 0xff800000d900780b */ /* 0x040fe80003f1d000 */
[----:B------:R4:W-:Y:S01]  /*35f0*/  MUFU.EX2 R113, R7 ;  /* 0x0000000700717308 */ /* 0x0009e20000000800 */
[----:B-1----:R-:W-:Y:S09]  /*3600*/  FMUL.FTZ R9, R217, 1.4426950216293334961 ;  /* 0x3fb8aa3bd9097820 */ /* 0x002ff20000410000 */
        /* <DEDUP_REMOVED lines=39> */
[C---:B---3--:R-:W-:Y:S04]  /*3880*/  @!P2 IADD3 R9, R4.reuse, 0x10, RZ ;  /* 0x000000100409a810 */ /* 0x048fe80007ffe0ff */
        /* <DEDUP_REMOVED lines=33> */
[-C--:B------:R-:W-:Y:S03]  /*3aa0*/  @!P2 ISETP.GE.AND P0, PT, R9, R5.reuse, PT ;  /* 0x000000050900a20c */ /* 0x080fe60003f06270 */
        /* <DEDUP_REMOVED lines=176> */
.L_x_503:
        /* <DEDUP_REMOVED lines=85> */
.L_x_504:
        /* <DEDUP_REMOVED lines=8> */
[----:B------:R-:W-:Y:S01]  /*4b80*/  IMAD R215, R215, 0x28, RZ ;  /* 0x00000028d7d77824 */ /* 0x000fe200078e02ff */
        /* <DEDUP_REMOVED lines=51> */
[----:B------:R-:W-:Y:S01]  /*4ec0*/  IMAD.SHL.U32 R0, R0, 0x20, RZ ;  /* 0x0000002000007824 */ /* 0x000fe200078e00ff */
        /* <DEDUP_REMOVED lines=9> */
[-C--:B------:R-:W-:Y:S02]  /*4f60*/  LEA R104, P1, R213, R100.reuse, 0x2 ;  /* 0x00000064d5687211 */ /* 0x080fe400078210ff */
[-C--:B------:R-:W-:Y:S01]  /*4f70*/  LEA R112, P0, R245, R100.reuse, 0x2 ;  /* 0x00000064f5707211 */ /* 0x080fe200078010ff */
[----:B------:R-:W-:Y:S01]  /*4f80*/  HMMA.16816.F32.BF16 R64, R108, R102, R64 ;  /* 0x000000666c40723c */ /* 0x000fe20000041840 */
[----:B------:R1:W-:Y:S03]  /*4f90*/  RED.E.ADD.F32.FTZ.RN.STRONG.GPU [R100.64], R4 ;  /* 0x000000046400798e */ /* 0x0003e6000c10e786 */
[-C--:B------:R-:W-:Y:S02]  /*4fa0*/  LEA.HI.X.SX32 R105, R213, R101.reuse, 0x2, P1 ;  /* 0x00000065d5697211 */ /* 0x080fe400008f16ff */
[-C--:B------:R-:W-:Y:S02]  /*4fb0*/  LEA.HI.X.SX32 R113, R245, R101.reuse, 0x2, P0 ;  /* 0x00000065f5717211 */ /* 0x080fe400000f16ff */
[-C--:B------:R-:W-:Y:S01]  /*4fc0*/  LEA R108, P1, R2, R100.reuse, 0x2 ;  /* 0x00000064026c7211 */ /* 0x080fe200078210ff */
[----:B------:R2:W-:Y:S03]  /*4fd0*/  RED.E.ADD.F32.FTZ.RN.STRONG.GPU [R104.64], R5 ;  /* 0x000000056800798e */ /* 0x0005e6000c10e786 */
[-C--:B----4-:R-:W-:Y:S01]  /*4fe0*/  LEA R106, P0, R0, R100.reuse, 0x2 ;  /* 0x00000064006a7211 */ /* 0x090fe200078010ff */
[----:B------:R3:W-:Y:S01]  /*4ff0*/  RED.E.ADD.F32.FTZ.RN.STRONG.GPU [R112.64], R6 ;  /* 0x000000067000798e */ /* 0x0007e2000c10e786 */
[-C--:B------:R-:W-:Y:S01]  /*5000*/  LEA.HI.X.SX32 R109, R2, R101.reuse, 0x2, P1 ;  /* 0x00000065026d7211 */ /* 0x080fe200008f16ff */
[----:B------:R-:W-:Y:S01]  /*5010*/  IMAD.MOV.U32 R2, RZ, RZ, c[0x0][0x22c] ;  /* 0x00008b00ff027624 */ /* 0x000fe200078e00ff */
[CC--:B------:R-:W-:Y:S02]  /*5020*/  LEA R102, P2, R215.reuse, R100.reuse, 0x2 ;  /* 0x00000064d7667211 */ /* 0x0c0fe400078410ff */
[-C--:B------:R-:W-:Y:S01]  /*5030*/  LEA.HI.X.SX32 R107, R0, R101.reuse, 0x2, P0 ;  /* 0x00000065006b7211 */ /* 0x080fe200000f16ff */
[----:B------:R4:W-:Y:S01]  /*5040*/  RED.E.ADD.F32.FTZ.RN.STRONG.GPU [R108.64], R7 ;  /* 0x000000076c00798e */ /* 0x0009e2000c10e786 */
[-C--:B------:R-:W-:Y:S01]  /*5050*/  LEA.HI.X.SX32 R103, R215, R101.reuse, 0x2, P2 ;  /* 0x00000065d7677211 */ /* 0x080fe200010f16ff */
[----:B------:R-:W-:Y:S02]  /*5060*/  IMAD R2, R2, c[0x0][0x1c0], RZ ;  /* 0x0000700002027a24 */ /* 0x000fe400078e02ff */
[----:B------:R4:W-:Y:S01]  /*5070*/  RED.E.ADD.F32.FTZ.RN.STRONG.GPU [R106.64], R8 ;  /* 0x000000086a00798e */ /* 0x0009e2000c10e786 */
[C---:B------:R-:W-:Y:S02]  /*5080*/  IMAD.IADD R0, R213.reuse, 0x1, R248 ;  /* 0x00000001d5007824 */ /* 0x040fe400078e02f8 */
[----:B------:R-:W-:Y:S01]  /*5090*/  IMAD R2, R2, 0x38, RZ ;  /* 0x0000003802027824 */ /* 0x000fe200078e02ff */
[----:B------:R4:W-:Y:S01]  /*50a0*/  RED.E.ADD.F32.FTZ.RN.STRONG.GPU [R102.64], R9 ;  /* 0x000000096600798e */ /* 0x0009e2000c10e786 */
[CC--:B-1----:R-:W-:Y:S04]  /*50b0*/  LEA R4, P1, R214.reuse, R100.reuse, 0x2 ;  /* 0x00000064d6047211 */ /* 0x0c2fe800078210ff */
[-C--:B--2---:R-:W-:Y:S02]  /*50c0*/  LEA.HI.X.SX32 R5, R214, R101.reuse, 0x2, P1 ;  /* 0x00000065d6057211 */ /* 0x084fe400008f16ff */
[CC--:B---3--:R-:W-:Y:S03]  /*50d0*/  LEA R6, P0, R2.reuse, R100.reuse, 0x2 ;  /* 0x0000006402067211 */ /* 0x0c8fe600078010ff */
[----:B------:R1:W-:Y:S01]  /*50e0*/  RED.E.ADD.F32.FTZ.RN.STRONG.GPU [R4.64], R10 ;  /* 0x0000000a0400798e */ /* 0x0003e2000c10e786 */
[-C--:B----4-:R-:W-:Y:S02]  /*50f0*/  LEA.HI.X.SX32 R7, R2, R101.reuse, 0x2, P0 ;  /* 0x0000006502077211 */ /* 0x090fe400000f16ff */
[CC--:B------:R-:W-:Y:S03]  /*5100*/  LEA R8, P2, R232.reuse, R100.reuse, 0x2 ;  /* 0x00000064e8087211 */ /* 0x0c0fe600078410ff */
[----:B------:R2:W-:Y:S01]  /*5110*/  RED.E.ADD.F32.FTZ.RN.STRONG.GPU [R6.64], R11 ;  /* 0x0000000b0600798e */ /* 0x0005e2000c10e786 */
[-C--:B------:R-:W-:Y:S03]  /*5120*/  LEA.HI.X.SX32 R9, R232, R101.reuse, 0x2, P2 ;  /* 0x00000065e8097211 */ /* 0x080fe600010f16ff */
[----:B------:R-:W-:Y:S04]  /*5130*/  RED.E.ADD.F32.FTZ.RN.STRONG.GPU [R100.64+0x80], R16 ;  /* 0x000080106400798e */ /* 0x000fe8000c10e786 */
[----:B------:R-:W-:Y:S01]  /*5140*/  RED.E.ADD.F32.FTZ.RN.STRONG.GPU [R104.64+0x80], R17 ;  /* 0x000080116800798e */ /* 0x000fe2000c10e786 */
[CC--:B-1----:R-:W-:Y:S04]  /*5150*/  LEA R4, P0, R252.reuse, R100.reuse, 0x2 ;  /* 0x00000064fc047211 */ /* 0x0c2fe800078010ff */
[-C--:B------:R-:W-:Y:S02]  /*5160*/  LEA.HI.X.SX32 R5, R252, R101.reuse, 0x2, P0 ;  /* 0x00000065fc057211 */ /* 0x080fe400000f16ff */
[-C--:B------:R-:W-:Y:S03]  /*5170*/  LEA R10, P0, R0, R100.reuse, 0x2 ;  /* 0x00000064000a7211 */ /* 0x080fe600078010ff */
        /* <DEDUP_REMOVED lines=21> */
[CC--:B-1----:R-:W-:Y:S02]  /*52d0*/  LEA R4, P0, R251.reuse, R100.reuse, 0x2 ;  /* 0x00000064fb047211 */ /* 0x0c2fe400078010ff */
[-C--:B------:R-:W-:Y:S02]  /*52e0*/  LEA R14, P5, R250, R100.reuse, 0x2 ;  /* 0x00000064fa0e7211 */ /* 0x080fe400078a10ff */
[-C--:B------:R-:W-:Y:S02]  /*52f0*/  LEA.HI.X.SX32 R5, R251, R101.reuse, 0x2, P0 ;  /* 0x00000065fb057211 */ /* 0x080fe400000f16ff */
[CC--:B------:R-:W-:Y:S03]  /*5300*/  LEA R10, P0, R0.reuse, R100.reuse, 0x2 ;  /* 0x00000064000a7211 */ /* 0x0c0fe600078010ff */
[----:B------:R1:W-:Y:S01]  /*5310*/  RED.E.ADD.F32.FTZ.RN.STRONG.GPU [R4.64], R54 ;  /* 0x000000360400798e */ /* 0x0003e2000c10e786 */
[-C--:B------:R-:W-:Y:S01]  /*5320*/  LEA.HI.X.SX32 R11, R0, R101.reuse, 0x2, P0 ;  /* 0x00000065000b7211 */ /* 0x080fe200000f16ff */
[----:B------:R-:W-:Y:S01]  /*5330*/  IMAD.IADD R0, R213, 0x1, R246 ;  /* 0x00000001d5007824 */ /* 0x000fe200078e02f6 */
[CC--:B--2---:R-:W-:Y:S01]  /*5340*/  LEA R6, P1, R229.reuse, R100.reuse, 0x2 ;  /* 0x00000064e5067211 */ /* 0x0c4fe200078210ff */
[----:B------:R2:W-:Y:S01]  /*5350*/  RED.E.ADD.F32.FTZ.RN.STRONG.GPU [R12.64], R55 ;  /* 0x000000370c00798e */ /* 0x0005e2000c10e786 */
[-C--:B------:R-:W-:Y:S02]  /*5360*/  LEA.HI.X.SX32 R15, R250, R101.reuse, 0x2, P5 ;  /* 0x00000065fa0f7211 */ /* 0x080fe400028f16ff */
[-C--:B------:R-:W-:Y:S01]  /*5370*/  LEA.HI.X.SX32 R7, R229, R101.reuse, 0x2, P1 ;  /* 0x00000065e5077211 */ /* 0x080fe200008f16ff */
[----:B------:R3:W-:Y:S04]  /*5380*/  RED.E.ADD.F32.FTZ.RN.STRONG.GPU [R10.64], R56 ;  /* 0x000000380a00798e */ /* 0x0007e8000c10e786 */
[----:B------:R4:W-:Y:S04]  /*5390*/  RED.E.ADD.F32.FTZ.RN.STRONG.GPU [R8.64], R57 ;  /* 0x000000390800798e */ /* 0x0009e8000c10e786 */
[----:B------:R4:W-:Y:S04]  /*53a0*/  RED.E.ADD.F32.FTZ.RN.STRONG.GPU [R6.64], R58 ;  /* 0x0000003a0600798e */ /* 0x0009e8000c10e786 */
[----:B------:R-:W-:Y:S01]  /*53b0*/  LDSM.16.MT88.4 R52, [R185+0x10800] ;  /* 0x01080000b934783b */ /* 0x000fe20000004200 */
[CC--:B-1----:R-:W-:Y:S04]  /*53c0*/  LEA R4, P0, R236.reuse, R100.reuse, 0x2 ;  /* 0x00000064ec047211 */ /* 0x0c2fe800078010ff */
[-C--:B------:R-:W-:Y:S02]  /*53d0*/  LEA.HI.X.SX32 R5, R236, R101.reuse, 0x2, P0 ;  /* 0x00000065ec057211 */ /* 0x080fe400000f16ff */
[-C--:B--2---:R-:W-:Y:S02]  /*53e0*/  LEA R12, P4, R246, R100.reuse, 0x2 ;  /* 0x00000064f60c7211 */ /* 0x084fe400078810ff */
[-C--:B---3--:R-:W-:Y:S01]  /*53f0*/  LEA R10, P3, R0, R100.reuse, 0x2 ;  /* 0x00000064000a7211 */ /* 0x088fe200078610ff */
[----:B------:R1:W-:Y:S01]  /*5400*/  RED.E.ADD.F32.FTZ.RN.STRONG.GPU [R4.64], R59 ;  /* 0x0000003b0400798e */ /* 0x0003e2000c10e786 */
[-C--:B------:R-:W-:Y:S02]  /*5410*/  LEA.HI.X.SX32 R13, R246, R101.reuse, 0x2, P4 ;  /* 0x00000065f60d7211 */ /* 0x080fe400020f16ff */
[-C--:B----4-:R-:W-:Y:S01]  /*5420*/  LEA R8, P2, R228, R100.reuse, 0x2 ;  /* 0x00000064e4087211 */ /* 0x090fe200078410ff */
        /* <DEDUP_REMOVED lines=23> */
[C---:B------:R-:W-:Y:S02]  /*55a0*/  ISETP.GT.AND P2, PT, R210.reuse, R238, PT ;  /* 0x000000eed200720c */ /* 0x040fe40003f44270 */
        /* <DEDUP_REMOVED lines=52> */
[----:B------:R-:W3:Y:S01]  /*58f0*/  LDL R107, [R1+0x8] ;  /* 0x00000800016b7983 */ /* 0x000ee20000100800 */
        /* <DEDUP_REMOVED lines=64> */
[----:B------:R-:W-:-:S02]  /*5d00*/  F2FP.BF16.PACK_AB R2, R2, R92 ;  /* 0x0000005c0202723e */ /* 0x000fc400000010ff */
[----:B------:R-:W-:Y:S02]  /*5d10*/  F2FP.BF16.PACK_AB R46, R47, R46 ;  /* 0x0000002e2f2e723e */ /* 0x000fe400000010ff */
[----:B------:R-:W-:Y:S01]  /*5d20*/  F2FP.BF16.PACK_AB R0, R0, R94 ;  /* 0x0000005e0000723e */ /* 0x000fe200000010ff */
[----:B--2---:R-:W-:Y:S04]  /*5d30*/  STS [R106], R12 ;  /* 0x0000000c6a007388 */ /* 0x004fe80000000800 */
[----:B------:R-:W-:Y:S01]  /*5d40*/  STS [R106+0x400], R11 ;  /* 0x0004000b6a007388 */ /* 0x000fe20000000800 */
[----:B---3--:R-:W-:-:S03]  /*5d50*/  ISETP.NE.AND P0, PT, R107, -0x1, PT ;  /* 0xffffffff6b00780c */ /* 0x008fc60003f05270 */
        /* <DEDUP_REMOVED lines=45> */
.L_x_506:
        /* <DEDUP_REMOVED lines=15> */
.L_x_507:
        /* <DEDUP_REMOVED lines=40> */
.L_x_509:
[----:B-1-34-:R-:W-:Y:S05]  /*63a0*/  BSYNC B0 ;  /* 0x0000000000007941 */ /* 0x01afea0003800000 */
.L_x_508:
        /* <DEDUP_REMOVED lines=16> */
.L_x_511:
[----:B------:R-:W-:Y:S05]  /*64b0*/  BSYNC B0 ;  /* 0x0000000000007941 */ /* 0x000fea0003800000 */
.L_x_510:
        /* <DEDUP_REMOVED lines=21> */
.L_x_513:
[----:B------:R-:W-:Y:S05]  /*6610*/  BSYNC B0 ;  /* 0x0000000000007941 */ /* 0x000fea0003800000 */
.L_x_512:
        /* <DEDUP_REMOVED lines=12> */
.L_x_502:
[----:B------:R-:W-:Y:S05]  /*66e0*/  BSYNC B1 ;  /* 0x0000000000017941 */ /* 0x000fea0003800000 */
.L_x_488:
[----:B------:R-:W-:-:S04]  /*66f0*/  IADD3 R241, R241, c[0x0][0xc], RZ ;  /* 0x00000300f1f17a10 */ /* 0x000fc80007ffe0ff */
[----:B------:R-:W-:-:S13]  /*6700*/  ISETP.GE.AND P0, PT, R241, UR4, PT ;  /* 0x00000004f1007c0c */ /* 0x000fda000bf06270 */
[----:B------:R-:W-:Y:S01]  /*6710*/  @P0 CALL.REL.NOINC `(.L_x_514) ;  /* 0x0000001000000944 */ /* 0x000fe20003c00000 */
[----:B------:R-:W-:Y:S05]  /*6720*/  BRA `(.L_x_515) ;  /* 0xffffa1a000007947 */ /* 0x000fea000383ffff */
.L_x_514:
[----:B------:R-:W-:Y:S05]  /*6730*/  EXIT ;  /* 0x000000000000794d */ /* 0x000fea0003800000 */
.L_x_516:
        /* <DEDUP_REMOVED lines=12> */
.L_x_1076:


//--------------------- .text._ZN5flash44flash_bwd_dq_dk_dv_loop_seqk_parallel_kernelI23Flash_bwd_kernel_traitsILi128ELi64ELi64ELi8ELi4ELi2ELi2ELb1ELb0EN7cutlass10bfloat16_tE19Flash_kernel_traitsILi128ELi64ELi64ELi8ES3_EELb1ELb1ELb0ELb1ELb0ELb0ELb0EEEvNS_16Flash_bwd_paramsE --------------------------
	.section	.text._ZN5flash44flash_bwd_dq_dk_dv_loop_seqk_parallel_kernelI23Flash_bwd_kernel_traitsILi128ELi64ELi64ELi8ELi4ELi2ELi2ELb1ELb0EN7cutlass10bfloat16_tE19Flash_kernel_traitsILi128ELi64ELi64ELi8ES3_EELb1ELb1ELb0ELb1ELb0ELb0ELb0EEEvNS_16Flash_bwd_paramsE,"ax",@progbits
	.sectioninfo	@"SHI_REGISTERS=255"
	.align	128
        .global         _ZN5flash44flash_bwd_dq_dk_dv_loop_seqk_parallel_kernelI23Flash_bwd_kernel_traitsILi128ELi64ELi64ELi8ELi4ELi2ELi2ELb1ELb0EN7cutlass10bfloat16_tE19Flash_kernel_traitsILi128ELi64ELi64ELi8ES3_EELb1ELb1ELb0ELb1ELb0ELb0ELb0EEEvNS_16Flash_bwd_paramsE
        .type           _ZN5flash44flash_bwd_dq_dk_dv_loop_seqk_parallel_kernelI23Flash_bwd_kernel_traitsILi128ELi64ELi64ELi8ELi4ELi2ELi2ELb1ELb0EN7cutlass10bfloat16_tE19Flash_kernel_traitsILi128ELi64ELi64ELi8ES3_EELb1ELb1ELb0ELb1ELb0ELb0ELb0EEEvNS_16Flash_bwd_paramsE,@function
        .size           _ZN5flash44flash_bwd_dq_dk_dv_loop_seqk_parallel_kernelI23Flash_bwd_kernel_traitsILi128ELi64ELi64ELi8ELi4ELi2ELi2ELb1ELb0EN7cutlass10bfloat16_tE19Flash_kernel_traitsILi128ELi64ELi64ELi8ES3_EELb1ELb1ELb0ELb1ELb0ELb0ELb0EEEvNS_16Flash_bwd_paramsE,(.L_x_1077 - _ZN5flash44flash_bwd_dq_dk_dv_loop_seqk_parallel_kernelI23Flash_bwd_kernel_traitsILi128ELi64ELi64ELi8ELi4ELi2ELi2ELb1ELb0EN7cutlass10bfloat16_tE19Flash_kernel_traitsILi128ELi64ELi64ELi8ES3_EELb1ELb1ELb0ELb1ELb0ELb0ELb0EEEvNS_16Flash_bwd_paramsE)
        .other          _ZN5flash44flash_bwd_dq_dk_dv_loop_seqk_parallel_kernelI23Flash_bwd_kernel_traitsILi128ELi64ELi64ELi8ELi4ELi2ELi2ELb1ELb0EN7cutlass10bfloat16_tE19Flash_kernel_traitsILi128ELi64ELi64ELi8ES3_EELb1ELb1ELb0ELb1ELb0ELb0ELb0EEEvNS_16Flash_bwd_paramsE,@"STO_CUDA_ENTRY STV_DEFAULT"
_ZN5flash44flash_bwd_dq_dk_dv_loop_seqk_parallel_kernelI23Flash_bwd_kernel_traitsILi128ELi64ELi64ELi8ELi4ELi2ELi2ELb1ELb0EN7cutlass10bfloat16_tE19Flash_kernel_traitsILi128ELi64ELi64ELi8ES3_EELb1ELb1ELb0ELb1ELb0ELb0ELb0EEEvNS_16Flash_bwd_paramsE:
.text._ZN5flash44flash_bwd_dq_dk_dv_loop_seqk_parallel_kernelI23Flash_bwd_kernel_traitsILi128ELi64ELi64ELi8ELi4ELi2ELi2ELb1ELb0EN7cutlass10bfloat16_tE19Flash_kernel_traitsILi128ELi64ELi64ELi8ES3_EELb1ELb1ELb0ELb1ELb0ELb0ELb0EEEvNS_16Flash_bwd_paramsE:
        /* <DEDUP_REMOVED lines=14> */
[----:B------:R-:W-:Y:S01]  /*00e0*/  IMAD.MOV.U32 R185, RZ, RZ, 0x40 ;  /* 0x00000040ffb97424 */ /* 0x000fe200078e00ff */
[----:B------:R-:W-:Y:S01]  /*00f0*/  USHF.R.S32.HI UR6, URZ, 0x1f, UR15 ;  /* 0x0000001f3f067899 */ /* 0x000fe2000801140f */
[----:B------:R-:W-:Y:S01]  /*0100*/  IMAD.MOV.U32 R221, RZ, RZ, -0x10 ;  /* 0xfffffff0ffdd7424 */ /* 0x000fe200078e00ff */
[----:B------:R-:W-:Y:S02]  /*0110*/  ULDC.U8 UR7, c[0x0][0x328] ;  /* 0x0000ca0000077ab9 */ /* 0x000fe40000000000 */
[----:B------:R-:W-:Y:S01]  /*0120*/  UISETP.NE.AND UP5, UPT, UR7, URZ, UPT ;  /* 0x0000003f0700728c */ /* 0x000fe2000bfa5270 */
[----:B------:R-:W3:Y:S01]  /*0130*/  S2UR UR36, SR_CTAID.Z ;  /* 0x00000000002479c3 */ /* 0x000ee20000002700 */
[----:B------:R-:W-:-:S02]  /*0140*/  ULDC UR48, c[0x0][0x22c] ;  /* 0x00008b0000307ab9 */ /* 0x000fc40000000800 */
[----:B------:R-:W-:Y:S02]  /*0150*/  ULDC UR38, c[0x0][0x1c0] ;  /* 0x0000700000267ab9 */ /* 0x000fe40000000800 */
[----:B------:R-:W-:Y:S02]  /*0160*/  UMOV UR5, 0x80 ;  /* 0x0000008000057882 */ /* 0x000fe40000000000 */
[----:B------:R-:W-:Y:S02]  /*0170*/  ULDC UR4, c[0x0][0x210] ;  /* 0x0000840000047ab9 */ /* 0x000fe40000000800 */
[----:B------:R-:W-:Y:S02]  /*0180*/  ULDC UR58, c[0x0][0x234] ;  /* 0x00008d00003a7ab9 */ /* 0x000fe40000000800 */
[----:B------:R-:W-:Y:S02]  /*0190*/  ULDC UR10, c[0x0][0x1c0] ;  /* 0x00007000000a7ab9 */ /* 0x000fe40000000800 */
[----:B------:R-:W-:Y:S01]  /*01a0*/  ULDC UR11, c[0x0][0x1c0] ;  /* 0x00007000000b7ab9 */ /* 0x000fe20000000800 */
[----:B-1----:R-:W-:Y:S01]  /*01b0*/  SHF.R.S32.HI R4, RZ, 0x1f, R10 ;  /* 0x0000001fff047819 */ /* 0x002fe2000001140a */
[----:B--2---:R-:W-:-:S02]  /*01c0*/  UIMAD.WIDE.U32 UR44, UR33, UR15, URZ ;  /* 0x0000000f212c72a5 */ /* 0x004fc4000f8e003f */
[----:B------:R-:W-:Y:S01]  /*01d0*/  USHF.L.U32 UR15, UR33, 0x7, URZ ;  /* 0x00000007210f7899 */ /* 0x000fe2000800063f */
[CC--:B------:R-:W-:Y:S01]  /*01e0*/  LEA.HI R2, R4.reuse, R10.reuse, RZ, 0x5 ;  /* 0x0000000a04027211 */ /* 0x0c0fe200078f28ff */
[----:B------:R-:W-:Y:S01]  /*01f0*/  UIMAD.WIDE UR38, UR48, UR38, URZ ;  /* 0x00000026302672a5 */ /* 0x000fe2000f8e023f */
[----:B------:R-:W-:Y:S01]  /*0200*/  LEA.HI R9, R4, R10, RZ, 0x3 ;  /* 0x0000000a04097211 */ /* 0x000fe200078f18ff */
[----:B------:R-:W-:Y:S01]  /*0210*/  UIMAD UR58, UR5, UR4, UR58 ;  /* 0x00000004053a72a4 */ /* 0x000fe2000f8e023a */
[--C-:B------:R-:W-:Y:S01]  /*0220*/  SHF.R.S32.HI R0, RZ, 0x5, R2.reuse ;  /* 0x00000005ff007819 */ /* 0x100fe20000011402 */
[----:B---3--:R-:W-:Y:S01]  /*0230*/  UIMAD UR49, UR36, UR48, URZ ;  /* 0x00000030243172a4 */ /* 0x008fe2000f8e023f */
[----:B------:R-:W-:Y:S01]  /*0240*/  SHF.R.S32.HI R3, RZ, 0x1f, R2 ;  /* 0x0000001fff037819 */ /* 0x000fe20000011402 */
[----:B------:R-:W-:Y:S01]  /*0250*/  USHF.R.S32.HI UR7, URZ, 0x1f, UR33 ;  /* 0x0000001f3f077899 */ /* 0x000fe20008011421 */
[C---:B------:R-:W-:Y:S01]  /*0260*/  LOP3.LUT R8, R2.reuse, 0xffffffe0, RZ, 0xc0, !PT ;  /* 0xffffffe002087812 */ /* 0x040fe200078ec0ff */
[----:B------:R-:W-:Y:S01]  /*0270*/  UIMAD UR48, UR48, UR10, URZ ;  /* 0x0000000a303072a4 */ /* 0x000fe2000f8e023f */
[-C--:B------:R-:W-:Y:S01]  /*0280*/  LEA.HI R3, R3, R0.reuse, RZ, 0x2 ;  /* 0x0000000003037211 */ /* 0x080fe200078f10ff */
[----:B------:R-:W-:Y:S01]  /*0290*/  UIMAD UR4, UR33, UR11, UR36 ;  /* 0x0000000b210472a4 */ /* 0x000fe2000f8e0224 */
[----:B------:R-:W-:Y:S01]  /*02a0*/  LEA.HI R2, R2, R0, RZ, 0x1 ;  /* 0x0000000002027211 */ /* 0x000fe200078f08ff */
[----:B------:R-:W-:Y:S01]  /*02b0*/  IMAD.IADD R8, R10, 0x1, -R8 ;  /* 0x000000010a087824 */ /* 0x000fe200078e0a08 */
[----:B------:R-:W-:Y:S01]  /*02c0*/  LOP3.LUT R3, R3, 0xfffffffc, RZ, 0xc0, !PT ;  /* 0xfffffffc03037812 */ /* 0x000fe200078ec0ff */
[----:B------:R-:W-:Y:S01]  /*02d0*/  ULDC UR14, c[0x0][0x1c0] ;  /* 0x00007000000e7ab9 */ /* 0x000fe20000000800 */
[----:B------:R-:W-:Y:S01]  /*02e0*/  LOP3.LUT R2, R2, 0xfffffffe, RZ, 0xc0, !PT ;  /* 0xfffffffe02027812 */ /* 0x000fe200078ec0ff */
[----:B------:R-:W-:Y:S01]  /*02f0*/  ULDC UR9, c[0x0][0x1c0] ;  /* 0x0000700000097ab9 */ /* 0x000fe20000000800 */
[-C--:B------:R-:W-:Y:S01]  /*0300*/  LEA.HI R5, R4, R10.reuse, RZ, 0x4 ;  /* 0x0000000a04057211 */ /* 0x080fe200078f20ff */
[----:B------:R-:W-:Y:S01]  /*0310*/  IMAD.IADD R15, R0, 0x1, -R3 ;  /* 0x00000001000f7824 */ /* 0x000fe200078e0a03 */
[-C--:B------:R-:W-:Y:S01]  /*0320*/  LEA.HI R12, R4, R10.reuse, RZ, 0x7 ;  /* 0x0000000a040c7211 */ /* 0x080fe200078f38ff */
[----:B------:R-:W-:Y:S01]  /*0330*/  IMAD.IADD R194, R0, 0x1, -R2 ;  /* 0x0000000100c27824 */ /* 0x000fe200078e0a02 */
[CC--:B------:R-:W-:Y:S01]  /*0340*/  LEA.HI R13, R4.reuse, R10.reuse, RZ, 0x6 ;  /* 0x0000000a040d7211 */ /* 0x0c0fe200078f30ff */
[----:B------:R-:W-:Y:S01]  /*0350*/  UIMAD UR55, UR6, UR33, URZ ;  /* 0x00000021063772a4 */ /* 0x000fe2000f8e023f */
[----:B------:R-:W-:Y:S01]  /*0360*/  LEA.HI R4, R4, R10, RZ, 0x2 ;  /* 0x0000000a04047211 */ /* 0x000fe200078f10ff */
[----:B------:R-:W-:Y:S01]  /*0370*/  STL [R1], R15 ;  /* 0x0000000f01007387 */ /* 0x000fe20000100800 */
[----:B------:R-:W-:Y:S01]  /*0380*/  SHF.R.S32.HI R3, RZ, 0x4, R5 ;  /* 0x00000004ff037819 */ /* 0x000fe20000011405 */
[----:B------:R-:W-:Y:S01]  /*0390*/  UIMAD UR5, UR33, UR9, UR36 ;  /* 0x00000009210572a4 */ /* 0x000fe2000f8e0224 */
[--C-:B------:R-:W-:Y:S01]  /*03a0*/  SHF.R.S32.HI R2, RZ, 0x2, R4.reuse ;  /* 0x00000002ff027819 */ /* 0x100fe20000011404 */
[----:B------:R-:W-:Y:S01]  /*03b0*/  @!UP5 UIMAD UR6, UR33, UR14, UR36 ;  /* 0x0000000e2106d2a4 */ /* 0x000fe2000f8e0224 */
[----:B------:R-:W-:Y:S01]  /*03c0*/  SHF.R.S32.HI R0, RZ, 0x1f, R4 ;  /* 0x0000001fff007819 */ /* 0x000fe20000011404 */
[----:B------:R-:W-:Y:S01]  /*03d0*/  USHF.L.U32 UR47, UR48, 0x6, URZ ;  /* 0x00000006302f7899 */ /* 0x000fe2000800063f */
[----:B------:R-:W-:Y:S01]  /*03e0*/  LOP3.LUT R11, R4, 0x7ffffffc, RZ, 0xc0, !PT ;  /* 0x7ffffffc040b7812 */ /* 0x000fe200078ec0ff */
[----:B------:R-:W-:Y:S01]  /*03f0*/  USHF.L.U32 UR46, UR4, 0x5, URZ ;  /* 0x00000005042e7899 */ /* 0x000fe2000800063f */
[----:B------:R-:W-:Y:S01]  /*0400*/  LEA.HI R0, R0, R2, RZ, 0x3 ;  /* 0x0000000200007211 */ /* 0x000fe200078f18ff */
[----:B------:R-:W-:Y:S01]  /*0410*/  ULDC UR52, c[0x0][0x214] ;  /* 0x0000850000347ab9 */ /* 0x000fe20000000800 */
[C---:B------:R-:W-:Y:S01]  /*0420*/  LOP3.LUT R7, R5.reuse, 0xfffffff0, RZ, 0xc0, !PT ;  /* 0xfffffff005077812 */ /* 0x040fe200078ec0ff */
[----:B------:R-:W-:Y:S01]  /*0430*/  IMAD.IADD R14, R10, 0x1, -R11 ;  /* 0x000000010a0e7824 */ /* 0x000fe200078e0a0b */
[----:B------:R-:W-:Y:S01]  /*0440*/  LOP3.LUT R0, R0, 0xfffffff8, RZ, 0xc0, !PT ;  /* 0xfffffff800007812 */ /* 0x000fe200078ec0ff */
[----:B------:R-:W-:Y:S01]  /*0450*/  ULDC UR59, c[0x0][0x1c8] ;  /* 0x00007200003b7ab9 */ /* 0x000fe20000000800 */
[----:B------:R-:W-:Y:S01]  /*0460*/  LEA.HI R4, R5, R3, RZ, 0x1 ;  /* 0x0000000305047211 */ /* 0x000fe200078f08ff */
[----:B------:R-:W-:Y:S01]  /*0470*/  IMAD.IADD R7, R10, 0x1, -R7 ;  /* 0x000000010a077824 */ /* 0x000fe200078e0a07 */
[----:B------:R-:W-:Y:S01]  /*0480*/  LOP3.LUT R6, R9, 0xfffffff8, RZ, 0xc0, !PT ;  /* 0xfffffff809067812 */ /* 0x000fe200078ec0ff */
[----:B------:R-:W-:Y:S01]  /*0490*/  IMAD.IADD R5, R2, 0x1, -R0 ;  /* 0x0000000102057824 */ /* 0x000fe200078e0a00 */
[----:B------:R-:W-:Y:S01]  /*04a0*/  SHF.R.S32.HI R0, RZ, 0x3, R9 ;  /* 0x00000003ff007819 */ /* 0x000fe20000011409 */
[----:B------:R-:W-:Y:S01]  /*04b0*/  ULDC.U8 UR8, c[0x0][0x3d0] ;  /* 0x0000f40000087ab9 */ /* 0x000fe20000000000 */
[----:B------:R-:W-:Y:S01]  /*04c0*/  LOP3.LUT R4, R4, 0xfffffffe, RZ, 0xc0, !PT ;  /* 0xfffffffe04047812 */ /* 0x000fe200078ec0ff */
[----:B------:R-:W-:Y:S01]  /*04d0*/  IMAD.IADD R6, R10, 0x1, -R6 ;  /* 0x000000010a067824 */ /* 0x000fe200078e0a06 */
[----:B------:R-:W-:Y:S01]  /*04e0*/  SHF.R.S32.HI R2, RZ, 0x1f, R8 ;  /* 0x0000001fff027819 */ /* 0x000fe20000011408 */
[----:B------:R-:W-:Y:S01]  /*04f0*/  IMAD.SHL.U32 R0, R0, 0x40, RZ ;  /* 0x0000004000007824 */ /* 0x000fe200078e00ff */
[----:B------:R-:W-:Y:S01]  /*0500*/  ULDC UR53, c[0x0][0x224] ;  /* 0x0000890000357ab9 */ /* 0x000fe20000000800 */
[----:B------:R-:W-:Y:S01]  /*0510*/  IMAD.SHL.U32 R216, R6, 0x8, RZ ;  /* 0x0000000806d87824 */ /* 0x000fe200078e00ff */
[----:B------:R-:W-:Y:S01]  /*0520*/  LEA.HI R215, R2, R8, RZ, 0x2 ;  /* 0x0000000802d77211 */ /* 0x000fe200078f10ff */
[----:B------:R-:W-:Y:S01]  /*0530*/  IMAD.IADD R10, R3, 0x1, -R4 ;  /* 0x00000001030a7824 */ /* 0x000fe200078e0a04 */
[----:B------:R-:W-:Y:S01]  /*0540*/  LOP3.LUT R0, R0, 0x1c0, RZ, 0xc0, !PT ;  /* 0x000001c000007812 */ /* 0x000fe200078ec0ff */
[----:B------:R-:W-:Y:S01]  /*0550*/  @UP5 UIMAD UR57, UR33, UR52, URZ ;  /* 0x00000034213952a4 */ /* 0x000fe2000f8e023f */
[----:B------:R-:W-:Y:S01]  /*0560*/  SHF.R.S32.HI R3, RZ, 0x1f, R7 ;  /* 0x0000001fff037819 */ /* 0x000fe20000011407 */
[----:B------:R-:W-:Y:S01]  /*0570*/  IMAD.SHL.U32 R186, R10, 0x200, RZ ;  /* 0x000002000aba7824 */ /* 0x000fe200078e00ff */
[----:B------:R-:W-:Y:S01]  /*0580*/  SHF.R.U32.HI R2, RZ, 0x3, R0 ;  /* 0x00000003ff027819 */ /* 0x000fe20000011600 */
[----:B------:R-:W-:Y:S01]  /*0590*/  ULDC.64 UR12, c[0x0][0x118] ;  /* 0x00004600000c7ab9 */ /* 0x000fe20000000a00 */
[----:B------:R-:W-:Y:S01]  /*05a0*/  LOP3.LUT R0, R0, 0x38, R216, 0xf8, !PT ;  /* 0x0000003800007812 */ /* 0x000fe200078ef8d8 */
[----:B------:R-:W-:Y:S01]  /*05b0*/  ULOP3.LUT UR59, UR36, UR59, URZ, 0x3c, !UPT ;  /* 0x0000003b243b7292 */ /* 0x000fe2000f8e3c3f */
[----:B------:R-:W-:Y:S01]  /*05c0*/  LEA.HI R11, R3, R7, RZ, 0x3 ;  /* 0x00000007030b7211 */ /* 0x000fe200078f18ff */
[----:B------:R-:W-:Y:S01]  /*05d0*/  USHF.R.S32.HI UR60, URZ, 0x1f, UR36 ;  /* 0x0000001f3f3c7899 */ /* 0x000fe20008011424 */
[----:B------:R-:W-:Y:S01]  /*05e0*/  LOP3.LUT R8, R0, R2, RZ, 0x3c, !PT ;  /* 0x0000000200087212 */ /* 0x000fe200078e3cff */
[C---:B------:R-:W-:Y:S01]  /*05f0*/  IMAD.SHL.U32 R0, R6.reuse, 0x40, RZ ;  /* 0x0000004006007824 */ /* 0x040fe200078e00ff */
[----:B------:R-:W-:Y:S01]  /*0600*/  LOP3.LUT R2, R11, 0xfffffff8, RZ, 0xc0, !PT ;  /* 0xfffffff80b027812 */ /* 0x000fe200078ec0ff */
[----:B------:R-:W-:Y:S01]  /*0610*/  UISETP.NE.AND UP6, UPT, UR8, URZ, UPT ;  /* 0x0000003f0800728c */ /* 0x000fe2000bfc5270 */
[----:B------:R-:W-:Y:S01]  /*0620*/  LOP3.LUT P4, RZ, R6, 0x2, RZ, 0xc0, !PT ;  /* 0x0000000206ff7812 */ /* 0x000fe2000788c0ff */
[----:B------:R-:W-:Y:S01]  /*0630*/  USHF.R.S32.HI UR61, URZ, 0x1f, UR36 ;  /* 0x0000001f3f3d7899 */ /* 0x000fe20008011424 */
[----:B------:R-:W-:Y:S01]  /*0640*/  LOP3.LUT R0, R0, 0x1c0, RZ, 0xc0, !PT ;  /* 0x000001c000007812 */ /* 0x000fe200078ec0ff */
[----:B------:R-:W-:Y:S01]  /*0650*/  IMAD.IADD R7, R7, 0x1, -R2 ;  /* 0x0000000107077824 */ /* 0x000fe200078e0a02 */
[----:B------:R-:W-:Y:S01]  /*0660*/  LOP3.LUT P3, RZ, R6, 0x4, RZ, 0xc0, !PT ;  /* 0x0000000406ff7812 */ /* 0x000fe2000786c0ff */
[----:B------:R-:W-:Y:S01]  /*0670*/  IMAD.SHL.U32 R2, R194, 0x10, RZ ;  /* 0x00000010c2027824 */ /* 0x000fe200078e00ff */
[C-C-:B------:R-:W-:Y:S01]  /*0680*/  LOP3.LUT R188, R0.reuse, 0x8, R9.reuse, 0xf8, !PT ;  /* 0x0000000800bc7812 */ /* 0x140fe200078ef809 */
[----:B------:R-:W-:Y:S01]  /*0690*/  UIMAD.WIDE.U32 UR42, UR38, UR44, URZ ;  /* 0x0000002c262a72a5 */ /* 0x000fe2000f8e003f */
[----:B------:R-:W-:Y:S01]  /*06a0*/  SHF.R.S32.HI R6, RZ, 0x7, R12 ;  /* 0x00000007ff067819 */ /* 0x000fe2000001140c */
[----:B------:R-:W-:Y:S01]  /*06b0*/  UIMAD UR54, UR39, UR44, URZ ;  /* 0x0000002c273672a4 */ /* 0x000fe2000f8e023f */
[----:B------:R-:W-:Y:S01]  /*06c0*/  LOP3.LUT R4, R0, 0x10, R2, 0xf8, !PT ;  /* 0x0000001000047812 */ /* 0x000fe200078ef802 */
[----:B------:R-:W-:Y:S01]  /*06d0*/  USHF.R.S32.HI UR56, URZ, 0x1f, UR49 ;  /* 0x0000001f3f387899 */ /* 0x000fe20008011431 */
[----:B------:R-:W-:Y:S01]  /*06e0*/  SHF.R.U32.HI R0, RZ, 0x3, R0 ;  /* 0x00000003ff007819 */ /* 0x000fe20000011600 */
[----:B------:R-:W-:Y:S01]  /*06f0*/  IMAD R2, R6, 0x800, R186 ;  /* 0x0000080006027824 */ /* 0x000fe200078e02ba */
[----:B------:R-:W-:Y:S01]  /*0700*/  LOP3.LUT R3, R5, 0x1, RZ, 0xc0, !PT ;  /* 0x0000000105037812 */ /* 0x000fe200078ec0ff */
[----:B------:R-:W-:Y:S01]  /*0710*/  UIMAD UR53, UR5, UR53, URZ ;  /* 0x00000035053572a4 */ /* 0x000fe2000f8e023f */
[----:B------:R-:W-:Y:S01]  /*0720*/  LOP3.LUT R188, R188, R0, RZ, 0x3c, !PT ;  /* 0x00000000bcbc7212 */ /* 0x000fe200078e3cff */
[----:B------:R-:W-:Y:S01]  /*0730*/  @!UP5 UIMAD UR52, UR6, UR52, URZ ;  /* 0x000000340634d2a4 */ /* 0x000fe2000f8e023f */
[----:B------:R-:W-:Y:S01]  /*0740*/  ISETP.NE.U32.AND P0, PT, R3, 0x1, PT ;  /* 0x000000010300780c */ /* 0x000fe20003f05070 */
[----:B------:R-:W-:Y:S01]  /*0750*/  IMAD.U32 R3, RZ, RZ, UR15 ;  /* 0x0000000fff037e24 */ /* 0x000fe2000f8e00ff */
[----:B------:R-:W-:Y:S01]  /*0760*/  LOP3.LUT R4, R4, 0x8, R9, 0xf8, !PT ;  /* 0x0000000804047812 */ /* 0x000fe200078ef809 */
[----:B------:R-:W-:Y:S01]  /*0770*/  IMAD.IADD R188, R2, 0x1, R188 ;  /* 0x0000000102bc7824 */ /* 0x000fe200078e02bc */
[----:B------:R-:W-:Y:S01]  /*0780*/  SHF.R.S32.HI R2, RZ, 0x6, R13 ;  /* 0x00000006ff027819 */ /* 0x000fe2000001140d */
[C---:B------:R-:W-:Y:S01]  /*0790*/  IMAD.SHL.U32 R3, R5.reuse, 0x40, RZ ;  /* 0x0000004005037824 */ /* 0x040fe200078e00ff */
[----:B------:R-:W-:Y:S01]  /*07a0*/  R2P PR, R5, 0x6 ;  /* 0x0000000605007804 */ /* 0x000fe20000000000 */
[----:B------:R-:W-:Y:S01]  /*07b0*/  IMAD.SHL.U32 R190, R188, 0x2, RZ ;  /* 0x00000002bcbe7824 */ /* 0x000fe200078e00ff */
[----:B------:R-:W-:Y:S01]  /*07c0*/  LOP3.LUT R186, R186, R4, R0, 0xf6, !PT ;  /* 0x00000004baba7212 */ /* 0x000fe200078ef600 */
[C---:B------:R-:W-:Y:S01]  /*07d0*/  IMAD R5, R2.reuse, 0x200, R8 ;  /* 0x0000020002057824 */ /* 0x040fe200078e0208 */
[----:B------:R-:W-:Y:S01]  /*07e0*/  LOP3.LUT R0, R3, 0x1c0, RZ, 0xc0, !PT ;  /* 0x000001c003007812 */ /* 0x000fe200078ec0ff */
[----:B------:R-:W-:Y:S01]  /*07f0*/  IMAD.SHL.U32 R2, R2, 0x8, RZ ;  /* 0x0000000802027824 */ /* 0x000fe200078e00ff */
[----:B------:R-:W-:Y:S01]  /*0800*/  SEL R185, R185, 0xffffffc0, !P3 ;  /* 0xffffffc0b9b97807 */ /* 0x000fe20005800000 */
[----:B------:R-:W-:Y:S01]  /*0810*/  IMAD.SHL.U32 R4, R10, 0x20, RZ ;  /* 0x000000200a047824 */ /* 0x000fe200078e00ff */
[----:B------:R1:W-:Y:S01]  /*0820*/  STL [R1+0x4], R5 ;  /* 0x0000040501007387 */ /* 0x0003e20000100800 */
[----:B------:R-:W-:Y:S01]  /*0830*/  SHF.R.U32.HI R3, RZ, 0x3, R0 ;  /* 0x00000003ff037819 */ /* 0x000fe20000011600 */
[----:B------:R-:W-:Y:S01]  /*0840*/  USHF.R.S32.HI UR51, URZ, 0x1f, UR47 ;  /* 0x0000001f3f337899 */ /* 0x000fe2000801142f */
[----:B------:R-:W-:Y:S01]  /*0850*/  LOP3.LUT R2, R2, 0x18, RZ, 0xc0, !PT ;  /* 0x0000001802027812 */ /* 0x000fe200078ec0ff */
[----:B------:R-:W-:Y:S01]  /*0860*/  USHF.R.S32.HI UR50, URZ, 0x1f, UR46 ;  /* 0x0000001f3f327899 */ /* 0x000fe2000801142e */
[----:B------:R-:W-:Y:S01]  /*0870*/  SEL R221, R221, 0x10, !P0 ;  /* 0x00000010dddd7807 */ /* 0x000fe20004000000 */
[----:B------:R-:W-:Y:S01]  /*0880*/  UMOV UR41, 0xffffc000 ;  /* 0xffffc00000297882 */ /* 0x000fe20000000000 */
[----:B------:R-:W-:-:S05]  /*0890*/  SHF.R.S32.HI R215, RZ, 0x2, R215 ;  /* 0x00000002ffd77819 */ /* 0x000fca00000114d7 */
[----:B------:R-:W-:Y:S02]  /*08a0*/  IMAD R215, R15, 0x10, R215 ;  /* 0x000000100fd77824 */ /* 0x000fe400078e02d7 */
[----:B-1----:R-:W-:Y:S01]  /*08b0*/  IMAD.SHL.U32 R5, R6, 0x20, RZ ;  /* 0x0000002006057824 */ /* 0x002fe200078e00ff */
[----:B------:R-:W-:-:S04]  /*08c0*/  LOP3.LUT R6, R2, 0x20, R4, 0xf8, !PT ;  /* 0x0000002002067812 */ /* 0x000fc800078ef804 */
[----:B------:R-:W-:Y:S02]  /*08d0*/  LOP3.LUT R4, R0, 0x20, R5, 0xf8, !PT ;  /* 0x0000002000047812 */ /* 0x000fe400078ef805 */
[----:B------:R-:W-:Y:S01]  /*08e0*/  LOP3.LUT R5, R3, R0, R2, 0x1e, !PT ;  /* 0x0000000003057212 */ /* 0x000fe200078e1e02 */
[----:B------:R-:W-:Y:S01]  /*08f0*/  IMAD.SHL.U32 R0, R14, 0x2, RZ ;  /* 0x000000020e007824 */ /* 0x000fe200078e00ff */
[----:B------:R-:W-:Y:S01]  /*0900*/  LOP3.LUT R3, R4, R3, RZ, 0x3c, !PT ;  /* 0x0000000304037212 */ /* 0x000fe200078e3cff */
[----:B------:R-:W-:Y:S02]  /*0910*/  IMAD.SHL.U32 R4, R7, 0x40, RZ ;  /* 0x0000004007047824 */ /* 0x000fe400078e00ff */
[--C-:B------:R-:W-:Y:S02]  /*0920*/  IMAD R2, R15, 0x400, R0.reuse ;  /* 0x000004000f027824 */ /* 0x100fe400078e0200 */
[----:B------:R-:W-:Y:S02]  /*0930*/  IMAD R0, R194, 0x400, R0 ;  /* 0x00000400c2007824 */ /* 0x000fe400078e0200 */
[----:B------:R-:W-:Y:S01]  /*0940*/  IMAD.IADD R219, R2, 0x1, R3 ;  /* 0x0000000102db7824 */ /* 0x000fe200078e0203 */
[----:B------:R-:W-:Y:S01]  /*0950*/  LOP3.LUT R2, R4, 0x1c0, RZ, 0xc0, !PT ;  /* 0x000001c004027812 */ /* 0x000fe200078ec0ff */
[----:B------:R-:W-:-:S02]  /*0960*/  IMAD.IADD R251, R0, 0x1, R5 ;  /* 0x0000000100fb7824 */ /* 0x000fc400078e0205 */
[----:B------:R-:W-:Y:S01]  /*0970*/  IMAD.SHL.U32 R0, R10, 0x8, RZ ;  /* 0x000000080a007824 */ /* 0x000fe200078e00ff */
[----:B------:R-:W-:Y:S01]  /*0980*/  SHF.R.U32.HI R3, RZ, 0x3, R2 ;  /* 0x00000003ff037819 */ /* 0x000fe20000011602 */
[----:B------:R-:W-:Y:S01]  /*0990*/  IMAD.SHL.U32 R4, R11, 0x40, RZ ;  /* 0x000000400b047824 */ /* 0x000fe200078e00ff */
[----:B------:R-:W-:Y:S01]  /*09a0*/  LEA R251, R251, 0xc000, 0x1 ;  /* 0x0000c000fbfb7811 */ /* 0x000fe200078e08ff */
[----:B------:R-:W-:Y:S01]  /*09b0*/  IMAD.SHL.U32 R219, R219, 0x2, RZ ;  /* 0x00000002dbdb7824 */ /* 0x000fe200078e00ff */
[----:B------:R-:W-:Y:S01]  /*09c0*/  LOP3.LUT R5, R2, 0x8, R0, 0xf8, !PT ;  /* 0x0000000802057812 */ /* 0x000fe200078ef800 */
[----:B------:R-:W-:Y:S01]  /*09d0*/  IMAD.U32 R7, RZ, RZ, UR7 ;  /* 0x00000007ff077e24 */ /* 0x000fe2000f8e00ff */
[----:B------:R-:W-:Y:S01]  /*09e0*/  LOP3.LUT R0, R4, 0xfffffe00, RZ, 0xc0, !PT ;  /* 0xfffffe0004007812 */ /* 0x000fe200078ec0ff */
[----:B------:R-:W-:Y:S01]  /*09f0*/  IMAD.IADD R222, R219, 0x1, R221 ;  /* 0x00000001dbde7824 */ /* 0x000fe200078e02dd */
[----:B------:R-:W-:Y:S02]  /*0a00*/  LOP3.LUT R2, R3, R6, R2, 0x1e, !PT ;  /* 0x0000000603027212 */ /* 0x000fe400078e1e02 */
[----:B------:R-:W-:Y:S01]  /*0a10*/  LOP3.LUT R3, R5, R3, RZ, 0x3c, !PT ;  /* 0x0000000305037212 */ /* 0x000fe200078e3cff */
[--C-:B------:R-:W-:Y:S01]  /*0a20*/  IMAD R203, R15, 0x400, R0.reuse ;  /* 0x000004000fcb7824 */ /* 0x100fe200078e0200 */
[----:B------:R-:W-:Y:S01]  /*0a30*/  LOP3.LUT R202, R2, R0, RZ, 0xfc, !PT ;  /* 0x0000000002ca7212 */ /* 0x000fe200078efcff */
[----:B------:R-:W-:Y:S01]  /*0a40*/  IMAD R194, R194, 0x400, R0 ;  /* 0x00000400c2c27824 */ /* 0x000fe200078e0200 */
[C---:B------:R-:W-:Y:S01]  /*0a50*/  IADD3 R220, R219.reuse, 0x20, RZ ;  /* 0x00000020dbdc7810 */ /* 0x040fe20007ffe0ff */
[----:B------:R-:W-:Y:S01]  /*0a60*/  IMAD.MOV.U32 R0, RZ, RZ, 0x20 ;  /* 0x00000020ff007424 */ /* 0x000fe200078e00ff */
[----:B------:R-:W-:Y:S01]  /*0a70*/  @P1 IADD3 R220, R219, -0x20, RZ ;  /* 0xffffffe0dbdc1810 */ /* 0x000fe20007ffe0ff */
[----:B------:R-:W-:Y:S01]  /*0a80*/  IMAD.IADD R194, R3, 0x1, R194 ;  /* 0x0000000103c27824 */ /* 0x000fe200078e02c2 */
[----:B------:R-:W-:Y:S01]  /*0a90*/  IADD3 R252, R251, 0x40, RZ ;  /* 0x00000040fbfc7810 */ /* 0x000fe20007ffe0ff */
[----:B------:R-:W-:Y:S01]  /*0aa0*/  IMAD.IADD R203, R203, 0x1, R3 ;  /* 0x00000001cbcb7824 */ /* 0x000fe200078e0203 */
[----:B------:R-:W-:Y:S01]  /*0ab0*/  SEL R0, R0, 0xffffffe0, !P4 ;  /* 0xffffffe000007807 */ /* 0x000fe20006000000 */
[----:B------:R-:W-:Y:S01]  /*0ac0*/  IMAD.IADD R221, R221, 0x1, R220 ;  /* 0x00000001dddd7824 */ /* 0x000fe200078e02dc */
[----:B------:R-:W-:-:S02]  /*0ad0*/  LEA R194, R194, 0x10000, 0x1 ;  /* 0x00010000c2c27811 */ /* 0x000fc400078e08ff */
[----:B------:R-:W-:Y:S01]  /*0ae0*/  @P2 IADD3 R252, R251, -0x40, RZ ;  /* 0xffffffc0fbfc2810 */ /* 0x000fe20007ffe0ff */
[C---:B------:R-:W-:Y:S02]  /*0af0*/  IMAD R189, R188.reuse, 0x2, R0 ;  /* 0x00000002bcbd7824 */ /* 0x040fe400078e0200 */
[----:B------:R-:W-:Y:S02]  /*0b00*/  IMAD R188, R188, 0x2, R185 ;  /* 0x00000002bcbc7824 */ /* 0x000fe400078e02b9 */
[----:B------:R-:W-:Y:S02]  /*0b10*/  IMAD.IADD R191, R185, 0x1, R189 ;  /* 0x00000001b9bf7824 */ /* 0x000fe400078e02bd */
[C---:B------:R-:W-:Y:S02]  /*0b20*/  IMAD R185, R186.reuse, 0x2, R185 ;  /* 0x00000002bab97824 */ /* 0x040fe400078e02b9 */
[----:B------:R-:W-:Y:S02]  /*0b30*/  IMAD.SHL.U32 R186, R186, 0x2, RZ ;  /* 0x00000002baba7824 */ /* 0x000fe400078e00ff */
.L_x_563:
[----:B------:R-:W-:Y:S02]  /*0b40*/  ULDC.64 UR4, c[0x0][0x240] ;  /* 0x0000900000047ab9 */ /* 0x000fe40000000a00 */
[----:B------:R-:W-:-:S02]  /*0b50*/  UISETP.NE.U32.AND UP1, UPT, URZ, UR4, UPT ;  /* 0x000000043f00728c */ /* 0x000fc4000bf25070 */
[----:B------:R-:W-:Y:S02]  /*0b60*/  USHF.L.U32 UR11, UR33, 0x2, URZ ;  /* 0x00000002210b7899 */ /* 0x000fe4000800063f */
[----:B------:R-:W-:Y:S02]  /*0b70*/  USHF.R.S32.HI UR40, URZ, 0x1f, UR33 ;  /* 0x0000001f3f287899 */ /* 0x000fe40008011421 */
[----:B------:R-:W-:Y:S02]  /*0b80*/  UISETP.NE.AND.EX UP1, UPT, URZ, UR5, UPT, UP1 ;  /* 0x000000053f00728c */ /* 0x000fe4000bf25310 */
[----:B------:R-:W-:Y:S02]  /*0b90*/  ULDC.64 UR8, c[0x0][0x250] ;  /* 0x0000940000087ab9 */ /* 0x000fe40000000a00 */
[----:B------:R-:W-:Y:S02]  /*0ba0*/  UISETP.NE.U32.AND UP3, UPT, URZ, UR8, UPT ;  /* 0x000000083f00728c */ /* 0x000fe4000bf65070 */
[----:B------:R-:W-:Y:S01]  /*0bb0*/  USHF.L.U64.HI UR10, UR33, 0x2, UR40 ;  /* 0x00000002210a7899 */ /* 0x000fe20008010228 */
[----:B------:R-:W-:Y:S01]  /*0bc0*/  PLOP3.LUT P2, PT, PT, PT, UP1, 0x80, 0x0 ;  /* 0x000000000000781c */ /* 0x000fe20003f4f018 */
[----:B------:R-:W-:-:S02]  /*0bd0*/  UIADD3 UR4, UP0, UR11, UR4, URZ ;  /* 0x000000040b047290 */ /* 0x000fc4000ff1e03f */
[----:B------:R-:W-:Y:S02]  /*0be0*/  UISETP.NE.AND.EX UP3, UPT, URZ, UR9, UPT, UP3 ;  /* 0x000000093f00728c */ /* 0x000fe4000bf65330 */
[----:B------:R-:W-:Y:S02]  /*0bf0*/  UIADD3.X UR5, UR10, UR5, URZ, UP0, !UPT ;  /* 0x000000050a057290 */ /* 0x000fe400087fe43f */
[----:B-12---:R-:W-:Y:S01]  /*0c00*/  IMAD.U32 R2, RZ, RZ, UR4 ;  /* 0x00000004ff027e24 */ /* 0x006fe2000f8e00ff */
[----:B------:R-:W-:Y:S01]  /*0c10*/  ULDC.U8 UR14, c[0x0][0x312] ;  /* 0x0000c480000e7ab9 */ /* 0x000fe20000000000 */
[----:B------:R-:W-:Y:S01]  /*0c20*/  PLOP3.LUT P0, PT, PT, PT, UP3, 0x80, 0x0 ;  /* 0x000000000000781c */ /* 0x000fe20003f0f038 */
[----:B------:R-:W-:Y:S01]  /*0c30*/  ULDC.64 UR6, c[0x0][0x248] ;  /* 0x0000920000067ab9 */ /* 0x000fe20000000a00 */
[----:B------:R-:W-:Y:S01]  /*0c40*/  IMAD.U32 R3, RZ, RZ, UR5 ;  /* 0x00000005ff037e24 */ /* 0x000fe2000f8e00ff */
[----:B------:R-:W-:Y:S02]  /*0c50*/  UISETP.NE.AND UP4, UPT, UR14, URZ, UPT ;  /* 0x0000003f0e00728c */ /* 0x000fe4000bf85270 */
[----:B------:R-:W-:-:S02]  /*0c60*/  @UP3 UIADD3 UR4, UP0, UR11, UR8, URZ ;  /* 0x000000080b043290 */ /* 0x000fc4000ff1e03f */
[----:B------:R1:W2:Y:S01]  /*0c70*/  @P2 LDG.E R7, [R2.64] ;  /* 0x0000000c02072981 */ /* 0x0002a2000c1e1900 */
[----:B------:R-:W-:Y:S02]  /*0c80*/  UISETP.EQ.U32.AND UP2, UPT, URZ, UR6, UPT ;  /* 0x000000063f00728c */ /* 0x000fe4000bf42070 */
[----:B------:R-:W-:Y:S01]  /*0c90*/  @UP3 UIADD3.X UR5, UR10, UR9, URZ, UP0, !UPT ;  /* 0x000000090a053290 */ /* 0x000fe200087fe43f */
[----:B---3--:R1:W3:Y:S01]  /*0ca0*/  @P2 LDG.E R6, [R2.64+0x4] ;  /* 0x0000040c02062981 */ /* 0x0082e2000c1e1900 */
[----:B------:R-:W-:Y:S01]  /*0cb0*/  MOV R4, UR4 ;  /* 0x0000000400047c02 */ /* 0x000fe20008000f00 */
[----:B------:R-:W-:-:S03]  /*0cc0*/  UISETP.EQ.OR.EX UP2, UPT, URZ, UR7, !UP4, UP2 ;  /* 0x000000073f00728c */ /* 0x000fc6000e742720 */
[----:B------:R-:W-:Y:S01]  /*0cd0*/  IMAD.U32 R5, RZ, RZ, UR5 ;  /* 0x00000005ff057e24 */ /* 0x000fe2000f8e00ff */
[----:B------:R-:W-:-:S04]  /*0ce0*/  UIADD3 UR6, UP0, UR11, UR6, URZ ;  /* 0x000000060b067290 */ /* 0x000fc8000ff1e03f */
[----:B----4-:R-:W4:Y:S01]  /*0cf0*/  @P0 LDG.E R4, [R4.64] ;  /* 0x0000000c04040981 */ /* 0x010f22000c1e1900 */
        /* <DEDUP_REMOVED lines=25> */
.L_x_517:
        /* <DEDUP_REMOVED lines=22> */
[----:B------:R-:W-:Y:S02]  /*0ff0*/  UIMAD UR7, UR40, UR8, URZ ;  /* 0x00000008280772a4 */ /* 0x000fe4000f8e023f */
[----:B-1----:R-:W-:Y:S02]  /*1000*/  UISETP.NE.AND UP0, UPT, UR25, -0x1, UPT ;  /* 0xffffffff1900788c */ /* 0x002fe4000bf05270 */
[----:B------:R-:W-:Y:S02]  /*1010*/  UIADD3 UR6, UR19, 0x3f, URZ ;  /* 0x0000003f13067890 */ /* 0x000fe4000fffe03f */
[----:B------:R-:W-:Y:S02]  /*1020*/  UIMAD UR15, UR33, UR9, UR7 ;  /* 0x00000009210f72a4 */ /* 0x000fe4000f8e0207 */
[----:B------:R-:W-:Y:S01]  /*1030*/  USHF.R.S32.HI UR7, URZ, 0x1f, UR6 ;  /* 0x0000001f3f077899 */ /* 0x000fe20008011406 */
[----:B------:R-:W-:Y:S01]  /*1040*/  PLOP3.LUT P1, PT, PT, PT, UP0, 0x80, 0x0 ;  /* 0x000000000000781c */ /* 0x000fe20003f2f008 */
[----:B------:R-:W-:-:S02]  /*1050*/  ULDC.64 UR10, c[0x0][0x190] ;  /* 0x00006400000a7ab9 */ /* 0x000fc40000000a00 */
[----:B------:R-:W-:Y:S02]  /*1060*/  ULEA.HI UR9, UR7, UR6, URZ, 0x6 ;  /* 0x0000000607097291 */ /* 0x000fe4000f8f303f */
[----:B------:R-:W-:Y:S02]  /*1070*/  UIMAD.WIDE.U32 UR4, UR33, UR8, URZ ;  /* 0x00000008210472a5 */ /* 0x000fe4000f8e003f */
[----:B------:R-:W-:Y:S02]  /*1080*/  UISETP.NE.AND UP2, UPT, UR14, -0x1, UPT ;  /* 0xffffffff0e00788c */ /* 0x000fe4000bf45270 */
[----:B------:R-:W-:Y:S02]  /*1090*/  UIMAD.WIDE.U32 UR6, UR14, UR10, URZ ;  /* 0x0000000a0e0672a5 */ /* 0x000fe4000f8e003f */
[----:B------:R-:W-:Y:S02]  /*10a0*/  @UP0 UIADD3 UR8, UR22, UR25, URZ ;  /* 0x0000001916080290 */ /* 0x000fe4000fffe03f */
[----:B------:R-:W-:-:S02]  /*10b0*/  ULDC.64 UR20, c[0x0][0x198] ;  /* 0x0000660000147ab9 */ /* 0x000fc40000000a00 */
[----:B------:R-:W-:Y:S02]  /*10c0*/  UIADD3 UR34, UR5, UR15, URZ ;  /* 0x0000000f05227290 */ /* 0x000fe4000fffe03f */
[----:B------:R-:W-:Y:S02]  /*10d0*/  USEL UR37, UR4, UR6, !UP2 ;  /* 0x0000000604257287 */ /* 0x000fe4000d000000 */
[----:B------:R-:W-:Y:S02]  /*10e0*/  @UP0 UIMAD.WIDE.U32 UR4, UR8, UR20, URZ ;  /* 0x00000014080402a5 */ /* 0x000fe4000f8e003f */
[----:B------:R-:W-:Y:S02]  /*10f0*/  ULOP3.LUT UR6, UR9, 0xffffffc0, URZ, 0xc0, !UPT ;  /* 0xffffffc009067892 */ /* 0x000fe4000f8ec03f */
[----:B------:R-:W-:Y:S02]  /*1100*/  @UP0 UIMAD UR27, UR8, UR21, UR5 ;  /* 0x00000015081b02a4 */ /* 0x000fe4000f8e0205 */
[----:B------:R-:W-:-:S02]  /*1110*/  UIMAD UR5, UR14, UR11, URZ ;  /* 0x0000000b0e0572a4 */ /* 0x000fc4000f8e023f */
[----:B------:R-:W-:Y:S02]  /*1120*/  UIADD3 UR11, UR6, -0x40, URZ ;  /* 0xffffffc0060b7890 */ /* 0x000fe4000fffe03f */
[----:B------:R-:W-:Y:S02]  /*1130*/  USHF.R.S32.HI UR35, URZ, 0x6, UR9 ;  /* 0x000000063f237899 */ /* 0x000fe40008011409 */
        /* <DEDUP_REMOVED lines=16> */
.L_x_519:
        /* <DEDUP_REMOVED lines=9> */
[----:B------:R-:W-:Y:S02]  /*12d0*/  ULDC.64 UR8, c[0x0][0x188] ;  /* 0x0000620000087ab9 */ /* 0x000fe40000000a00 */
[----:B------:R-:W-:Y:S02]  /*12e0*/  UIMAD UR7, UR22, UR7, UR4 ;  /* 0x00000007160772a4 */ /* 0x000fe4000f8e0204 */
[----:B------:R-:W-:-:S04]  /*12f0*/  UIMAD UR4, UR40, UR8, URZ ;  /* 0x00000008280472a4 */ /* 0x000fc8000f8e023f */
[----:B------:R-:W-:Y:S02]  /*1300*/  UIMAD UR9, UR33, UR9, UR4 ;  /* 0x00000009210972a4 */ /* 0x000fe4000f8e0204 */
[----:B------:R-:W-:-:S04]  /*1310*/  UIMAD.WIDE.U32 UR4, UR22, UR6, URZ ;  /* 0x00000006160472a5 */ /* 0x000fc8000f8e003f */
[----:B------:R-:W-:-:S04]  /*1320*/  UIADD3 UR5, UR5, UR7, URZ ;  /* 0x0000000705057290 */ /* 0x000fc8000fffe03f */
[----:B------:R-:W-:-:S04]  /*1330*/  UIMAD.WIDE.U32 UR4, UR33, UR8, UR4 ;  /* 0x00000008210472a5 */ /* 0x000fc8000f8e0004 */
[----:B------:R-:W-:-:S03]  /*1340*/  UIADD3 UR32, UR5, UR9, URZ ;  /* 0x0000000905207290 */ /* 0x000fc6000fffe03f */
[----:B------:R-:W-:Y:S02]  /*1350*/  UMOV UR31, UR4 ;  /* 0x00000004001f7c82 */ /* 0x000fe40008000000 */
.L_x_520:
        /* <DEDUP_REMOVED lines=8> */
[----:B------:R-:W-:Y:S02]  /*13e0*/  USHF.R.S32.HI UR20, URZ, 0x1f, UR18 ;  /* 0x0000001f3f147899 */ /* 0x000fe40008011412 */
[----:B------:R-:W-:-:S02]  /*13f0*/  @UP2 UMOV UR28, UR4 ;  /* 0x00000004001c2c82 */ /* 0x000fc40008000000 */
        /* <DEDUP_REMOVED lines=8> */
[----:B------:R-:W-:Y:S01]  /*1480*/  UIMAD UR4, UR40, UR8, UR55 ;  /* 0x00000008280472a4 */ /* 0x000fe2000f8e0237 */
[----:B------:R-:W2:Y:S03]  /*1490*/  S2UR UR8, SR_CTAID.X ;  /* 0x00000000000879c3 */ /* 0x000ea60000002500 */
        /* <DEDUP_REMOVED lines=8> */
[----:B------:R-:W-:Y:S01]  /*1520*/  ULDC.64 UR6, c[0x0][0x3d8] ;  /* 0x0000f60000067ab9 */ /* 0x000fe20000000a00 */
[----:B-1----:R-:W-:Y:S01]  /*1530*/  IMAD.MOV R0, RZ, RZ, -R3 ;  /* 0x000000ffff007224 */ /* 0x002fe200078e0a03 */
[----:B--2---:R-:W-:Y:S01]  /*1540*/  UIMAD.WIDE.U32 UR4, UR8, UR6, URZ ;  /* 0x00000006080472a5 */ /* 0x004fe2000f8e003f */
[----:B------:R-:W-:Y:S02]  /*1550*/  IMAD.MOV.U32 R2, RZ, RZ, RZ ;  /* 0x000000ffff027224 */ /* 0x000fe400078e00ff */
[----:B------:R-:W-:Y:S01]  /*1560*/  IMAD R0, R0, R5, RZ ;  /* 0x0000000500007224 */ /* 0x000fe200078e02ff */
[----:B------:R-:W-:-:S02]  /*1570*/  USEL UR15, UR4, URZ, UP6 ;  /* 0x0000003f040f7287 */ /* 0x000fc4000b000000 */
[----:B------:R-:W-:Y:S01]  /*1580*/  UIMAD UR7, UR8, UR7, UR5 ;  /* 0x00000007080772a4 */ /* 0x000fe2000f8e0205 */
[----:B------:R-:W-:Y:S01]  /*1590*/  IMAD.HI.U32 R0, R3, R0, R2 ;  /* 0x0000000003007227 */ /* 0x000fe200078e0002 */
[----:B------:R-:W-:Y:S02]  /*15a0*/  USHF.L.U64.HI UR4, UR33, 0x7, UR40 ;  /* 0x0000000721047899 */ /* 0x000fe40008010228 */
[----:B------:R-:W-:Y:S01]  /*15b0*/  USHF.L.U32 UR8, UR33, 0x7, URZ ;  /* 0x0000000721087899 */ /* 0x000fe2000800063f */
[----:B------:R-:W-:Y:S01]  /*15c0*/  IMAD.MOV.U32 R2, RZ, RZ, R4 ;  /* 0x000000ffff027224 */ /* 0x000fe200078e0004 */
[----:B------:R-:W-:Y:S02]  /*15d0*/  USEL UR5, UR4, URZ, UP1 ;  /* 0x0000003f04057287 */ /* 0x000fe40008800000 */
[----:B------:R-:W-:Y:S01]  /*15e0*/  USEL UR4, UR8, URZ, UP1 ;  /* 0x0000003f08047287 */ /* 0x000fe20008800000 */
[----:B------:R-:W-:Y:S02]  /*15f0*/  IMAD.HI.U32 R0, R0, R2, RZ ;  /* 0x0000000200007227 */ /* 0x000fe400078e00ff */
[----:B------:R-:W-:-:S02]  /*1600*/  ULDC UR8, c[0x0][0x234] ;  /* 0x00008d0000087ab9 */ /* 0x000fc40000000800 */
[----:B------:R-:W-:Y:S01]  /*1610*/  IMAD.MOV R3, RZ, RZ, -R0 ;  /* 0x000000ffff037224 */ /* 0x000fe200078e0a00 */
[----:B------:R-:W-:-:S03]  /*1620*/  UIADD3 UR4, UP1, UR11, UR4, URZ ;  /* 0x000000040b047290 */ /* 0x000fc6000ff3e03f */
[C---:B------:R-:W-:Y:S01]  /*1630*/  IMAD R2, R5.reuse, R3, R2 ;  /* 0x0000000305027224 */ /* 0x040fe200078e0202 */
[----:B------:R-:W-:Y:S02]  /*1640*/  UIADD3.X UR6, UR30, UR5, URZ, UP1, !UPT ;  /* 0x000000051e067290 */ /* 0x000fe40008ffe43f */
[----:B------:R-:W-:Y:S02]  /*1650*/  UIMAD UR5, UR39, UR4, URZ ;  /* 0x00000004270572a4 */ /* 0x000fe4000f8e023f */
[----:B------:R-:W-:Y:S02]  /*1660*/  ISETP.GT.U32.AND P0, PT, R5, R2, PT ;  /* 0x000000020500720c */ /* 0x000fe40003f04070 */
[----:B------:R-:W-:Y:S02]  /*1670*/  UIMAD UR6, UR38, UR6, UR5 ;  /* 0x00000006260672a4 */ /* 0x000fe4000f8e0205 */
[----:B------:R-:W-:-:S04]  /*1680*/  @UP5 USEL UR5, UR57, UR14, !UP2 ;  /* 0x0000000e39055287 */ /* 0x000fc8000d000000 */
[----:B------:R-:W-:Y:S02]  /*1690*/  @UP5 UIMAD UR10, UR36, UR8, UR5 ;  /* 0x00000008240a52a4 */ /* 0x000fe4000f8e0205 */
[----:B------:R-:W-:Y:S02]  /*16a0*/  UIMAD.WIDE.U32 UR4, UR38, UR4, URZ ;  /* 0x00000004260472a5 */ /* 0x000fe4000f8e003f */
[----:B------:R-:W-:Y:S01]  /*16b0*/  USEL UR8, UR7, URZ, UP6 ;  /* 0x0000003f07087287 */ /* 0x000fe2000b000000 */
[----:B------:R-:W-:Y:S01]  /*16c0*/  @!P0 IMAD.IADD R2, R2, 0x1, -R5 ;  /* 0x0000000102028824 */ /* 0x000fe200078e0a05 */
[----:B------:R-:W-:Y:S01]  /*16d0*/  @!P0 IADD3 R0, R0, 0x1, RZ ;  /* 0x0000000100008810 */ /* 0x000fe20007ffe0ff */
[----:B------:R-:W-:Y:S01]  /*16e0*/  @!UP5 UMOV UR10, UR52 ;  /* 0x00000034000adc82 */ /* 0x000fe20008000000 */
[----:B------:R-:W-:Y:S01]  /*16f0*/  ISETP.LE.AND P0, PT, RZ, UR59, PT ;  /* 0x0000003bff007c0c */ /* 0x000fe2000bf03270 */
[----:B------:R-:W-:Y:S01]  /*1700*/  UIADD3 UR7, UR5, UR6, URZ ;  /* 0x0000000605077290 */ /* 0x000fe2000fffe03f */
        /* <DEDUP_REMOVED lines=13> */
.L_x_521:
[----:B------:R-:W-:Y:S02]  /*17e0*/  UMOV UR6, UR53 ;  /* 0x0000003500067c82 */ /* 0x000fe40008000000 */
.L_x_522:
[----:B------:R-:W1:Y:S01]  /*17f0*/  S2R R21, SR_TID.X ;  /* 0x0000000000157919 */ /* 0x000e620000002100 */
[----:B------:R-:W-:Y:S01]  /*1800*/  UIADD3 UR4, UP4, UP3, UR4, UR47, UR49 ;  /* 0x0000002f04047290 */ /* 0x000fe2000fb9e031 */
[----:B------:R-:W-:Y:S01]  /*1810*/  SHF.R.S32.HI R217, RZ, 0x1f, R216 ;  /* 0x0000001fffd97819 */ /* 0x000fe200000114d8 */
[----:B------:R-:W-:Y:S01]  /*1820*/  IMAD.U32 R5, RZ, RZ, UR11 ;  /* 0x0000000bff057e24 */ /* 0x000fe2000f8e00ff */
[----:B------:R-:W-:Y:S01]  /*1830*/  UIADD3 UR10, UR11, UR10, URZ ;  /* 0x0000000a0b0a7290 */ /* 0x000fe2000fffe03f */
[----:B------:R-:W-:Y:S01]  /*1840*/  BSSY B1, `(.L_x_518) ;  /* 0x00006b7000017945 */ /* 0x000fe20003800000 */
[----:B------:R-:W-:Y:S01]  /*1850*/  UIADD3 UR26, UP2, UP1, UR15, UR4, UR16 ;  /* 0x000000040f1a7290 */ /* 0x000fe2000f95e010 */
[----:B------:R-:W-:Y:S01]  /*1860*/  IADD3 R218, R216, 0x40, RZ ;  /* 0x00000040d8da7810 */ /* 0x000fe20007ffe0ff */
[----:B------:R-:W-:Y:S02]  /*1870*/  UIADD3.X UR4, UR7, UR51, UR56, UP4, UP3 ;  /* 0x0000003307047290 */ /* 0x000fe4000a7e6438 */
[----:B------:R-:W-:-:S02]  /*1880*/  ULDC.64 UR14, c[0x0][0x3c8] ;  /* 0x0000f200000e7ab9 */ /* 0x000fc40000000a00 */
[----:B------:R-:W-:Y:S02]  /*1890*/  UIADD3.X UR21, UR8, UR4, UR9, UP2, UP1 ;  /* 0x0000000408157290 */ /* 0x000fe400097e2409 */
[----:B------:R-:W-:Y:S02]  /*18a0*/  ULDC UR16, c[0x0][0x2e8] ;  /* 0x0000ba0000107ab9 */ /* 0x000fe40000000800 */
[----:B------:R-:W-:Y:S02]  /*18b0*/  ULDC.64 UR4, c[0x0][0x1a8] ;  /* 0x00006a0000047ab9 */ /* 0x000fe40000000a00 */
[----:B------:R-:W-:-:S04]  /*18c0*/  UIMAD UR4, UR60, UR4, URZ ;  /* 0x000000043c0472a4 */ /* 0x000fc8000f8e023f */
[----:B------:R-:W-:Y:S01]  /*18d0*/  UIMAD UR9, UR36, UR5, UR4 ;  /* 0x00000005240972a4 */ /* 0x000fe2000f8e0204 */
[----:B-1----:R-:W-:Y:S02]  /*18e0*/  SHF.R.S32.HI R22, RZ, 0x1f, R21 ;  /* 0x0000001fff167819 */ /* 0x002fe40000011415 */
[----:B------:R-:W-:Y:S02]  /*18f0*/  ULDC.64 UR4, c[0x0][0x378] ;  /* 0x0000de0000047ab9 */ /* 0x000fe40000000a00 */
[----:B------:R-:W-:Y:S01]  /*1900*/  UIMAD UR4, UR60, UR4, URZ ;  /* 0x000000043c0472a4 */ /* 0x000fe2000f8e023f */
[----:B------:R-:W-:-:S03]  /*1910*/  LEA.HI R19, R22, R21, RZ, 0x3 ;  /* 0x0000001516137211 */ /* 0x000fc600078f18ff */
[----:B------:R-:W-:Y:S01]  /*1920*/  UIMAD UR8, UR36, UR5, UR4 ;  /* 0x00000005240872a4 */ /* 0x000fe2000f8e0204 */
[----:B------:R-:W-:Y:S02]  /*1930*/  SHF.R.S32.HI R12, RZ, 0x3, R19 ;  /* 0x00000003ff0c7819 */ /* 0x000fe40000011413 */
[----:B------:R-:W-:Y:S02]  /*1940*/  ULDC.64 UR4, c[0x0][0x370] ;  /* 0x0000dc0000047ab9 */ /* 0x000fe40000000a00 */
[----:B------:R-:W-:Y:S01]  /*1950*/  UIMAD UR4, UR30, UR4, URZ ;  /* 0x000000041e0472a4 */ /* 0x000fe2000f8e023f */
[----:B------:R-:W-:Y:S02]  /*1960*/  SHF.R.S32.HI R20, RZ, 0x1f, R12 ;  /* 0x0000001fff147819 */ /* 0x000fe4000001140c */
[----:B------:R-:W-:Y:S01]  /*1970*/  IADD3 R0, P0, R12, UR11, RZ ;  /* 0x0000000b0c007c10 */ /* 0x000fe2000ff1e0ff */
[----:B------:R-:W-:Y:S02]  /*1980*/  UIMAD UR7, UR11, UR5, UR4 ;  /* 0x000000050b0772a4 */ /* 0x000fe4000f8e0204 */
[----:B------:R-:W-:Y:S01]  /*1990*/  UIADD3 UR4, UR11, UR6, URZ ;  /* 0x000000060b047290 */ /* 0x000fe2000fffe03f */
[----:B------:R-:W-:Y:S01]  /*19a0*/  IADD3.X R4, R20, UR30, RZ, P0, !PT ;  /* 0x0000001e14047c10 */ /* 0x000fe200087fe4ff */
[----:B------:R-:W-:Y:S01]  /*19b0*/  UMOV UR30, 0x4 ;  /* 0x00000004001e7882 */ /* 0x000fe20000000000 */
[----:B------:R-:W-:Y:S01]  /*19c0*/  IMAD.WIDE.U32 R2, R0, c[0x0][0x190], R216 ;  /* 0x0000640000027a25 */ /* 0x000fe200078e00d8 */
[----:B------:R-:W-:-:S03]  /*19d0*/  UIMAD.WIDE UR4, UR4, UR30, UR14 ;  /* 0x0000001e040472a5 */ /* 0x000fc6000f8e020e */
[----:B------:R-:W-:Y:S01]  /*19e0*/  IMAD R4, R4, c[0x0][0x190], RZ ;  /* 0x0000640004047a24 */ /* 0x000fe200078e02ff */
[----:B------:R-:W-:-:S03]  /*19f0*/  IADD3 R8, P0, R2, UR37, RZ ;  /* 0x0000002502087c10 */ /* 0x000fc6000ff1e0ff */
[----:B------:R-:W-:Y:S01]  /*1a00*/  IMAD R0, R0, c[0x0][0x194], R4 ;  /* 0x0000650000007a24 */ /* 0x000fe200078e0204 */
[----:B------:R-:W-:Y:S02]  /*1a10*/  UMOV UR15, UR4 ;  /* 0x00000004000f7c82 */ /* 0x000fe40008000000 */
[----:B------:R-:W-:Y:S02]  /*1a20*/  UIADD3 UR4, -UR17, UR19, UR18 ;  /* 0x0000001311047290 */ /* 0x000fe4000fffe112 */
[----:B------:R-:W-:Y:S01]  /*1a30*/  IADD3.X R9, R3, UR34, R0, P0, !PT ;  /* 0x0000002203097c10 */ /* 0x000fe200087fe400 */
[----:B------:R-:W-:Y:S01]  /*1a40*/  UMOV UR14, UR5 ;  /* 0x00000005000e7c82 */ /* 0x000fe20008000000 */
[----:B------:R-:W-:Y:S01]  /*1a50*/  LEA.HI R0, R22, R21, RZ, 0x5 ;  /* 0x0000001516007211 */ /* 0x000fe200078f28ff */
[----:B------:R-:W-:Y:S01]  /*1a60*/  UIADD3 UR4, UR4, -UR16, URZ ;  /* 0x8000001004047290 */ /* 0x000fe2000fffe03f */
[----:B------:R-:W-:Y:S02]  /*1a70*/  IADD3 R2, P0, R216, UR28, RZ ;  /* 0x0000001cd8027c10 */ /* 0x000fe4000ff1e0ff */
[----:B------:R-:W-:Y:S01]  /*1a80*/  LOP3.LUT R4, R0, 0xffffffe0, RZ, 0xc0, !PT ;  /* 0xffffffe000047812 */ /* 0x000fe200078ec0ff */
[----:B------:R-:W-:Y:S01]  /*1a90*/  USHF.R.S32.HI UR16, URZ, 0x1f, UR4 ;  /* 0x0000001f3f107899 */ /* 0x000fe20008011404 */
[----:B------:R-:W-:-:S02]  /*1aa0*/  SHF.R.S32.HI R0, RZ, 0x5, R0 ;  /* 0x00000005ff007819 */ /* 0x000fc40000011400 */
[----:B------:R-:W-:Y:S01]  /*1ab0*/  IADD3.X R3, R217, UR29, RZ, P0, !PT ;  /* 0x0000001dd9037c10 */ /* 0x000fe200087fe4ff */
[----:B------:R-:W-:Y:S01]  /*1ac0*/  ULEA.HI UR16, UR16, UR4, URZ, 0x6 ;  /* 0x0000000410107291 */ /* 0x000fe2000f8f303f */
[----:B------:R-:W-:Y:S01]  /*1ad0*/  IMAD.IADD R17, R21, 0x1, -R4 ;  /* 0x0000000115117824 */ /* 0x000fe200078e0a04 */
[----:B------:R-:W-:Y:S02]  /*1ae0*/  ULDC.64 UR28, c[0x0][0x200] ;  /* 0x00008000001c7ab9 */ /* 0x000fe40000000a00 */
[----:B------:R-:W-:Y:S01]  /*1af0*/  USHF.R.S32.HI UR16, URZ, 0x6, UR16 ;  /* 0x000000063f107899 */ /* 0x000fe20008011410 */
[----:B------:R-:W-:Y:S01]  /*1b00*/  IMAD R0, R0, UR48, R17 ;  /* 0x0000003000007c24 */ /* 0x000fe2000f8e0211 */
[----:B------:R-:W-:Y:S01]  /*1b10*/  UIMAD.WIDE UR10, UR10, UR30, UR28 ;  /* 0x0000001e0a0a72a5 */ /* 0x000fe2000f8e021c */
[----:B------:R-:W-:Y:S01]  /*1b20*/  IMAD.WIDE.U32 R2, R5, c[0x0][0x370], R2 ;  /* 0x0000dc0005027a25 */ /* 0x000fe200078e0002 */
[----:B------:R-:W-:Y:S02]  /*1b30*/  UISETP.LT.AND UP1, UPT, URZ, UR16, UPT ;  /* 0x000000103f00728c */ /* 0x000fe4000bf21270 */
[----:B------:R-:W-:-:S02]  /*1b40*/  IADD3 R6, P0, R0, UR26, RZ ;  /* 0x0000001a00067c10 */ /* 0x000fc4000ff1e0ff */
[----:B------:R-:W-:Y:S01]  /*1b50*/  USEL UR16, URZ, UR16, !UP1 ;  /* 0x000000103f107287 */ /* 0x000fe2000c800000 */
[----:B------:R-:W-:Y:S01]  /*1b60*/  IADD3 R3, R3, UR7, RZ ;  /* 0x0000000703037c10 */ /* 0x000fe2000fffe0ff */
[----:B------:R-:W-:Y:S01]  /*1b70*/  UIADD3 UR7, UR35, -0x1, URZ ;  /* 0xffffffff23077890 */ /* 0x000fe2000fffe03f */
[----:B------:R-:W-:Y:S01]  /*1b80*/  LEA.HI.X.SX32 R7, R0, UR21, 0x1, P0 ;  /* 0x0000001500077c11 */ /* 0x000fe200080f0eff */
[----:B------:R-:W-:Y:S01]  /*1b90*/  IMAD.U32 R0, RZ, RZ, UR36 ;  /* 0x00000024ff007e24 */ /* 0x000fe2000f8e00ff */
[----:B------:R-:W-:Y:S01]  /*1ba0*/  UISETP.GT.AND UP1, UPT, UR35, UR16, UPT ;  /* 0x000000102300728c */ /* 0x000fe2000bf24270 */
[----:B------:R-:W-:Y:S02]  /*1bb0*/  LEA R204, P0, R6, c[0x0][0x350], 0x2 ;  /* 0x0000d40006cc7a11 */ /* 0x000fe400078010ff */
[----:B------:R-:W-:Y:S02]  /*1bc0*/  IMAD.WIDE.U32 R2, R0, c[0x0][0x378], R2 ;  /* 0x0000de0000027a25 */ /* 0x000fe400078e0002 */
[----:B------:R-:W-:-:S02]  /*1bd0*/  LEA.HI.X R205, R6, c[0x0][0x354], R7, 0x2, P0 ;  /* 0x0000d50006cd7a11 */ /* 0x000fc400000f1407 */
[----:B------:R-:W-:Y:S01]  /*1be0*/  PLOP3.LUT P0, PT, PT, PT, UP1, 0x80, 0x0 ;  /* 0x000000000000781c */ /* 0x000fe20003f0f018 */
[----:B------:R-:W-:Y:S01]  /*1bf0*/  IMAD.MOV.U32 R4, RZ, RZ, R2 ;  /* 0x000000ffff047224 */ /* 0x000fe200078e0002 */
[----:B------:R-:W-:Y:S01]  /*1c00*/  IADD3 R5, R3, UR8, RZ ;  /* 0x0000000803057c10 */ /* 0x000fe2000fffe0ff */
[----:B------:R-:W-:Y:S02]  /*1c10*/  IMAD R0, R20, c[0x0][0x370], RZ ;  /* 0x0000dc0014007a24 */ /* 0x000fe400078e02ff */
[----:B------:R-:W-:Y:S02]  /*1c20*/  IMAD.U32 R2, RZ, RZ, UR36 ;  /* 0x00000024ff027e24 */ /* 0x000fe4000f8e00ff */
[C---:B------:R-:W-:Y:S02]  /*1c30*/  IMAD R0, R12.reuse, c[0x0][0x374], R0 ;  /* 0x0000dd000c007a24 */ /* 0x040fe400078e0200 */
[----:B------:R-:W-:-:S04]  /*1c40*/  IMAD.WIDE.U32 R4, R12, c[0x0][0x370], R4 ;  /* 0x0000dc000c047a25 */ /* 0x000fc800078e0004 */
[----:B------:R-:W-:Y:S01]  /*1c50*/  IMAD.WIDE.U32 R8, R2, c[0x0][0x1a8], R8 ;  /* 0x00006a0002087a25 */ /* 0x000fe200078e0008 */
[----:B------:R-:W-:-:S03]  /*1c60*/  LEA R210, P2, R4, c[0x0][0x330], 0x1 ;  /* 0x0000cc0004d27a11 */ /* 0x000fc600078408ff */
[----:B------:R-:W-:Y:S01]  /*1c70*/  IMAD.IADD R15, R5, 0x1, R0 ;  /* 0x00000001050f7824 */ /* 0x000fe200078e0200 */
[----:B------:R-:W-:Y:S02]  /*1c80*/  IADD3 R16, R9, UR9, RZ ;  /* 0x0000000909107c10 */ /* 0x000fe4000fffe0ff */
[----:B------:R-:W-:Y:S02]  /*1c90*/  LEA R212, P3, R8, c[0x0][0x160], 0x1 ;  /* 0x0000580008d47a11 */ /* 0x000fe400078608ff */
[----:B------:R-:W-:Y:S02]  /*1ca0*/  LEA.HI.X R211, R4, c[0x0][0x334], R15, 0x1, P2 ;  /* 0x0000cd0004d37a11 */ /* 0x000fe400010f0c0f */
[----:B------:R-:W-:Y:S01]  /*1cb0*/  LEA.HI.X R213, R8, c[0x0][0x164], R16, 0x1, P3 ;  /* 0x0000590008d57a11 */ /* 0x000fe200018f0c10 */
[----:B------:R-:W-:Y:S05]  /*1cc0*/  @P0 BRA `(.L_x_523) ;  /* 0x0000082000000947 */ /* 0x000fea0003800000 */
[----:B------:R-:W-:Y:S02]  /*1cd0*/  @UP0 UIADD3 UR6, UR22, UR25, URZ ;  /* 0x0000001916060290 */ /* 0x000fe4000fffe03f */
[----:B------:R-:W-:-:S02]  /*1ce0*/  ULDC.64 UR8, c[0x0][0x3a0] ;  /* 0x0000e80000087ab9 */ /* 0x000fc40000000a00 */
        /* <DEDUP_REMOVED lines=16> */
.L_x_524:
        /* <DEDUP_REMOVED lines=18> */
.L_x_525:
        /* <DEDUP_REMOVED lines=30> */
.L_x_527:
[----:B------:R-:W-:Y:S05]  /*20f0*/  BSYNC B0 ;  /* 0x0000000000007941 */ /* 0x000fea0003800000 */
.L_x_526:
        /* <DEDUP_REMOVED lines=17> */
.L_x_529:
[----:B------:R-:W-:Y:S05]  /*2210*/  BSYNC B0 ;  /* 0x0000000000007941 */ /* 0x000fea0003800000 */
.L_x_528:
[----:B------:R-:W-:Y:S01]  /*2220*/  ULDC.64 UR4, c[0x0][0x3a8] ;  /* 0x0000ea0000047ab9 */ /* 0x000fe20000000a00 */
[----:B-1----:R-:W-:Y:S01]  /*2230*/  IMAD.U32 R2, RZ, RZ, UR18 ;  /* 0x00000012ff027e24 */ /* 0x002fe2000f8e00ff */
[----:B------:R-:W-:Y:S01]  /*2240*/  UIMAD UR4, UR20, UR4, URZ ;  /* 0x00000004140472a4 */ /* 0x000fe2000f8e023f */
[----:B------:R-:W-:Y:S02]  /*2250*/  BSSY B0, `(.L_x_530) ;  /* 0x0000019000007945 */ /* 0x000fe40003800000 */
[----:B------:R-:W-:Y:S01]  /*2260*/  IMAD.WIDE.U32 R2, R2, c[0x0][0x3a8], R216 ;  /* 0x0000ea0002027a25 */ /* 0x000fe200078e00d8 */
[----:B------:R-:W-:-:S04]  /*2270*/  UIMAD UR4, UR18, UR5, UR4 ;  /* 0x00000005120472a4 */ /* 0x000fc8000f8e0204 */
[----:B------:R-:W-:Y:S02]  /*2280*/  IADD3 R2, P0, R2, UR8, RZ ;  /* 0x0000000802027c10 */ /* 0x000fe4000ff1e0ff */
[----:B------:R-:W-:Y:S01]  /*2290*/  MOV R0, UR4 ;  /* 0x0000000400007c02 */ /* 0x000fe20008000f00 */
[----:B------:R-:W-:Y:S02]  /*22a0*/  ULDC.64 UR4, c[0x0][0x3c0] ;  /* 0x0000f00000047ab9 */ /* 0x000fe40000000a00 */
[----:B------:R-:W-:Y:S01]  /*22b0*/  UIMAD UR4, UR60, UR4, URZ ;  /* 0x000000043c0472a4 */ /* 0x000fe2000f8e023f */
[----:B------:R-:W-:Y:S01]  /*22c0*/  IADD3.X R3, R3, UR9, R0, P0, !PT ;  /* 0x0000000903037c10 */ /* 0x000fe200087fe400 */
[----:B------:R-:W-:Y:S02]  /*22d0*/  IMAD.U32 R0, RZ, RZ, UR36 ;  /* 0x00000024ff007e24 */ /* 0x000fe4000f8e00ff */
[----:B------:R-:W-:Y:S02]  /*22e0*/  UIMAD UR4, UR36, UR5, UR4 ;  /* 0x00000005240472a4 */ /* 0x000fe4000f8e0204 */
        /* <DEDUP_REMOVED lines=15> */
.L_x_531:
[----:B------:R-:W-:Y:S05]  /*23e0*/  BSYNC B0 ;  /* 0x0000000000007941 */ /* 0x000fea0003800000 */
.L_x_530:
        /* <DEDUP_REMOVED lines=16> */
.L_x_523:
[----:B------:R-:W2:Y:S01]  /*24f0*/  LDL R23, [R1+0x4] ;  /* 0x0000040001177983 */ /* 0x000ea20000100800 */
[----:B------:R-:W-:Y:S01]  /*2500*/  ULDC.64 UR4, c[0x0][0x1a0] ;  /* 0x0000680000047ab9 */ /* 0x000fe20000000a00 */
[----:B------:R-:W-:Y:S01]  /*2510*/  PLOP3.LUT P0, PT, PT, PT, UP6, 0x80, 0x0 ;  /* 0x000000000000781c */ /* 0x000fe20003f0f068 */
[----:B------:R-:W-:Y:S01]  /*2520*/  UIMAD UR4, UR20, UR4, URZ ;  /* 0x00000004140472a4 */ /* 0x000fe2000f8e023f */
[----:B------:R-:W-:Y:S01]  /*2530*/  IMAD.U32 R2, RZ, RZ, UR18 ;  /* 0x00000012ff027e24 */ /* 0x000fe2000f8e00ff */
[----:B------:R-:W-:Y:S02]  /*2540*/  BSSY B0, `(.L_x_533) ;  /* 0x000002c000007945 */ /* 0x000fe40003800000 */
[----:B------:R-:W-:Y:S01]  /*2550*/  UIMAD UR5, UR18, UR5, UR4 ;  /* 0x00000005120572a4 */ /* 0x000fe2000f8e0204 */
[----:B------:R-:W-:Y:S01]  /*2560*/  IMAD.WIDE.U32 R2, R2, c[0x0][0x1a0], R216 ;  /* 0x0000680002027a25 */ /* 0x000fe200078e00d8 */
[----:B------:R-:W-:-:S04]  /*2570*/  ULEA.HI UR4, UR7, UR7, URZ, 0x1 ;  /* 0x0000000707047291 */ /* 0x000fc8000f8f083f */
[----:B------:R-:W-:Y:S01]  /*2580*/  ULOP3.LUT UR4, UR4, 0xfffffffe, URZ, 0xc0, !UPT ;  /* 0xfffffffe04047892 */ /* 0x000fe2000f8ec03f */
[----:B------:R-:W-:Y:S01]  /*2590*/  IMAD.U32 R0, RZ, RZ, UR5 ;  /* 0x00000005ff007e24 */ /* 0x000fe2000f8e00ff */
[----:B------:R-:W-:Y:S01]  /*25a0*/  @P0 BAR.SYNC.DEFER_BLOCKING 0x0 ;  /* 0x0000000000000b1d */ /* 0x000fe20000010000 */
[----:B------:R-:W-:Y:S01]  /*25b0*/  IADD3 R6, P1, R2, UR31, RZ ;  /* 0x0000001f02067c10 */ /* 0x000fe2000ff3e0ff */
[----:B------:R-:W-:-:S03]  /*25c0*/  UIADD3 UR4, UR7, -UR4, URZ ;  /* 0x8000000407047290 */ /* 0x000fc6000fffe03f */
[----:B------:R-:W-:Y:S01]  /*25d0*/  IADD3.X R7, R3, UR32, R0, P1, !PT ;  /* 0x0000002003077c10 */ /* 0x000fe20008ffe400 */
[----:B------:R-:W-:Y:S01]  /*25e0*/  UISETP.NE.AND UP0, UPT, UR4, 0x1, UPT ;  /* 0x000000010400788c */ /* 0x000fe2000bf05270 */
[----:B------:R-:W-:Y:S01]  /*25f0*/  IMAD R0, R18, c[0x0][0x1b8], RZ ;  /* 0x00006e0012007a24 */ /* 0x000fe200078e02ff */
[----:B------:R-:W-:Y:S02]  /*2600*/  UIMAD UR4, UR23, -0x40, UR17 ;  /* 0xffffffc0170478a4 */ /* 0x000fe4000f8e0211 */
[----:B------:R-:W-:-:S04]  /*2610*/  IMAD.WIDE.U32 R6, R14, c[0x0][0x1b8], R6 ;  /* 0x00006e000e067a25 */ /* 0x000fc800078e0006 */
[----:B------:R-:W-:Y:S01]  /*2620*/  ISETP.GE.AND P4, PT, R12, UR4, PT ;  /* 0x000000040c007c0c */ /* 0x000fe2000bf86270 */
[----:B------:R-:W-:-:S05]  /*2630*/  IMAD R0, R14, c[0x0][0x1bc], R0 ;  /* 0x00006f000e007a24 */ /* 0x000fca00078e0200 */
        /* <DEDUP_REMOVED lines=28> */
.L_x_534:
[----:B------:R-:W-:Y:S05]  /*2800*/  BSYNC B0 ;  /* 0x0000000000007941 */ /* 0x000fea0003800000 */
.L_x_533:
[----:B--2---:R-:W-:Y:S01]  /*2810*/  IADD3 R10, R12, 0x20, RZ ;  /* 0x000000200c0a7810 */ /* 0x004fe20007ffe0ff */
        /* <DEDUP_REMOVED lines=29> */
.L_x_536:
[----:B------:R-:W-:Y:S05]  /*29f0*/  BSYNC B0 ;  /* 0x0000000000007941 */ /* 0x000fea0003800000 */
.L_x_535:
[----:B------:R-:W-:Y:S01]  /*2a00*/  UIMAD UR4, UR7, -0x40, UR19 ;  /* 0xffffffc0070478a4 */ /* 0x000fe2000f8e0213 */
[----:B------:R-:W0:Y:S01]  /*2a10*/  LDGDEPBAR ;  /* 0x00000000000079af */ /* 0x000e220000000000 */
[----:B------:R-:W-:Y:S04]  /*2a20*/  BSSY B0, `(.L_x_537) ;  /* 0x0000012000007945 */ /* 0x000fe80003800000 */
[----:B------:R-:W-:-:S13]  /*2a30*/  ISETP.GE.AND P2, PT, R12, UR4, PT ;  /* 0x000000040c007c0c */ /* 0x000fda000bf46270 */
        /* <DEDUP_REMOVED lines=16> */
.L_x_538:
[----:B------:R-:W-:Y:S05]  /*2b40*/  BSYNC B0 ;  /* 0x0000000000007941 */ /* 0x000fea0003800000 */
.L_x_537:
[----:B------:R-:W-:Y:S01]  /*2b50*/  ISETP.GE.AND P1, PT, R10, UR4, PT ;  /* 0x000000040a007c0c */ /* 0x000fe2000bf26270 */
[----:B------:R-:W-:-:S12]  /*2b60*/  BSSY B0, `(.L_x_539) ;  /* 0x000001b000007945 */ /* 0x000fd80003800000 */
[----:B------:R1:W-:Y:S04]  /*2b70*/  @P1 STS.128 [R208+0x9000], RZ ;  /* 0x009000ffd0001388 */ /* 0x0003e80000000c00 */
[----:B------:R1:W-:Y:S01]  /*2b80*/  @P1 STS.128 [R208+0xb000], RZ ;  /* 0x00b000ffd0001388 */ /* 0x0003e20000000c00 */
[----:B------:R-:W-:Y:S05]  /*2b90*/  @P1 BRA `(.L_x_540) ;  /* 0x0000017000001947 */ /* 0x000fea0003800000 */
[----:B------:R-:W-:Y:S02]  /*2ba0*/  ISETP.GE.AND P5, PT, R216, c[0x0][0x220], PT ;  /* 0x00008800d8007a0c */ /* 0x000fe40003fa6270 */
[----:B------:R-:W-:-:S11]  /*2bb0*/  ISETP.GE.AND P0, PT, R218, c[0x0][0x220], PT ;  /* 0x00008800da007a0c */ /* 0x000fd60003f06270 */
[----:B------:R-:W-:Y:S01]  /*2bc0*/  @!P5 IMAD.MOV.U32 R0, RZ, RZ, c[0x0][0x370] ;  /* 0x0000dc00ff00d624 */ /* 0x000fe200078e00ff */
[----:B------:R1:W-:Y:S01]  /*2bd0*/  @P5 STS.128 [R208+0x9000], RZ ;  /* 0x009000ffd0005388 */ /* 0x0003e20000000c00 */
[----:B---3--:R-:W-:-:S03]  /*2be0*/  @!P5 IMAD.MOV.U32 R3, RZ, RZ, c[0x0][0x374] ;  /* 0x0000dd00ff03d624 */ /* 0x008fc600078e00ff */
        /* <DEDUP_REMOVED lines=18> */
.L_x_540:
[----:B------:R-:W-:Y:S05]  /*2d10*/  BSYNC B0 ;  /* 0x0000000000007941 */ /* 0x000fea0003800000 */
.L_x_539:
        /* <DEDUP_REMOVED lines=15> */
.L_x_542:
        /* <DEDUP_REMOVED lines=19> */
.L_x_543:
[----:B------:R-:W-:Y:S05]  /*2f40*/  BSYNC B0 ;  /* 0x0000000000007941 */ /* 0x000fea0003800000 */
.L_x_541:
        /* <DEDUP_REMOVED lines=14> */
.L_x_545:
        /* <DEDUP_REMOVED lines=27> */
.L_x_546:
[----:B------:R-:W-:Y:S05]  /*31e0*/  BSYNC B0 ;  /* 0x0000000000007941 */ /* 0x000fea0003800000 */
.L_x_544:
[C---:B------:R-:W-:Y:S01]  /*31f0*/  IADD3 R0, R215.reuse, 0x8, RZ ;  /* 0x00000008d7007810 */ /* 0x040fe20007ffe0ff */
[----:B-1-3--:R-:W-:Y:S01]  /*3200*/  IMAD.MOV.U32 R2, RZ, RZ, 0x4 ;  /* 0x00000004ff027424 */ /* 0x00afe200078e00ff */
[C---:B------:R-:W-:Y:S01]  /*3210*/  ISETP.GE.AND P2, PT, R215.reuse, UR4, PT ;  /* 0x00000004d7007c0c */ /* 0x040fe2000bf46270 */
[----:B------:R-:W-:Y:S01]  /*3220*/  IMAD.MOV.U32 R223, RZ, RZ, 0x7f800000 ;  /* 0x7f800000ffdf7424 */ /* 0x000fe200078e00ff */
[----:B------:R-:W-:Y:S01]  /*3230*/  ISETP.GE.AND P1, PT, R0, UR4, PT ;  /* 0x0000000400007c0c */ /* 0x000fe2000bf26270 */
[----:B------:R-:W-:Y:S01]  /*3240*/  IMAD.WIDE R2, R215, R2, UR10 ;  /* 0x0000000ad7027e25 */ /* 0x000fe2000f8e0202 */
[----:B------:R-:W-:Y:S01]  /*3250*/  MOV R224, 0x7f800000 ;  /* 0x7f80000000e07802 */ /* 0x000fe20000000f00 */
[----:B------:R-:W-:Y:S02]  /*3260*/  ULDC.64 UR4, c[0x0][0x198] ;  /* 0x0000660000047ab9 */ /* 0x000fe40000000a00 */
[----:B------:R-:W-:Y:S01]  /*3270*/  UIMAD UR4, UR20, UR4, URZ ;  /* 0x00000004140472a4 */ /* 0x000fe2000f8e023f */
[----:B------:R1:W-:Y:S05]  /*3280*/  @P4 STS.128 [R208+0xc000], RZ ;  /* 0x00c000ffd0004388 */ /* 0x0003ea0000000c00 */
[----:B------:R3:W5:Y:S04]  /*3290*/  @!P2 LDG.E R223, [R2.64] ;  /* 0x0000000c02dfa981 */ /* 0x000768000c1e1900 */
[----:B------:R3:W5:Y:S01]  /*32a0*/  @!P1 LDG.E R224, [R2.64+0x20] ;  /* 0x0000200c02e09981 */ /* 0x000762000c1e1900 */
[----:B------:R-:W-:Y:S01]  /*32b0*/  UIMAD UR4, UR18, UR5, UR4 ;  /* 0x00000005120472a4 */ /* 0x000fe2000f8e0204 */
[----:B------:R-:W-:Y:S02]  /*32c0*/  BSSY B0, `(.L_x_547) ;  /* 0x0000023000007945 */ /* 0x000fe40003800000 */
[----:B------:R1:W-:Y:S03]  /*32d0*/  @P4 STS.128 [R208+0xe000], RZ ;  /* 0x00e000ffd0004388 */ /* 0x0003e60000000c00 */
[----:B------:R-:W-:Y:S01]  /*32e0*/  MOV R0, UR4 ;  /* 0x0000000400007c02 */ /* 0x000fe20008000f00 */
[----:B---3--:R-:W-:-:S04]  /*32f0*/  IMAD.U32 R2, RZ, RZ, UR18 ;  /* 0x00000012ff027e24 */ /* 0x008fc8000f8e00ff */
[----:B------:R-:W-:-:S05]  /*3300*/  IMAD.WIDE.U32 R2, R2, c[0x0][0x198], R216 ;  /* 0x0000660002027a25 */ /* 0x000fca00078e00d8 */
[----:B------:R-:W-:-:S04]  /*3310*/  IADD3 R4, P1, R2, UR24, RZ ;  /* 0x0000001802047c10 */ /* 0x000fc8000ff3e0ff */
        /* <DEDUP_REMOVED lines=29> */
.L_x_548:
[----:B-1----:R-:W-:Y:S05]  /*34f0*/  BSYNC B0 ;  /* 0x0000000000007941 */ /* 0x002fea0003800000 */
.L_x_547:
        /* <DEDUP_REMOVED lines=28> */
.L_x_550:
[----:B------:R-:W-:Y:S05]  /*36c0*/  BSYNC B0 ;  /* 0x0000000000007941 */ /* 0x000fea0003800000 */
.L_x_549:
[----:B------:R-:W0:Y:S01]  /*36d0*/  LDGDEPBAR ;  /* 0x00000000000079af */ /* 0x000e220000000000 */
[----:B------:R-:W-:Y:S02]  /*36e0*/  ULDC.64 UR8, c[0x0][0x318] ;  /* 0x0000c60000087ab9 */ /* 0x000fe40000000a00 */
[----:B------:R-:W-:Y:S02]  /*36f0*/  UISETP.NE.U32.AND UP1, UPT, URZ, UR8, UPT ;  /* 0x000000083f00728c */ /* 0x000fe4000bf25070 */
[----:B------:R-:W-:Y:S02]  /*3700*/  ULDC.64 UR20, c[0x0][0x320] ;  /* 0x0000c80000147ab9 */ /* 0x000fe40000000a00 */
[----:B------:R-:W-:-:S06]  /*3710*/  UISETP.NE.AND.EX UP1, UPT, URZ, UR9, UPT, UP1 ;  /* 0x000000093f00728c */ /* 0x000fcc000bf25310 */
[----:B------:R-:W-:-:S05]  /*3720*/  PLOP3.LUT P4, PT, PT, PT, UP1, 0x80, 0x0 ;  /* 0x000000000000781c */ /* 0x000fca0003f8f018 */
[----:B------:R-:W-:Y:S02]  /*3730*/  @UP1 UIMAD UR6, UR40, UR20, URZ ;  /* 0x00000014280612a4 */ /* 0x000fe4000f8e023f */
[----:B------:R-:W-:Y:S02]  /*3740*/  @UP1 UMOV UR4, UR36 ;  /* 0x0000002400041c82 */ /* 0x000fe40008000000 */
[----:B------:R-:W-:Y:S01]  /*3750*/  @UP1 UMOV UR5, UR60 ;  /* 0x0000003c00051c82 */ /* 0x000fe20008000000 */
[----:B------:R-:W-:-:S04]  /*3760*/  DEPBAR.LE SB0, 0x1 ;  /* 0x000080400000791a */ /* 0x000fc80000000000 */
[----:B------:R-:W-:Y:S01]  /*3770*/  BAR.SYNC.DEFER_BLOCKING 0x0 ;  /* 0x0000000000007b1d */ /* 0x000fe20000010000 */
[----:B------:R-:W-:Y:S02]  /*3780*/  @UP1 UIMAD.WIDE.U32 UR4, UR33, UR20, UR4 ;  /* 0x00000014210412a5 */ /* 0x000fe4000f8e0004 */
[----:B------:R-:W-:Y:S02]  /*3790*/  @UP1 UIMAD UR21, UR33, UR21, UR6 ;  /* 0x00000015211512a4 */ /* 0x000fe4000f8e0206 */
[----:B------:R-:W-:Y:S02]  /*37a0*/  @UP1 ULEA UR8, UP0, UR4, UR8, 0x2 ;  /* 0x0000000804081291 */ /* 0x000fe4000f80103f */
[----:B------:R-:W-:-:S04]  /*37b0*/  @UP1 UIADD3 UR21, UR5, UR21, URZ ;  /* 0x0000001505151290 */ /* 0x000fc8000fffe03f */
[----:B------:R-:W-:Y:S01]  /*37c0*/  @UP1 ULEA.HI.X UR9, UR4, UR9, UR21, 0x2, UP0 ;  /* 0x0000000904091291 */ /* 0x000fe200080f1415 */
[----:B---3--:R-:W-:-:S05]  /*37d0*/  IMAD.U32 R2, RZ, RZ, UR8 ;  /* 0x00000008ff027e24 */ /* 0x008fca000f8e00ff */
[----:B------:R-:W-:Y:S02]  /*37e0*/  IMAD.U32 R3, RZ, RZ, UR9 ;  /* 0x00000009ff037e24 */ /* 0x000fe4000f8e00ff */
[----:B------:R-:W-:Y:S02]  /*37f0*/  IMAD.MOV.U32 R10, RZ, RZ, c[0x0][0x308] ;  /* 0x0000c200ff0a7624 */ /* 0x000fe400078e00ff */
[----:B------:R-:W-:Y:S01]  /*3800*/  IMAD.MOV.U32 R11, RZ, RZ, c[0x0][0x30c] ;  /* 0x0000c300ff0b7624 */ /* 0x000fe200078e00ff */
[----:B--2---:R3:W2:Y:S01]  /*3810*/  @P4 LDG.E R8, [R2.64] ;  /* 0x0000000c02084981 */ /* 0x0046a2000c1e1900 */
[CC--:B------:R-:W-:Y:S01]  /*3820*/  LEA.HI R0, R22.reuse, R21.reuse, RZ, 0x4 ;  /* 0x0000001516007211 */ /* 0x0c0fe200078f20ff */
[----:B------:R-:W2:Y:S01]  /*3830*/  @P4 MUFU.RCP R9, c[0x0][0x238] ;  /* 0x00008e0000094b08 */ /* 0x000ea20000001000 */
[----:B------:R-:W-:Y:S01]  /*3840*/  LOP3.LUT R5, R19, 0xfffffff8, RZ, 0xc0, !PT ;  /* 0xfffffff813057812 */ /* 0x000fe200078ec0ff */
[----:B------:R-:W1:Y:S01]  /*3850*/  S2R R12, SR_TID.X ;  /* 0x00000000000c7919 */ /* 0x000e620000002100 */
[----:B------:R-:W-:Y:S01]  /*3860*/  IMAD.MOV.U32 R164, RZ, RZ, 0x20 ;  /* 0x00000020ffa47424 */ /* 0x000fe200078e00ff */
[----:B------:R-:W-:-:S02]  /*3870*/  LEA.HI R4, R22, R21, RZ, 0x7 ;  /* 0x0000001516047211 */ /* 0x000fc400078f38ff */
[----:B------:R4:W1:Y:S04]  /*3880*/  LDSM.16.M88.4 R104, [R190+0x10000] ;  /* 0x01000000be68783b */ /* 0x0008680000000200 */
[----:B------:R4:W1:Y:S04]  /*3890*/  LDSM.16.M88.4 R108, [R190+0x10800] ;  /* 0x01080000be6c783b */ /* 0x0008680000000200 */
[----:B------:R4:W1:Y:S04]  /*38a0*/  LDSM.16.M88.4 R112, [R189+0x10000] ;  /* 0x01000000bd70783b */ /* 0x0008680000000200 */
[----:B------:R4:W2:Y:S04]  /*38b0*/  LDSM.16.M88.4 R116, [R189+0x10800] ;  /* 0x01080000bd74783b */ /* 0x0008a80000000200 */
[----:B------:R4:W2:Y:S04]  /*38c0*/  LDSM.16.M88.4 R120, [R188+0x10000] ;  /* 0x01000000bc78783b */ /* 0x0008a80000000200 */
[----:B---3--:R3:W4:Y:S04]  /*38d0*/  LDG.E.64 R2, [R10.64+0x8] ;  /* 0x0000080c0a027981 */ /* 0x008728000c1e1b00 */
[----:B------:R1:W2:Y:S04]  /*38e0*/  LDSM.16.M88.4 R124, [R188+0x10800] ;  /* 0x01080000bc7c783b */ /* 0x0002a80000000200 */
[----:B------:R2:W2:Y:S04]  /*38f0*/  LDSM.16.M88.4 R136, [R190+0x12000] ;  /* 0x01200000be88783b */ /* 0x0004a80000000200 */
[----:B------:R2:W2:Y:S04]  /*3900*/  LDSM.16.M88.4 R140, [R190+0x12800] ;  /* 0x01280000be8c783b */ /* 0x0004a80000000200 */
[----:B------:R2:W2:Y:S04]  /*3910*/  LDSM.16.M88.4 R144, [R189+0x12000] ;  /* 0x01200000bd90783b */ /* 0x0004a80000000200 */
[----:B------:R2:W2:Y:S04]  /*3920*/  LDSM.16.M88.4 R148, [R189+0x12800] ;  /* 0x01280000bd94783b */ /* 0x0004a80000000200 */
[----:B------:R2:W2:Y:S04]  /*3930*/  LDSM.16.M88.4 R152, [R188+0x12000] ;  /* 0x01200000bc98783b */ /* 0x0004a80000000200 */
[----:B---3--:R-:W3:Y:S01]  /*3940*/  LDG.E.64 R10, [R10.64] ;  /* 0x0000000c0a0a7981 */ /* 0x008ee2000c1e1b00 */
[----:B------:R-:W-:Y:S01]  /*3950*/  LOP3.LUT R0, R0, 0xfffffff0, RZ, 0xc0, !PT ;  /* 0xfffffff000007812 */ /* 0x000fe200078ec0ff */
[----:B-1----:R-:W-:Y:S01]  /*3960*/  IMAD.SHL.U32 R12, R12, 0x2, RZ ;  /* 0x000000020c0c7824 */ /* 0x002fe200078e00ff */
[----:B------:R-:W-:Y:S01]  /*3970*/  IADD3 R5, -R5, R21, RZ ;  /* 0x0000001505057210 */ /* 0x000fe20007ffe1ff */
[----:B------:R1:W1:Y:S01]  /*3980*/  LDSM.16.M88.4 R156, [R188+0x12800] ;  /* 0x01280000bc9c783b */ /* 0x0002620000000200 */
[----:B------:R-:W-:Y:S01]  /*3990*/  SHF.R.S32.HI R4, RZ, 0x7, R4 ;  /* 0x00000007ff047819 */ /* 0x000fe20000011404 */
[----:B------:R-:W-:Y:S01]  /*39a0*/  IMAD.IADD R0, R21, 0x1, -R0 ;  /* 0x0000000115007824 */ /* 0x000fe200078e0a00 */
[----:B------:R-:W-:Y:S01]  /*39b0*/  LOP3.LUT P3, RZ, R5, 0x2, RZ, 0xc0, !PT ;  /* 0x0000000205ff7812 */ /* 0x000fe2000786c0ff */
[----:B------:R-:W-:Y:S01]  /*39c0*/  IMAD.U32 R207, RZ, RZ, UR23 ;  /* 0x00000017ffcf7e24 */ /* 0x000fe2000f8e00ff */
[----:B------:R-:W-:Y:S01]  /*39d0*/  IADD3 R184, R202, 0x2000, RZ ;  /* 0x00002000cab87810 */ /* 0x000fe20007ffe0ff */
[----:B------:R-:W-:Y:S01]  /*39e0*/  IMAD.SHL.U32 R7, R4, 0x20, RZ ;  /* 0x0000002004077824 */ /* 0x000fe200078e00ff */
[----:B------:R-:W-:Y:S01]  /*39f0*/  SHF.R.S32.HI R6, RZ, 0x1f, R0 ;  /* 0x0000001fff067819 */ /* 0x000fe20000011400 */
[----:B------:R-:W-:Y:S01]  /*3a00*/  IMAD.MOV.U32 R192, RZ, RZ, 0x40 ;  /* 0x00000040ffc07424 */ /* 0x000fe200078e00ff */
[----:B------:R-:W-:Y:S01]  /*3a10*/  SEL R164, R164, 0xffffffe0, !P3 ;  /* 0xffffffe0a4a47807 */ /* 0x000fe20005800000 */
[----:B------:R-:W-:Y:S01]  /*3a20*/  UIADD3 UR18, UR19, 0x40, UR18 ;  /* 0x0000004013127890 */ /* 0x000fe2000fffe012 */
[----:B------:R-:W-:Y:S01]  /*3a30*/  LEA.HI R6, R6, R0, RZ, 0x3 ;  /* 0x0000000006067211 */ /* 0x000fe200078f18ff */
[----:B------:R-:W-:Y:S01]  /*3a40*/  CS2R R94, SRZ ;  /* 0x00000000005e7805 */ /* 0x000fe2000001ff00 */
[----:B------:R-:W-:Y:S01]  /*3a50*/  LOP3.LUT R7, R7, 0x6, R12, 0xf8, !PT ;  /* 0x0000000607077812 */ /* 0x000fe200078ef80c */
[----:B------:R-:W-:Y:S01]  /*3a60*/  IMAD.IADD R164, R164, 0x1, R188 ;  /* 0x00000001a4a47824 */ /* 0x000fe200078e02bc */
[----:B------:R-:W-:Y:S01]  /*3a70*/  LOP3.LUT R5, R6, 0xfffffff8, RZ, 0xc0, !PT ;  /* 0xfffffff806057812 */ /* 0x000fe200078ec0ff */
[----:B------:R-:W-:Y:S01]  /*3a80*/  IMAD.U32 R6, RZ, RZ, UR23 ;  /* 0x00000017ff067e24 */ /* 0x000fe2000f8e00ff */
[----:B------:R-:W-:Y:S01]  /*3a90*/  IADD3 R187, R203, 0x2000, RZ ;  /* 0x00002000cbbb7810 */ /* 0x000fe20007ffe0ff */
[----:B------:R-:W-:Y:S01]  /*3aa0*/  IMAD R207, R207, 0x40, R7 ;  /* 0x00000040cfcf7824 */ /* 0x000fe200078e0207 */
[----:B------:R-:W-:Y:S01]  /*3ab0*/  IADD3 R5, R0, -R5, RZ ;  /* 0x8000000500057210 */ /* 0x000fe20007ffe0ff */
[----:B------:R1:W1:Y:S01]  /*3ac0*/  LDSM.16.M88.4 R128, [R164+0x10000] ;  /* 0x01000000a480783b */ /* 0x0002620000000200 */
[----:B------:R-:W-:Y:S01]  /*3ad0*/  IMAD R6, R6, 0x2, R4 ;  /* 0x0000000206067824 */ /* 0x000fe200078e0204 */
[----:B------:R-:W1:Y:S01]  /*3ae0*/  I2F R233, R207 ;  /* 0x000000cf00e97306 */ /* 0x000e620000201400 */
[----:B------:R-:W-:Y:S01]  /*3af0*/  R2P PR, R5, 0x6 ;  /* 0x0000000605007804 */ /* 0x000fe20000000000 */
[----:B------:R1:W1:Y:S01]  /*3b00*/  LDSM.16.M88.4 R132, [R164+0x10800] ;  /* 0x01080000a484783b */ /* 0x0002620000000200 */
[C---:B------:R-:W-:Y:S01]  /*3b10*/  IADD3 R242, R207.reuse, 0x18, RZ ;  /* 0x00000018cff27810 */ /* 0x040fe20007ffe0ff */
[----:B------:R-:W-:Y:S01]  /*3b20*/  CS2R R92, SRZ ;  /* 0x00000000005c7805 */ /* 0x000fe2000001ff00 */
[C---:B------:R-:W-:Y:S01]  /*3b30*/  IADD3 R241, R207.reuse, 0x11, RZ ;  /* 0x00000011cff17810 */ /* 0x040fe20007ffe0ff */
[----:B------:R1:W1:Y:S01]  /*3b40*/  LDSM.16.M88.4 R160, [R164+0x12000] ;  /* 0x01200000a4a0783b */ /* 0x0002620000000200 */
[C---:B------:R-:W-:Y:S01]  /*3b50*/  IADD3 R240, R207.reuse, 0x10, RZ ;  /* 0x00000010cff07810 */ /* 0x040fe20007ffe0ff */
[----:B------:R-:W-:Y:S01]  /*3b60*/  CS2R R98, SRZ ;  /* 0x0000000000627805 */ /* 0x000fe2000001ff00 */
[C---:B------:R-:W-:Y:S01]  /*3b70*/  IADD3 R239, R207.reuse, 0x9, RZ ;  /* 0x00000009cfef7810 */ /* 0x040fe20007ffe0ff */
[----:B------:R-:W1:Y:S01]  /*3b80*/  LDSM.16.M88.4 R164, [R164+0x12800] ;  /* 0x01280000a4a4783b */ /* 0x000e620000000200 */
[C---:B------:R-:W-:Y:S01]  /*3b90*/  IADD3 R238, R207.reuse, 0x8, RZ ;  /* 0x00000008cfee7810 */ /* 0x040fe20007ffe0ff */
[----:B------:R-:W1:Y:S01]  /*3ba0*/  I2F R242, R242 ;  /* 0x000000f200f27306 */ /* 0x000e620000201400 */
[----:B------:R-:W-:Y:S01]  /*3bb0*/  IADD3 R237, R207, 0x1, RZ ;  /* 0x00000001cfed7810 */ /* 0x000fe20007ffe0ff */
[----:B------:R-:W-:Y:S01]  /*3bc0*/  CS2R R96, SRZ ;  /* 0x0000000000607805 */ /* 0x000fe2000001ff00 */
[----:B------:R-:W-:Y:S01]  /*3bd0*/  SEL R201, R201, 0xffffffe0, !P1 ;  /* 0xffffffe0c9c97807 */ /* 0x000fe20004800000 */
[----:B------:R-:W-:Y:S01]  /*3be0*/  CS2R R90, SRZ ;  /* 0x00000000005a7805 */ /* 0x000fe2000001ff00 */
[----:B------:R-:W-:Y:S01]  /*3bf0*/  SHF.L.U32 R193, R203, 0x1, RZ ;  /* 0x00000001cbc17819 */ /* 0x000fe200000006ff */
[----:B------:R-:W-:Y:S01]  /*3c00*/  CS2R R88, SRZ ;  /* 0x0000000000587805 */ /* 0x000fe2000001ff00 */
[----:B------:R-:W-:Y:S01]  /*3c10*/  SEL R184, R184, R202, !P0 ;  /* 0x000000cab8b87207 */ /* 0x000fe20004000000 */
[----:B------:R-:W1:Y:S01]  /*3c20*/  I2F R241, R241 ;  /* 0x000000f100f17306 */ /* 0x000e620000201400 */
[----:B------:R-:W-:Y:S01]  /*3c30*/  SEL R187, R187, R203, !P0 ;  /* 0x000000cbbbbb7207 */ /* 0x000fe20004000000 */
[----:B------:R-:W-:Y:S01]  /*3c40*/  IMAD.IADD R196, R194, 0x1, R201 ;  /* 0x00000001c2c47824 */ /* 0x000fe200078e02c9 */
[----:B------:R-:W-:Y:S01]  /*3c50*/  SEL R192, R192, 0xffffffc0, !P2 ;  /* 0xffffffc0c0c07807 */ /* 0x000fe20005000000 */
[--C-:B------:R-:W-:Y:S01]  /*3c60*/  IMAD.IADD R195, R201, 0x1, R193.reuse ;  /* 0x00000001c9c37824 */ /* 0x100fe200078e02c1 */
[----:B------:R-:W-:Y:S01]  /*3c70*/  MOV R209, R206 ;  /* 0x000000ce00d17202 */ /* 0x000fe20000000f00 */
[----:B------:R-:W-:Y:S01]  /*3c80*/  CS2R R86, SRZ ;  /* 0x0000000000567805 */ /* 0x000fe2000001ff00 */
[----:B------:R-:W-:Y:S01]  /*3c90*/  CS2R R84, SRZ ;  /* 0x0000000000547805 */ /* 0x000fe2000001ff00 */
[----:B------:R-:W1:Y:S01]  /*3ca0*/  I2F R240, R240 ;  /* 0x000000f000f07306 */ /* 0x000e620000201400 */
[----:B------:R-:W-:Y:S01]  /*3cb0*/  CS2R R78, SRZ ;  /* 0x00000000004e7805 */ /* 0x000fe2000001ff00 */
[----:B------:R-:W-:Y:S01]  /*3cc0*/  CS2R R76, SRZ ;  /* 0x00000000004c7805 */ /* 0x000fe2000001ff00 */
[----:B------:R-:W-:Y:S01]  /*3cd0*/  CS2R R82, SRZ ;  /* 0x0000000000527805 */ /* 0x000fe2000001ff00 */
[----:B------:R-:W-:Y:S01]  /*3ce0*/  CS2R R80, SRZ ;  /* 0x0000000000507805 */ /* 0x000fe2000001ff00 */
[----:B------:R-:W-:Y:S01]  /*3cf0*/  CS2R R74, SRZ ;  /* 0x00000000004a7805 */ /* 0x000fe2000001ff00 */
        /* <DEDUP_REMOVED lines=22> */
[----:B------:R-:W-:Y:S01]  /*3e60*/  IMAD.SHL.U32 R184, R184, 0x2, RZ ;  /* 0x00000002b8b87824 */ /* 0x000fe200078e00ff */
[----:B------:R-:W-:Y:S01]  /*3e70*/  IADD3 R200, R192, R196, RZ ;  /* 0x000000c4c0c87210 */ /* 0x000fe20007ffe0ff */
[----:B------:R-:W-:Y:S01]  /*3e80*/  IMAD.SHL.U32 R187, R187, 0x2, RZ ;  /* 0x00000002bbbb7824 */ /* 0x000fe200078e00ff */
[----:B------:R-:W-:Y:S01]  /*3e90*/  UMOV UR6, URZ ;  /* 0x0000003f00067c82 */ /* 0x000fe20008000000 */
[----:B------:R-:W-:Y:S01]  /*3ea0*/  IMAD.IADD R199, R194, 0x1, R192 ;  /* 0x00000001c2c77824 */ /* 0x000fe200078e02c0 */
[----:B------:R-:W-:Y:S01]  /*3eb0*/  UIADD3 UR18, UR18, -UR17, URZ ;  /* 0x8000001112127290 */ /* 0x000fe2000fffe03f */
[----:B------:R-:W-:-:S02]  /*3ec0*/  IMAD.IADD R198, R192, 0x1, R193 ;  /* 0x00000001c0c67824 */ /* 0x000fc400078e02c1 */
[----:B------:R-:W-:Y:S02]  /*3ed0*/  IMAD.IADD R197, R192, 0x1, R195 ;  /* 0x00000001c0c57824 */ /* 0x000fe400078e02c3 */
[----:B--2---:R-:W-:-:S04]  /*3ee0*/  @P4 FMUL.FTZ R0, R8, R9 ;  /* 0x0000000908004220 */ /* 0x004fc80000410000 */
[----:B------:R2:W1:Y:S02]  /*3ef0*/  @P4 R2UR UR4, R0 ;  /* 0x00000000000443c2 */ /* 0x00046400000e0000 */
[--C-:B--2---:R-:W-:Y:S01]  /*3f00*/  SHF.R.S32.HI R0, RZ, 0x1f, R17.reuse ;  /* 0x0000001fff007819 */ /* 0x104fe20000011411 */
[----:B-1----:R-:W-:Y:S01]  /*3f10*/  @UP1 UMOV UR6, UR4 ;  /* 0x0000000400061c82 */ /* 0x002fe20008000000 */
[----:B----4-:R-:W-:Y:S01]  /*3f20*/  IADD3 R244, P5, P4, R2, UR46, R17 ;  /* 0x0000002e02f47c10 */ /* 0x010fe2000fcbe011 */
[----:B------:R-:W-:-:S03]  /*3f30*/  IMAD.MOV.U32 R2, RZ, RZ, c[0x0][0x22c] ;  /* 0x00008b00ff027624 */ /* 0x000fc600078e00ff */
[----:B------:R-:W-:Y:S01]  /*3f40*/  IADD3.X R246, R3, UR50, R0, P5, P4 ;  /* 0x0000003203f67c10 */ /* 0x000fe2000afe8400 */
[----:B------:R-:W-:Y:S01]  /*3f50*/  IMAD R2, R2, c[0x0][0x1c0], RZ ;  /* 0x0000700002027a24 */ /* 0x000fe200078e02ff */
[----:B------:R-:W-:Y:S01]  /*3f60*/  IADD3 R0, R207, 0x19, RZ ;  /* 0x00000019cf007810 */ /* 0x000fe20007ffe0ff */
[----:B------:R-:W-:-:S03]  /*3f70*/  IMAD.WIDE.U32 R244, R244, -0x2daee0ad, RZ ;  /* 0xd2511f53f4f47825 */ /* 0x000fc600078e00ff */
[----:B------:R1:W2:Y:S01]  /*3f80*/  I2F R243, R0 ;  /* 0x0000000000f37306 */ /* 0x0002a20000201400 */
[C---:B------:R-:W-:Y:S02]  /*3f90*/  IMAD.SHL.U32 R247, R2.reuse, 0x10, RZ ;  /* 0x0000001002f77824 */ /* 0x040fe400078e00ff */
[----:B------:R-:W-:-:S03]  /*3fa0*/  IMAD.SHL.U32 R214, R2, 0x8, RZ ;  /* 0x0000000802d67824 */ /* 0x000fc600078e00ff */
[C---:B------:R-:W-:Y:S02]  /*3fb0*/  IADD3 R4, R247.reuse, 0x40, RZ ;  /* 0x00000040f7047810 */ /* 0x040fe40007ffe0ff */
[C---:B------:R-:W-:Y:S02]  /*3fc0*/  IADD3 R3, R247.reuse, 0x60, RZ ;  /* 0x00000060f7037810 */ /* 0x040fe40007ffe0ff */
[----:B------:R-:W-:Y:S01]  /*3fd0*/  IADD3 R5, R247, 0x20, RZ ;  /* 0x00000020f7057810 */ /* 0x000fe20007ffe0ff */
[C---:B------:R-:W-:Y:S01]  /*3fe0*/  IMAD.IADD R249, R214.reuse, 0x1, R4 ;  /* 0x00000001d6f97824 */ /* 0x040fe200078e0204 */
[----:B------:R-:W-:-:S03]  /*3ff0*/  IADD3 R248, R214, R3, RZ ;  /* 0x00000003d6f87210 */ /* 0x000fc60007ffe0ff */
[C---:B------:R-:W-:Y:S01]  /*4000*/  IMAD.IADD R250, R214.reuse, 0x1, R5 ;  /* 0x00000001d6fa7824 */ /* 0x040fe200078e0205 */
[----:B---3--:R-:W1:Y:S01]  /*4010*/  R2UR UR9, R11 ;  /* 0x000000000b0973c2 */ /* 0x008e6200000e0000 */
[C---:B------:R-:W-:Y:S02]  /*4020*/  IMAD.IADD R4, R214.reuse, 0x1, R249 ;  /* 0x00000001d6047824 */ /* 0x040fe400078e02f9 */
[C---:B------:R-:W-:Y:S02]  /*4030*/  IMAD.IADD R3, R214.reuse, 0x1, R248 ;  /* 0x00000001d6037824 */ /* 0x040fe400078e02f8 */
[C---:B------:R-:W-:Y:S01]  /*4040*/  IMAD.IADD R5, R214.reuse, 0x1, R250 ;  /* 0x00000001d6057824 */ /* 0x040fe200078e02fa */
[C---:B------:R-:W-:Y:S01]  /*4050*/  IADD3 R230, R214.reuse, R4, RZ ;  /* 0x00000004d6e67210 */ /* 0x040fe20007ffe0ff */
[C---:B------:R-:W-:Y:S01]  /*4060*/  IMAD.IADD R228, R214.reuse, 0x1, R3 ;  /* 0x00000001d6e47824 */ /* 0x040fe200078e0203 */
[----:B------:R3:W4:Y:S01]  /*4070*/  R2UR UR8, R10 ;  /* 0x000000000a0873c2 */ /* 0x00072200000e0000 */
[----:B------:R-:W-:-:S02]  /*4080*/  IMAD.IADD R232, R214, 0x1, R5 ;  /* 0x00000001d6e87824 */ /* 0x000fc400078e0205 */
[C---:B------:R-:W-:Y:S01]  /*4090*/  IMAD.IADD R229, R214.reuse, 0x1, R230 ;  /* 0x00000001d6e57824 */ /* 0x040fe200078e02e6 */
[C---:B------:R-:W-:Y:S01]  /*40a0*/  IADD3 R225, R214.reuse, R228, RZ ;  /* 0x000000e4d6e17210 */ /* 0x040fe20007ffe0ff */
[C---:B------:R-:W-:Y:S02]  /*40b0*/  IMAD.IADD R231, R214.reuse, 0x1, R232 ;  /* 0x00000001d6e77824 */ /* 0x040fe400078e02e8 */
[C---:B------:R-:W-:Y:S02]  /*40c0*/  IMAD.IADD R235, R214.reuse, 0x1, R229 ;  /* 0x00000001d6eb7824 */ /* 0x040fe400078e02e5 */
[C---:B------:R-:W-:Y:S02]  /*40d0*/  IMAD.IADD R236, R214.reuse, 0x1, R231 ;  /* 0x00000001d6ec7824 */ /* 0x040fe400078e02e7 */
[----:B------:R-:W-:Y:S01]  /*40e0*/  IMAD.IADD R234, R214, 0x1, R225 ;  /* 0x00000001d6ea7824 */ /* 0x000fe200078e02e1 */
[----:B-1----:R-:W-:-:S04]  /*40f0*/  LOP3.LUT R0, R6, UR9, RZ, 0x3c, !PT ;  /* 0x0000000906007c12 */ /* 0x002fc8000f8e3cff */
[----:B------:R-:W-:-:S05]  /*4100*/  LOP3.LUT R0, R0, R245, RZ, 0x3c, !PT ;  /* 0x000000f500007212 */ /* 0x000fca00078e3cff */
[----:B--234-:R-:W-:-:S04]  /*4110*/  IMAD.WIDE.U32 R226, R0, -0x326172a9, RZ ;  /* 0xcd9e8d5700e27825 */ /* 0x01cfc800078e00ff */
.L_x_553:
[----:B------:R-:W0:Y:S01]  /*4120*/  LDGDEPBAR ;  /* 0x00000000000079af */ /* 0x000e220000000000 */
[C---:B------:R-:W-:Y:S01]  /*4130*/  IMAD.IADD R0, R187.reuse, 0x1, R201 ;  /* 0x00000001bb007824 */ /* 0x040fe200078e02c9 */
[----:B------:R-:W-:Y:S01]  /*4140*/  USHF.L.U32 UR4, UR23, 0x6, URZ ;  /* 0x0000000617047899 */ /* 0x000fe2000800063f */
[--C-:B------:R-:W-:Y:S01]  /*4150*/  IMAD.IADD R3, R187, 0x1, R192.reuse ;  /* 0x00000001bb037824 */ /* 0x100fe200078e02c0 */
[----:B------:R-:W-:Y:S01]  /*4160*/  USHF.L.U32 UR5, UR7, 0x6, URZ ;  /* 0x0000000607057899 */ /* 0x000fe2000800063f */
[----:B------:R-:W-:Y:S01]  /*4170*/  IMAD.IADD R2, R0, 0x1, R192 ;  /* 0x0000000100027824 */ /* 0x000fe200078e02c0 */
[----:B------:R-:W-:Y:S01]  /*4180*/  UIADD3 UR4, UR4, 0x40, URZ ;  /* 0x0000004004047890 */ /* 0x000fe2000fffe03f */
[----:B-----5:R-:W-:Y:S01]  /*4190*/  FSETP.NEU.FTZ.AND P1, PT, R223, -INF , PT ;  /* 0xff800000df00780b */ /* 0x020fe20003f3d000 */
[----:B------:R-:W2:Y:S01]  /*41a0*/  LDL R168, [R1] ;  /* 0x0000000001a87983 */ /* 0x000ea20000100800 */
[----:B------:R-:W-:Y:S01]  /*41b0*/  UISETP.GE.AND UP0, UPT, UR5, UR18, UPT ;  /* 0x000000120500728c */ /* 0x000fe2000bf06270 */
[----:B------:R-:W-:Y:S01]  /*41c0*/  FSETP.NEU.FTZ.AND P0, PT, R224, -INF , PT ;  /* 0xff800000e000780b */ /* 0x000fe20003f1d000 */
[----:B------:R-:W-:Y:S01]  /*41d0*/  IMAD.MOV.U32 R172, RZ, RZ, c[0x0][0x22c] ;  /* 0x00008b00ffac7624 */ /* 0x000fe200078e00ff */
[----:B------:R-:W-:Y:S02]  /*41e0*/  UISETP.GT.AND UP2, UPT, UR7, UR16, UPT ;  /* 0x000000100700728c */ /* 0x000fe4000bf44270 */
[----:B------:R-:W-:Y:S01]  /*41f0*/  UISETP.LT.AND UP0, UPT, UR4, UR17, UP0 ;  /* 0x000000110400728c */ /* 0x000fe20008701270 */
[----:B------:R-:W-:Y:S01]  /*4200*/  IMAD R172, R172, c[0x0][0x1c0], RZ ;  /* 0x00007000acac7a24 */ /* 0x000fe200078e02ff */
[----:B------:R-:W-:Y:S03]  /*4210*/  UIADD3 UR4, UR8, -0x61c88647, URZ ;  /* 0x9e3779b908047890 */ /* 0x000fe6000fffe03f */
[----:B------:R-:W-:Y:S01]  /*4220*/  IMAD.U32 R172, R172, -0x40, RZ ;  /* 0xffffffc0acac7824 */ /* 0x000fe200078e00ff */
[----:B------:R-:W-:Y:S11]  /*4230*/  PLOP3.LUT P2, PT, PT, PT, UP0, 0x80, 0x0 ;  /* 0x000000000000781c */ /* 0x000ff60003f4f008 */
[----:B------:R-:W-:Y:S02]  /*4240*/  @!UPT UIADD3 URZ, URZ, URZ, URZ ;  /* 0x0000003f3f3ff290 */ /* 0x000fe4000fffe03f */
[----:B------:R-:W-:Y:S01]  /*4250*/  @!P2 IADD3 R169, R207, 0x19, RZ ;  /* 0x00000019cfa9a810 */ /* 0x000fe20007ffe0ff */
        /* <DEDUP_REMOVED lines=35> */
[----:B------:R-:W3:Y:S07]  /*4490*/  LDSM.16.M88.4 R100, [R189+0xe000] ;  /* 0x00e00000bd64783b */ /* 0x000eee0000000200 */
[C---:B------:R-:W-:Y:S01]  /*44a0*/  HMMA.16816.F32.BF16 R8, R52.reuse, R62, R8 ;  /* 0x0000003e3408723c */ /* 0x040fe20000041808 */
[----:B------:R-:W2:Y:S03]  /*44b0*/  LDSM.16.M88.4 R60, [R189+0xe800] ;  /* 0x00e80000bd3c783b */ /* 0x000ea60000000200 */
[----:B----4-:R-:W-:Y:S04]  /*44c0*/  IMAD.U32 R0, RZ, RZ, UR7 ;  /* 0x00000007ff007e24 */ /* 0x010fe8000f8e00ff */
[C---:B-1----:R-:W-:Y:S08]  /*44d0*/  HMMA.16816.F32.BF16 R12, R52.reuse, R64, R12 ;  /* 0x00000040340c723c */ /* 0x042ff0000004180c */
[----:B------:R-:W-:Y:S01]  /*44e0*/  HMMA.16816.F32.BF16 R16, R52, R66, R16 ;  /* 0x000000423410723c */ /* 0x000fe20000041810 */
[----:B------:R1:W-:Y:S08]  /*44f0*/  LDSM.16.M88.4 R52, [R3+0x2000] ;  /* 0x002000000334783b */ /* 0x0003f00000000200 */
[----:B------:R-:W4:Y:S01]  /*4500*/  LDSM.16.M88.4 R64, [R188+0xe000] ;  /* 0x00e00000bc40783b */ /* 0x000f220000000200 */
[C---:B---3--:R-:W-:Y:S08]  /*4510*/  HMMA.16816.F32.BF16 R4, R56.reuse, R100, R4 ;  /* 0x000000643804723c */ /* 0x048ff00000041804 */
[C---:B------:R-:W-:Y:S01]  /*4520*/  HMMA.16816.F32.BF16 R8, R56.reuse, R102, R8 ;  /* 0x000000663808723c */ /* 0x040fe20000041808 */
[----:B------:R-:W3:Y:S03]  /*4530*/  LDSM.16.M88.4 R100, [R188+0xe800] ;  /* 0x00e80000bc64783b */ /* 0x000ee60000000200 */
[----:B-1----:R-:W-:Y:S04]  /*4540*/  IMAD.U32 R3, RZ, RZ, UR19 ;  /* 0x00000013ff037e24 */ /* 0x002fe8000f8e00ff */
[C---:B--2---:R-:W-:Y:S04]  /*4550*/  HMMA.16816.F32.BF16 R12, R56.reuse, R60, R12 ;  /* 0x0000003c380c723c */ /* 0x044fe8000004180c */
[----:B------:R-:W-:Y:S01]  /*4560*/  IMAD R0, R0, 0x4, R168 ;  /* 0x0000000400007824 */ /* 0x000fe200078e02a8 */
[----:B------:R-:W-:Y:S02]  /*4570*/  @!P2 IADD3 R3, -R3, 0x1, R215 ;  /* 0x000000010303a810 */ /* 0x000fe40007ffe1d7 */
[C---:B------:R-:W-:Y:S01]  /*4580*/  @!P2 IADD3 R168, R207.reuse, 0x18, RZ ;  /* 0x00000018cfa8a810 */ /* 0x040fe20007ffe0ff */
[----:B------:R-:W-:Y:S01]  /*4590*/  HMMA.16816.F32.BF16 R16, R56, R62, R16 ;  /* 0x0000003e3810723c */ /* 0x000fe20000041810 */
[----:B------:R1:W-:Y:S07]  /*45a0*/  LDSM.16.M88.4 R56, [R2+0x2000] ;  /* 0x002000000238783b */ /* 0x0003ee0000000200 */
[C---:B----4-:R-:W-:Y:S01]  /*45b0*/  HMMA.16816.F32.BF16 R4, R52.reuse, R64, R4 ;  /* 0x000000403404723c */ /* 0x050fe20000041804 */
[----:B------:R-:W2:Y:S06]  /*45c0*/  LDSM.16.M88.4 R60, [R191+0xe000] ;  /* 0x00e00000bf3c783b */ /* 0x000eac0000000200 */
[C---:B------:R-:W-:Y:S01]  /*45d0*/  @!P2 IADD3 R65, R207.reuse, 0x8, RZ ;  /* 0x00000008cf41a810 */ /* 0x040fe20007ffe0ff */
[C---:B------:R-:W-:Y:S04]  /*45e0*/  HMMA.16816.F32.BF16 R8, R52.reuse, R66, R8 ;  /* 0x000000423408723c */ /* 0x040fe80000041808 */
[C---:B------:R-:W-:Y:S03]  /*45f0*/  @!P2 IADD3 R64, R207.reuse, 0x10, RZ ;  /* 0x00000010cf40a810 */ /* 0x040fe60007ffe0ff */
[----:B------:R-:W-:Y:S01]  /*4600*/  @!P2 IADD3 R66, R207, 0x11, RZ ;  /* 0x00000011cf42a810 */ /* 0x000fe20007ffe0ff */
[C---:B---3--:R-:W-:Y:S01]  /*4610*/  HMMA.16816.F32.BF16 R12, R52.reuse, R100, R12 ;  /* 0x00000064340c723c */ /* 0x048fe2000004180c */
[----:B-1----:R-:W-:Y:S01]  /*4620*/  IMAD.U32 R2, RZ, RZ, UR5 ;  /* 0x00000005ff027e24 */ /* 0x002fe2000f8e00ff */
[----:B------:R-:W-:Y:S04]  /*4630*/  UIADD3 UR5, UR9, 0x76cf5d0a, URZ ;  /* 0x76cf5d0a09057890 */ /* 0x000fe8000fffe03f */
[----:B------:R-:W-:Y:S01]  /*4640*/  @!P2 IADD3 R2, R2, UR17, R3 ;  /* 0x000000110202ac10 */ /* 0x000fe2000fffe003 */
[----:B------:R-:W-:Y:S01]  /*4650*/  FMUL.FTZ R3, R223, 1.4426950216293334961 ;  /* 0x3fb8aa3bdf037820 */ /* 0x000fe20000410000 */
[----:B------:R-:W-:Y:S04]  /*4660*/  HMMA.16816.F32.BF16 R16, R52, R102, R16 ;  /* 0x000000663410723c */ /* 0x000fe80000041810 */
[----:B------:R-:W-:Y:S03]  /*4670*/  FSEL R3, R3, RZ, P1 ;  /* 0x000000ff03037208 */ /* 0x000fe60000800000 */
[----:B------:R-:W-:Y:S01]  /*4680*/  IMAD.WIDE.U32 R52, R0, -0x326172a9, RZ ;  /* 0xcd9e8d5700347825 */ /* 0x000fe200078e00ff */
[----:B------:R-:W-:Y:S04]  /*4690*/  @!P2 IADD3 R0, R207, 0x1, RZ ;  /* 0x00000001cf00a810 */ /* 0x000fe80007ffe0ff */
[----:B------:R-:W-:Y:S02]  /*46a0*/  LOP3.LUT R100, R53, UR8, R246, 0x96, !PT ;  /* 0x0000000835647c12 */ /* 0x000fe4000f8e96f6 */
[----:B------:R-:W-:Y:S01]  /*46b0*/  LOP3.LUT R67, R227, UR4, R52, 0x96, !PT ;  /* 0x00000004e3437c12 */ /* 0x000fe2000f8e9634 */
[----:B------:R-:W-:Y:S01]  /*46c0*/  UIADD3 UR4, UR9, -0x4498517b, URZ ;  /* 0xbb67ae8509047890 */ /* 0x000fe2000fffe03f */
[----:B------:R-:W1:Y:S01]  /*46d0*/  LDSM.16.M88.4 R52, [R191+0xe800] ;  /* 0x00e80000bf34783b */ /* 0x000e620000000200 */
[C---:B--2---:R-:W-:Y:S05]  /*46e0*/  HMMA.16816.F32.BF16 R4, R56.reuse, R60, R4 ;  /* 0x0000003c3804723c */ /* 0x044fea0000041804 */
[----:B------:R-:W-:Y:S02]  /*46f0*/  IMAD.WIDE.U32 R170, R67, -0x2daee0ad, RZ ;  /* 0xd2511f5343aa7825 */ /* 0x000fe400078e00ff */
[C---:B------:R-:W-:Y:S01]  /*4700*/  @!P2 IADD3 R60, R2.reuse, 0x8, RZ ;  /* 0x00000008023ca810 */ /* 0x040fe20007ffe0ff */
[C---:B------:R-:W-:Y:S04]  /*4710*/  HMMA.16816.F32.BF16 R8, R56.reuse, R62, R8 ;  /* 0x0000003e3808723c */ /* 0x040fe80000041808 */
[----:B------:R-:W-:Y:S02]  /*4720*/  @!P2 IMNMX R2, R2, UR17, PT ;  /* 0x000000110202ac17 */ /* 0x000fe4000b800200 */
[----:B------:R-:W-:Y:S01]  /*4730*/  @!P2 IMNMX R60, R60, UR17, PT ;  /* 0x000000113c3cac17 */ /* 0x000fe2000b800200 */
[----:B------:R-:W-:Y:S01]  /*4740*/  IMAD.WIDE.U32 R62, R100, -0x2daee0ad, RZ ;  /* 0xd2511f53643e7825 */ /* 0x000fe200078e00ff */
[CC--:B------:R-:W-:Y:S02]  /*4750*/  @!P2 ISETP.GE.AND P5, PT, R207.reuse, R2.reuse, PT ;  /* 0x00000002cf00a20c */ /* 0x0c0fe40003fa6270 */
[C---:B------:R-:W-:Y:S02]  /*4760*/  @!P2 ISETP.GE.AND P3, PT, R0.reuse, R2, PT ;  /* 0x000000020000a20c */ /* 0x040fe40003f66270 */
[-C--:B------:R-:W-:Y:S01]  /*4770*/  @!P2 ISETP.GE.AND P4, PT, R0, R60.reuse, PT ;  /* 0x0000003c0000a20c */ /* 0x080fe20003f86270 */
[----:B------:R-:W-:Y:S01]  /*4780*/  FMUL.FTZ R0, R224, 1.4426950216293334961 ;  /* 0x3fb8aa3be0007820 */ /* 0x000fe20000410000 */
[----:B------:R-:W-:Y:S02]  /*4790*/  @!P2 ISETP.GE.AND P1, PT, R207, R60, PT ;  /* 0x0000003ccf00a20c */ /* 0x000fe40003f26270 */
[----:B------:R-:W-:Y:S01]  /*47a0*/  FFMA.FTZ R4, R233, UR6, R4 ;  /* 0x00000006e9047c23 */ /* 0x000fe20008010004 */
[----:B------:R-:W-:Y:S01]  /*47b0*/  @!P2 IADD3 R61, R207, 0x9, RZ ;  /* 0x00000009cf3da810 */ /* 0x000fe20007ffe0ff */
[----:B------:R-:W-:Y:S01]  /*47c0*/  FFMA.FTZ R5, R237, UR6, R5 ;  /* 0x00000006ed057c23 */ /* 0x000fe20008010005 */
[----:B------:R-:W-:Y:S01]  /*47d0*/  FSEL R0, R0, RZ, P0 ;  /* 0x000000ff00007208 */ /* 0x000fe20000000000 */
[----:B------:R-:W-:Y:S01]  /*47e0*/  FFMA.FTZ R6, R233, UR6, R6 ;  /* 0x00000006e9067c23 */ /* 0x000fe20008010006 */
[----:B------:R-:W-:Y:S01]  /*47f0*/  @!P2 FSEL R4, R4, -INF , !P5 ;  /* 0xff8000000404a808 */ /* 0x000fe20006800000 */
[----:B------:R-:W-:Y:S01]  /*4800*/  FFMA.FTZ R7, R237, UR6, R7 ;  /* 0x00000006ed077c23 */ /* 0x000fe20008010007 */
[----:B------:R-:W-:Y:S01]  /*4810*/  @!P2 FSEL R5, R5, -INF , !P3 ;  /* 0xff8000000505a808 */ /* 0x000fe20005800000 */
[----:B------:R-:W-:Y:S01]  /*4820*/  FFMA.FTZ R8, R238, UR6, R8 ;  /* 0x00000006ee087c23 */ /* 0x000fe20008010008 */
[----:B------:R-:W-:Y:S01]  /*4830*/  @!P2 FSEL R6, R6, -INF , !P1 ;  /* 0xff8000000606a808 */ /* 0x000fe20004800000 */
[--C-:B------:R-:W-:Y:S01]  /*4840*/  FFMA.FTZ R4, R4, c[0x0][0x23c], -R3.reuse ;  /* 0x00008f0004047a23 */ /* 0x100fe20000010803 */
[-C--:B------:R-:W-:Y:S01]  /*4850*/  @!P2 ISETP.GE.AND P3, PT, R65, R2.reuse, PT ;  /* 0x000000024100a20c */ /* 0x080fe20003f66270 */
[----:B------:R-:W-:Y:S01]  /*4860*/  FFMA.FTZ R5, R5, c[0x0][0x23c], -R3 ;  /* 0x00008f0005057a23 */ /* 0x000fe20000010803 */
[-C--:B------:R-:W-:Y:S01]  /*4870*/  @!P2 ISETP.GE.AND P0, PT, R61, R2.reuse, PT ;  /* 0x000000023d00a20c */ /* 0x080fe20003f06270 */
[----:B------:R2:W-:Y:S01]  /*4880*/  MUFU.EX2 R103, R4 ;  /* 0x0000000400677308 */ /* 0x0005e20000000800 */
[C---:B-1----:R-:W-:Y:S03]  /*4890*/  HMMA.16816.F32.BF16 R12, R56.reuse, R52, R12 ;  /* 0x00000034380c723c */ /* 0x042fe6000004180c */
[----:B------:R-:W-:Y:S01]  /*48a0*/  FFMA.FTZ R6, R6, c[0x0][0x23c], -R0 ;  /* 0x00008f0006067a23 */ /* 0x000fe20000010800 */
[----:B------:R-:W-:Y:S01]  /*48b0*/  @!P2 FSEL R8, R8, -INF , !P3 ;  /* 0xff8000000808a808 */ /* 0x000fe20005800000 */
[C---:B------:R-:W-:Y:S01]  /*48c0*/  FFMA.FTZ R9, R239.reuse, UR6, R9 ;  /* 0x00000006ef097c23 */ /* 0x040fe20008010009 */
[----:B------:R-:W-:Y:S01]  /*48d0*/  @!P2 ISETP.GE.AND P6, PT, R66, R2, PT ;  /* 0x000000024200a20c */ /* 0x000fe20003fc6270 */
[----:B------:R-:W-:Y:S01]  /*48e0*/  FFMA.FTZ R11, R239, UR6, R11 ;  /* 0x00000006ef0b7c23 */ /* 0x000fe2000801000b */
[----:B------:R-:W-:Y:S01]  /*48f0*/  HMMA.16816.F32.BF16 R16, R56, R54, R16 ;  /* 0x000000363810723c */ /* 0x000fe20000041810 */
[----:B------:R1:W-:Y:S02]  /*4900*/  MUFU.EX2 R102, R5 ;  /* 0x0000000500667308 */ /* 0x0003e40000000800 */
[-C--:B------:R-:W-:Y:S01]  /*4910*/  @!P2 ISETP.GE.AND P3, PT, R65, R60.reuse, PT ;  /* 0x0000003c4100a20c */ /* 0x080fe20003f66270 */
[--C-:B------:R-:W-:Y:S01]  /*4920*/  FFMA.FTZ R8, R8, c[0x0][0x23c], -R3.reuse ;  /* 0x00008f0008087a23 */ /* 0x100fe20000010803 */
[----:B------:R-:W-:Y:S01]  /*4930*/  @!P2 FSEL R9, R9, -INF , !P0 ;  /* 0xff8000000909a808 */ /* 0x000fe20004000000 */
[----:B------:R-:W-:Y:S01]  /*4940*/  FFMA.FTZ R10, R238, UR6, R10 ;  /* 0x00000006ee0a7c23 */ /* 0x000fe2000801000a */
[-C--:B------:R-:W-:Y:S02]  /*4950*/  @!P2 ISETP.GE.AND P0, PT, R61, R60.reuse, PT ;  /* 0x0000003c3d00a20c */ /* 0x080fe40003f06270 */
[----:B------:R-:W-:Y:S02]  /*4960*/  @!P2 FSEL R7, R7, -INF , !P4 ;  /* 0xff8000000707a808 */ /* 0x000fe40006000000 */
[----:B------:R3:W-:Y:S01]  /*4970*/  MUFU.EX2 R101, R6 ;  /* 0x0000000600657308 */ /* 0x0007e20000000800 */
[----:B------:R-:W-:Y:S01]  /*4980*/  FFMA.FTZ R9, R9, c[0x0][0x23c], -R3 ;  /* 0x00008f0009097a23 */ /* 0x000fe20000010803 */
[----:B------:R-:W-:Y:S01]  /*4990*/  @!P2 FSEL R11, R11, -INF , !P0 ;  /* 0xff8000000b0ba808 */ /* 0x000fe20004000000 */
[----:B------:R-:W-:Y:S01]  /*49a0*/  FFMA.FTZ R100, R7, c[0x0][0x23c], -R0 ;  /* 0x00008f0007647a23 */ /* 0x000fe20000010800 */
[----:B--2---:R-:W-:Y:S01]  /*49b0*/  LOP3.LUT R4, R63, UR4, R244, 0x96, !PT ;  /* 0x000000043f047c12 */ /* 0x004fe2000f8e96f4 */
[----:B------:R-:W-:Y:S01]  /*49c0*/  UIADD3 UR4, UR8, 0x3c6ef372, URZ ;  /* 0x3c6ef37208047890 */ /* 0x000fe2000fffe03f */
[----:B------:R-:W-:Y:S01]  /*49d0*/  @!P2 ISETP.GE.AND P0, PT, R66, R60, PT ;  /* 0x0000003c4200a20c */ /* 0x000fe20003f06270 */
[----:B------:R-:W-:Y:S01]  /*49e0*/  FFMA.FTZ R11, R11, c[0x0][0x23c], -R0 ;  /* 0x00008f000b0b7a23 */ /* 0x000fe20000010800 */
[----:B------:R-:W-:Y:S01]  /*49f0*/  LOP3.LUT R62, R171, UR5, R62, 0x96, !PT ;  /* 0x00000005ab3e7c12 */ /* 0x000fe2000f8e963e */
[----:B------:R-:W-:Y:S01]  /*4a00*/  UIADD3 UR5, UR8, -0x255992d5, URZ ;  /* 0xdaa66d2b08057890 */ /* 0x000fe2000fffe03f */
[----:B------:R2:W-:Y:S01]  /*4a10*/  MUFU.EX2 R67, R8 ;  /* 0x0000000800437308 */ /* 0x0005e20000000800 */
[----:B------:R-:W-:Y:S01]  /*4a20*/  @!P2 ISETP.GE.AND P5, PT, R64, R2, PT ;  /* 0x000000024000a20c */ /* 0x000fe20003fa6270 */
[----:B------:R-:W-:Y:S01]  /*4a30*/  FFMA.FTZ R15, R241, UR6, R15 ;  /* 0x00000006f10f7c23 */ /* 0x000fe2000801000f */
[----:B------:R-:W-:Y:S01]  /*4a40*/  @!P2 FSEL R10, R10, -INF , !P3 ;  /* 0xff8000000a0aa808 */ /* 0x000fe20005800000 */
[----:B-1----:R-:W-:Y:S01]  /*4a50*/  IMAD.WIDE.U32 R4, R4, -0x326172a9, RZ ;  /* 0xcd9e8d5704047825 */ /* 0x002fe200078e00ff */
[----:B------:R-:W-:Y:S02]  /*4a60*/  @!P2 ISETP.GE.AND P3, PT, R64, R60, PT ;  /* 0x0000003c4000a20c */ /* 0x000fe40003f66270 */
[-C--:B------:R-:W-:Y:S01]  /*4a70*/  @!P2 ISETP.GE.AND P4, PT, R169, R2.reuse, PT ;  /* 0x00000002a900a20c */ /* 0x080fe20003f86270 */
[----:B------:R-:W-:Y:S01]  /*4a80*/  FFMA.FTZ R10, R10, c[0x0][0x23c], -R0 ;  /* 0x00008f000a0a7a23 */ /* 0x000fe20000010800 */
[----:B------:R-:W-:Y:S01]  /*4a90*/  LOP3.LUT R5, R5, UR4, R226, 0x96, !PT ;  /* 0x0000000405057c12 */ /* 0x000fe2000f8e96e2 */
[----:B------:R1:W-:Y:S01]  /*4aa0*/  MUFU.EX2 R66, R9 ;  /* 0x0000000900427308 */ /* 0x0003e20000000800 */
[----:B------:R-:W-:Y:S01]  /*4ab0*/  UIADD3 UR4, UR9, 0x32370b8f, URZ ;  /* 0x32370b8f09047890 */ /* 0x000fe2000fffe03f */
[----:B------:R-:W-:Y:S01]  /*4ac0*/  @!P2 ISETP.GE.AND P1, PT, R168, R2, PT ;  /* 0x00000002a800a20c */ /* 0x000fe20003f26270 */
[----:B------:R-:W-:Y:S01]  /*4ad0*/  FFMA.FTZ R17, R243, UR6, R17 ;  /* 0x00000006f3117c23 */ /* 0x000fe20008010011 */
[----:B------:R-:W-:Y:S01]  /*4ae0*/  @!P2 FSEL R15, R15, -INF , !P0 ;  /* 0xff8000000f0fa808 */ /* 0x000fe20004000000 */
[----:B---3--:R-:W-:Y:S03]  /*4af0*/  IMAD.WIDE.U32 R6, R62, -0x326172a9, RZ ;  /* 0xcd9e8d573e067825 */ /* 0x008fe600078e00ff */
[----:B------:R-:W-:Y:S01]  /*4b00*/  @!P2 FSEL R17, R17, -INF , !P4 ;  /* 0xff8000001111a808 */ /* 0x000fe20006000000 */
[----:B------:R-:W-:Y:S01]  /*4b10*/  FFMA.FTZ R16, R242, UR6, R16 ;  /* 0x00000006f2107c23 */ /* 0x000fe20008010010 */
[----:B------:R-:W-:Y:S01]  /*4b20*/  LOP3.LUT R52, R7, UR5, R4, 0x96, !PT ;  /* 0x0000000507347c12 */ /* 0x000fe2000f8e9604 */
[----:B------:R-:W-:Y:S01]  /*4b30*/  IMAD.WIDE.U32 R4, R5, -0x2daee0ad, RZ ;  /* 0xd2511f5305047825 */ /* 0x000fe200078e00ff */
[----:B------:R-:W-:Y:S01]  /*4b40*/  UIADD3 UR5, UR9, -0x126145ec, URZ ;  /* 0xed9eba1409057890 */ /* 0x000fe2000fffe03f */
[----:B------:R3:W-:Y:S01]  /*4b50*/  MUFU.EX2 R64, R11 ;  /* 0x0000000b00407308 */ /* 0x0007e20000000800 */
[----:B------:R-:W-:Y:S01]  /*4b60*/  @!P2 FSEL R16, R16, -INF , !P1 ;  /* 0xff8000001010a808 */ /* 0x000fe20004800000 */
[----:B------:R-:W-:Y:S01]  /*4b70*/  IMAD.WIDE.U32 R52, R52, -0x2daee0ad, RZ ;  /* 0xd2511f5334347825 */ /* 0x000fe200078e00ff */
[----:B------:R-:W-:Y:S01]  /*4b80*/  LOP3.LUT R5, R5, UR4, R170, 0x96, !PT ;  /* 0x0000000405057c12 */ /* 0x000fe2000f8e96aa */
[----:B------:R-:W-:Y:S02]  /*4b90*/  UIADD3 UR4, UR8, 0x78dde6e4, URZ ;  /* 0x78dde6e408047890 */ /* 0x000fe4000fffe03f */
[----:B------:R-:W-:Y:S01]  /*4ba0*/  FFMA.FTZ R12, R240, UR6, R12 ;  /* 0x00000006f00c7c23 */ /* 0x000fe2000801000c */
[----:B--2---:R-:W-:Y:S01]  /*4bb0*/  LOP3.LUT R8, R53, UR5, R4, 0x96, !PT ;  /* 0x0000000535087c12 */ /* 0x004fe2000f8e9604 */
[----:B------:R-:W-:Y:S01]  /*4bc0*/  IMAD.WIDE.U32 R4, R5, -0x326172a9, RZ ;  /* 0xcd9e8d5705047825 */ /* 0x000fe200078e00ff */
[----:B------:R-:W-:Y:S01]  /*4bd0*/  UIADD3 UR5, UR8, 0x1715609d, URZ ;  /* 0x1715609d08057890 */ /* 0x000fe2000fffe03f */
[----:B------:R2:W-:Y:S01]  /*4be0*/  MUFU.EX2 R65, R10 ;  /* 0x0000000a00417308 */ /* 0x0005e20000000800 */
[----:B------:R-:W-:Y:S01]  /*4bf0*/  @!P2 FSEL R12, R12, -INF , !P5 ;  /* 0xff8000000c0ca808 */ /* 0x000fe20006800000 */
[----:B-1----:R-:W-:Y:S01]  /*4c00*/  IMAD.WIDE.U32 R8, R8, -0x326172a9, RZ ;  /* 0xcd9e8d5708087825 */ /* 0x002fe200078e00ff */
[----:B------:R-:W-:Y:S01]  /*4c10*/  LOP3.LUT R6, R5, UR4, R6, 0x96, !PT ;  /* 0x0000000405067c12 */ /* 0x000fe2000f8e9606 */
[----:B------:R-:W-:Y:S01]  /*4c20*/  UIADD3 UR4, UR9, -0x56f99767, URZ ;  /* 0xa906689909047890 */ /* 0x000fe2000fffe03f */
[-C--:B------:R-:W-:Y:S01]  /*4c30*/  @!P2 ISETP.GE.AND P5, PT, R168, R60.reuse, PT ;  /* 0x0000003ca800a20c */ /* 0x080fe20003fa6270 */
[----:B------:R-:W-:Y:S01]  /*4c40*/  FFMA.FTZ R13, R241, UR6, R13 ;  /* 0x00000006f10d7c23 */ /* 0x000fe2000801000d */
[----:B------:R-:W-:Y:S01]  /*4c50*/  LOP3.LUT R4, R9, UR5, R4, 0x96, !PT ;  /* 0x0000000509047c12 */ /* 0x000fe2000f8e9604 */
[----:B------:R-:W-:Y:S01]  /*4c60*/  IMAD.WIDE.U32 R6, R6, -0x2daee0ad, RZ ;  /* 0xd2511f5306067825 */ /* 0x000fe200078e00ff */
[----:B------:R-:W-:Y:S01]  /*4c70*/  UIADD3 UR5, UR9, 0x646e171e, URZ ;  /* 0x646e171e09057890 */ /* 0x000fe2000fffe03f */
[----:B------:R-:W-:Y:S01]  /*4c80*/  MUFU.EX2 R100, R100 ;  /* 0x0000006400647308 */ /* 0x000fe20000000800 */
[----:B------:R-:W-:Y:S01]  /*4c90*/  @!P2 FSEL R13, R13, -INF , !P6 ;  /* 0xff8000000d0da808 */ /* 0x000fe20007000000 */
[----:B------:R-:W-:Y:S01]  /*4ca0*/  IMAD.WIDE.U32 R4, R4, -0x2daee0ad, RZ ;  /* 0xd2511f5304047825 */ /* 0x000fe200078e00ff */
[----:B------:R-:W-:Y:S01]  /*4cb0*/  LOP3.LUT R52, R7, UR4, R52, 0x96, !PT ;  /* 0x0000000407347c12 */ /* 0x000fe2000f8e9634 */
[----:B------:R-:W-:Y:S01]  /*4cc0*/  ULDC.U8 UR4, c[0x0][0x2d8] ;  /* 0x0000b60000047ab9 */ /* 0x000fe20000000000 */
[----:B------:R-:W-:Y:S01]  /*4cd0*/  @!P2 ISETP.GE.AND P6, PT, R169, R60, PT ;  /* 0x0000003ca900a20c */ /* 0x000fe20003fc6270 */
[----:B------:R-:W-:Y:S01]  /*4ce0*/  FFMA.FTZ R14, R240, UR6, R14 ;  /* 0x00000006f00e7c23 */ /* 0x000fe2000801000e */
[----:B------:R-:W-:Y:S01]  /*4cf0*/  LOP3.LUT R6, R5, UR5, R6, 0x96, !PT ;  /* 0x0000000505067c12 */ /* 0x000fe2000f8e9606 */
[----:B------:R-:W-:Y:S01]  /*4d00*/  UIADD3 UR5, UR8, -0x4ab325aa, URZ ;  /* 0xb54cda5608057890 */ /* 0x000fe2000fffe03f */
[C---:B------:R-:W-:Y:S01]  /*4d10*/  LOP3.LUT R53, R4.reuse, 0xffff, RZ, 0xc0, !PT ;  /* 0x0000ffff04357812 */ /* 0x040fe200078ec0ff */
[----:B------:R-:W-:Y:S01]  /*4d20*/  FFMA.FTZ R19, R243, UR6, R19 ;  /* 0x00000006f3137c23 */ /* 0x000fe20008010013 */
[----:B------:R-:W-:Y:S01]  /*4d30*/  LOP3.LUT R7, R4, 0xff, RZ, 0xc0, !PT ;  /* 0x000000ff04077812 */ /* 0x000fe200078ec0ff */
[----:B------:R-:W-:Y:S01]  /*4d40*/  FFMA.FTZ R18, R242, UR6, R18 ;  /* 0x00000006f2127c23 */ /* 0x000fe20008010012 */
[--C-:B------:R-:W-:Y:S01]  /*4d50*/  SHF.R.U32.HI R2, RZ, 0x18, R4.reuse ;  /* 0x00000018ff027819 */ /* 0x100fe20000011604 */
[--C-:B------:R-:W-:Y:S01]  /*4d60*/  FFMA.FTZ R16, R16, c[0x0][0x23c], -R3.reuse ;  /* 0x00008f0010107a23 */ /* 0x100fe20000010803 */
[----:B---3--:R-:W-:Y:S01]  /*4d70*/  SHF.R.U32.HI R11, RZ, 0x10, R4 ;  /* 0x00000010ff0b7819 */ /* 0x008fe20000011604 */
[----:B------:R-:W-:Y:S01]  /*4d80*/  IMAD.WIDE.U32 R4, R52, -0x326172a9, RZ ;  /* 0xcd9e8d5734047825 */ /* 0x000fe200078e00ff */
[----:B------:R-:W-:Y:S01]  /*4d90*/  ISETP.LE.U32.AND P0, PT, R2, UR4, PT ;  /* 0x0000000402007c0c */ /* 0x000fe2000bf03070 */
[----:B------:R-:W1:Y:S01]  /*4da0*/  MUFU.EX2 R59, R16 ;  /* 0x00000010003b7308 */ /* 0x000e620000000800 */
[----:B------:R-:W-:Y:S01]  /*4db0*/  @!P2 FSEL R14, R14, -INF , !P3 ;  /* 0xff8000000e0ea808 */ /* 0x000fe20005800000 */
[--C-:B------:R-:W-:Y:S01]  /*4dc0*/  FFMA.FTZ R12, R12, c[0x0][0x23c], -R3.reuse ;  /* 0x00008f000c0c7a23 */ /* 0x100fe20000010803 */
[----:B------:R-:W-:Y:S01]  /*4dd0*/  LOP3.LUT R2, R5, UR5, R8, 0x96, !PT ;  /* 0x0000000505027c12 */ /* 0x000fe2000f8e9608 */
[--C-:B------:R-:W-:Y:S01]  /*4de0*/  FFMA.FTZ R13, R13, c[0x0][0x23c], -R3.reuse ;  /* 0x00008f000d0d7a23 */ /* 0x100fe20000010803 */
[----:B------:R-:W-:Y:S01]  /*4df0*/  ISETP.LE.U32.AND P3, PT, R7, UR4, PT ;  /* 0x0000000407007c0c */ /* 0x000fe2000bf63070 */
[----:B------:R-:W-:Y:S01]  /*4e00*/  FFMA.FTZ R3, R17, c[0x0][0x23c], -R3 ;  /* 0x00008f0011037a23 */ /* 0x000fe20000010803 */
[----:B------:R-:W-:Y:S01]  /*4e10*/  LOP3.LUT R7, R4, 0xffff, RZ, 0xc0, !PT ;  /* 0x0000ffff04077812 */ /* 0x000fe200078ec0ff */
[--C-:B------:R-:W-:Y:S01]  /*4e20*/  FFMA.FTZ R14, R14, c[0x0][0x23c], -R0.reuse ;  /* 0x00008f000e0e7a23 */ /* 0x100fe20000010800 */
[----:B------:R-:W-:Y:S01]  /*4e30*/  LOP3.LUT R5, R2, 0xff, RZ, 0xc0, !PT ;  /* 0x000000ff02057812 */ /* 0x000fe200078ec0ff */
[----:B------:R3:W-:Y:S01]  /*4e40*/  MUFU.EX2 R58, R3 ;  /* 0x00000003003a7308 */ /* 0x0007e20000000800 */
[----:B------:R-:W-:Y:S01]  /*4e50*/  LOP3.LUT R8, R4, 0xff, RZ, 0xc0, !PT ;  /* 0x000000ff04087812 */ /* 0x000fe200078ec0ff */
[----:B------:R-:W-:Y:S01]  /*4e60*/  FFMA.FTZ R15, R15, c[0x0][0x23c], -R0 ;  /* 0x00008f000f0f7a23 */ /* 0x000fe20000010800 */
[--C-:B------:R-:W-:Y:S02]  /*4e70*/  SHF.R.U32.HI R9, RZ, 0x10, R4.reuse ;  /* 0x00000010ff097819 */ /* 0x100fe40000011604 */
[----:B--2---:R-:W-:Y:S02]  /*4e80*/  SHF.R.U32.HI R10, RZ, 0x18, R4 ;  /* 0x00000018ff0a7819 */ /* 0x004fe40000011604 */
[----:B------:R-:W-:Y:S02]  /*4e90*/  LOP3.LUT R4, R2, 0xffff, RZ, 0xc0, !PT ;  /* 0x0000ffff02047812 */ /* 0x000fe400078ec0ff */
[----:B------:R-:W-:Y:S01]  /*4ea0*/  ISETP.LE.U32.AND P1, PT, R5, UR4, PT ;  /* 0x0000000405007c0c */ /* 0x000fe2000bf23070 */
[----:B------:R-:W-:Y:S01]  /*4eb0*/  MUFU.EX2 R63, R12 ;  /* 0x0000000c003f7308 */ /* 0x000fe20000000800 */
[----:B------:R-:W-:Y:S02]  /*4ec0*/  SHF.R.U32.HI R4, RZ, 0x8, R4 ;  /* 0x00000008ff047819 */ /* 0x000fe40000011604 */
[----:B------:R-:W-:Y:S01]  /*4ed0*/  @!P2 FSEL R19, R19, -INF , !P6 ;  /* 0xff8000001313a808 */ /* 0x000fe20007000000 */
[----:B-1----:R-:W-:Y:S01]  /*4ee0*/  @!P3 FADD.FTZ R59, -R59, -RZ ;  /* 0x800000ff3b3bb221 */ /* 0x002fe20000010100 */
[----:B------:R-:W-:Y:S02]  /*4ef0*/  @!P2 FSEL R18, R18, -INF , !P5 ;  /* 0xff8000001212a808 */ /* 0x000fe40006800000 */
[----:B------:R-:W-:Y:S02]  /*4f00*/  LOP3.LUT R4, R4, 0xffff, RZ, 0xc0, !PT ;  /* 0x0000ffff04047812 */ /* 0x000fe400078ec0ff */
[----:B------:R-:W-:Y:S01]  /*4f10*/  SHF.R.U32.HI R5, RZ, 0x10, R2 ;  /* 0x00000010ff057819 */ /* 0x000fe20000011602 */
[--C-:B------:R-:W-:Y:S01]  /*4f20*/  FFMA.FTZ R18, R18, c[0x0][0x23c], -R0.reuse ;  /* 0x00008f0012127a23 */ /* 0x100fe20000010800 */
[----:B------:R-:W-:Y:S01]  /*4f30*/  ISETP.LE.U32.AND P5, PT, R4, UR4, PT ;  /* 0x0000000404007c0c */ /* 0x000fe2000bfa3070 */
[----:B------:R-:W-:Y:S01]  /*4f40*/  FFMA.FTZ R0, R19, c[0x0][0x23c], -R0 ;  /* 0x00008f0013007a23 */ /* 0x000fe20000010800 */
[----:B------:R-:W-:Y:S01]  /*4f50*/  SHF.R.U32.HI R2, RZ, 0x18, R2 ;  /* 0x00000018ff027819 */ /* 0x000fe20000011602 */
[----:B------:R-:W-:Y:S01]  /*4f60*/  @!P1 FADD.FTZ R103, -R103, -RZ ;  /* 0x800000ff67679221 */ /* 0x000fe20000010100 */
[----:B------:R-:W-:Y:S01]  /*4f70*/  ISETP.LE.U32.AND P1, PT, R8, UR4, PT ;  /* 0x0000000408007c0c */ /* 0x000fe2000bf23070 */
[----:B------:R-:W1:Y:S01]  /*4f80*/  MUFU.EX2 R56, R0 ;  /* 0x0000000000387308 */ /* 0x000e620000000800 */
[----:B------:R-:W-:Y:S02]  /*4f90*/  ISETP.LE.U32.AND P6, PT, R2, UR4, PT ;  /* 0x0000000402007c0c */ /* 0x000fe4000bfc3070 */
[----:B------:R-:W-:Y:S02]  /*4fa0*/  SHF.R.U32.HI R2, RZ, 0x8, R7 ;  /* 0x00000008ff027819 */ /* 0x000fe40000011607 */
[----:B------:R-:W-:Y:S02]  /*4fb0*/  LOP3.LUT R5, R5, 0xff, RZ, 0xc0, !PT ;  /* 0x000000ff05057812 */ /* 0x000fe400078ec0ff */
[----:B------:R-:W-:Y:S01]  /*4fc0*/  LOP3.LUT R2, R2, 0xffff, RZ, 0xc0, !PT ;  /* 0x0000ffff02027812 */ /* 0x000fe200078ec0ff */
[----:B------:R-:W-:Y:S01]  /*4fd0*/  @!P5 FADD.FTZ R102, -R102, -RZ ;  /* 0x800000ff6666d221 */ /* 0x000fe20000010100 */
[----:B------:R-:W-:Y:S01]  /*4fe0*/  ISETP.LE.U32.AND P4, PT, R5, UR4, PT ;  /* 0x0000000405007c0c */ /* 0x000fe2000bf83070 */
[----:B------:R-:W-:Y:S01]  /*4ff0*/  MUFU.EX2 R62, R13 ;  /* 0x0000000d003e7308 */ /* 0x000fe20000000800 */
[----:B------:R-:W-:Y:S01]  /*5000*/  ISETP.LE.U32.AND P5, PT, R2, UR4, PT ;  /* 0x0000000402007c0c */ /* 0x000fe2000bfa3070 */
[----:B------:R-:W-:Y:S01]  /*5010*/  @!P1 FADD.FTZ R67, -R67, -RZ ;  /* 0x800000ff43439221 */ /* 0x000fe20000010100 */
[----:B------:R-:W-:Y:S01]  /*5020*/  LOP3.LUT R2, R9, 0xff, RZ, 0xc0, !PT ;  /* 0x000000ff09027812 */ /* 0x000fe200078ec0ff */
[----:B------:R-:W-:Y:S01]  /*5030*/  @!P6 FADD.FTZ R100, -R100, -RZ ;  /* 0x800000ff6464e221 */ /* 0x000fe20000010100 */
[----:B------:R-:W-:Y:S02]  /*5040*/  LOP3.LUT R4, R6, 0xff, RZ, 0xc0, !PT ;  /* 0x000000ff06047812 */ /* 0x000fe400078ec0ff */
[----:B------:R-:W-:Y:S02]  /*5050*/  ISETP.LE.U32.AND P6, PT, R2, UR4, PT ;  /* 0x0000000402007c0c */ /* 0x000fe4000bfc3070 */
[----:B------:R-:W-:Y:S01]  /*5060*/  ISETP.LE.U32.AND P1, PT, R10, UR4, PT ;  /* 0x000000040a007c0c */ /* 0x000fe2000bf23070 */
[----:B------:R-:W2:Y:S01]  /*5070*/  MUFU.EX2 R61, R14 ;  /* 0x0000000e003d7308 */ /* 0x000ea20000000800 */
[----:B------:R-:W-:Y:S01]  /*5080*/  ISETP.LE.U32.AND P2, PT, R4, UR4, PT ;  /* 0x0000000404007c0c */ /* 0x000fe2000bf43070 */
[----:B------:R-:W-:Y:S01]  /*5090*/  @!P4 FADD.FTZ R101, -R101, -RZ ;  /* 0x800000ff6565c221 */ /* 0x000fe20000010100 */
[--C-:B------:R-:W-:Y:S01]  /*50a0*/  SHF.R.U32.HI R4, RZ, 0x18, R6.reuse ;  /* 0x00000018ff047819 */ /* 0x100fe20000011606 */
[----:B------:R-:W-:Y:S01]  /*50b0*/  @!P5 FADD.FTZ R66, -R66, -RZ ;  /* 0x800000ff4242d221 */ /* 0x000fe20000010100 */
[----:B---3--:R-:W-:Y:S01]  /*50c0*/  SHF.R.U32.HI R3, RZ, 0x10, R6 ;  /* 0x00000010ff037819 */ /* 0x008fe20000011606 */
[----:B-1----:R-:W-:Y:S01]  /*50d0*/  @!P0 FADD.FTZ R56, -R56, -RZ ;  /* 0x800000ff38388221 */ /* 0x002fe20000010100 */
[----:B------:R-:W-:Y:S02]  /*50e0*/  LOP3.LUT R6, R6, 0xffff, RZ, 0xc0, !PT ;  /* 0x0000ffff06067812 */ /* 0x000fe400078ec0ff */
[----:B------:R-:W-:Y:S01]  /*50f0*/  LOP3.LUT R3, R3, 0xff, RZ, 0xc0, !PT ;  /* 0x000000ff03037812 */ /* 0x000fe200078ec0ff */
[----:B------:R-:W-:Y:S01]  /*5100*/  @!P6 FADD.FTZ R65, -R65, -RZ ;  /* 0x800000ff4141e221 */ /* 0x000fe20000010100 */
[----:B------:R-:W-:Y:S01]  /*5110*/  SHF.R.U32.HI R2, RZ, 0x8, R6 ;  /* 0x00000008ff027819 */ /* 0x000fe20000011606 */
[----:B------:R-:W-:Y:S01]  /*5120*/  @!P1 FADD.FTZ R64, -R64, -RZ ;  /* 0x800000ff40409221 */ /* 0x000fe20000010100 */
[----:B------:R-:W-:Y:S01]  /*5130*/  SHF.R.U32.HI R0, RZ, 0x8, R53 ;  /* 0x00000008ff007819 */ /* 0x000fe20000011635 */
[----:B------:R-:W1:Y:S01]  /*5140*/  MUFU.EX2 R60, R15 ;  /* 0x0000000f003c7308 */ /* 0x000e620000000800 */
[----:B------:R-:W-:Y:S01]  /*5150*/  LOP3.LUT R2, R2, 0xffff, RZ, 0xc0, !PT ;  /* 0x0000ffff02027812 */ /* 0x000fe200078ec0ff */
[----:B------:R-:W-:Y:S01]  /*5160*/  @!P2 FADD.FTZ R63, -R63, -RZ ;  /* 0x800000ff3f3fa221 */ /* 0x000fe20000010100 */
[----:B------:R-:W-:Y:S02]  /*5170*/  ISETP.LE.U32.AND P5, PT, R3, UR4, PT ;  /* 0x0000000403007c0c */ /* 0x000fe4000bfa3070 */
[----:B------:R-:W-:Y:S02]  /*5180*/  LOP3.LUT R3, R11, 0xff, RZ, 0xc0, !PT ;  /* 0x000000ff0b037812 */ /* 0x000fe400078ec0ff */
[----:B------:R-:W-:Y:S02]  /*5190*/  LOP3.LUT R0, R0, 0xffff, RZ, 0xc0, !PT ;  /* 0x0000ffff00007812 */ /* 0x000fe400078ec0ff */
[----:B------:R-:W-:Y:S01]  /*51a0*/  ISETP.LE.U32.AND P6, PT, R2, UR4, PT ;  /* 0x0000000402007c0c */ /* 0x000fe2000bfc3070 */
[----:B------:R-:W3:Y:S01]  /*51b0*/  MUFU.EX2 R57, R18 ;  /* 0x0000001200397308 */ /* 0x000ee20000000800 */
[----:B------:R-:W-:Y:S02]  /*51c0*/  F2FP.RELU.BF16.PACK_AB R2, R100, R101 ;  /* 0x000000656402723e */ /* 0x000fe400000018ff */
[----:B------:R-:W-:Y:S02]  /*51d0*/  ISETP.LE.U32.AND P1, PT, R3, UR4, PT ;  /* 0x0000000403007c0c */ /* 0x000fe4000bf23070 */
[----:B------:R-:W-:Y:S01]  /*51e0*/  F2FP.RELU.BF16.PACK_AB R3, R102, R103 ;  /* 0x000000676603723e */ /* 0x000fe200000018ff */
[----:B------:R4:W-:Y:S01]  /*51f0*/  STS [R219+0x12400], R2 ;  /* 0x01240002db007388 */ /* 0x0009e20000000800 */
[----:B------:R-:W-:Y:S01]  /*5200*/  ISETP.LE.U32.AND P2, PT, R0, UR4, PT ;  /* 0x0000000400007c0c */ /* 0x000fe2000bf43070 */
[----:B--2---:R-:W-:Y:S01]  /*5210*/  @!P5 FADD.FTZ R61, -R61, -RZ ;  /* 0x800000ff3d3dd221 */ /* 0x004fe20000010100 */
[----:B------:R-:W-:Y:S01]  /*5220*/  F2FP.RELU.BF16.PACK_AB R0, R66, R67 ;  /* 0x000000434200723e */ /* 0x000fe200000018ff */
[----:B------:R2:W-:Y:S01]  /*5230*/  STS [R219+0x12000], R3 ;  /* 0x01200003db007388 */ /* 0x0005e20000000800 */
[----:B------:R-:W-:Y:S01]  /*5240*/  ISETP.LE.U32.AND P4, PT, R4, UR4, PT ;  /* 0x0000000404007c0c */ /* 0x000fe2000bf83070 */
[----:B------:R-:W-:Y:S01]  /*5250*/  @!P6 FADD.FTZ R62, -R62, -RZ ;  /* 0x800000ff3e3ee221 */ /* 0x000fe20000010100 */
[----:B------:R-:W-:Y:S01]  /*5260*/  F2FP.RELU.BF16.PACK_AB R5, R64, R65 ;  /* 0x000000414005723e */ /* 0x000fe200000018ff */
[----:B------:R2:W-:Y:S01]  /*5270*/  STS [R222+0x12000], R0 ;  /* 0x01200000de007388 */ /* 0x0005e20000000800 */
[----:B------:R-:W-:Y:S02]  /*5280*/  FSETP.GE.FTZ.AND P5, PT, R67, RZ, PT ;  /* 0x000000ff4300720b */ /* 0x000fe40003fb6000 */
[----:B------:R-:W-:Y:S01]  /*5290*/  F2FP.RELU.BF16.PACK_AB R4, R62, R63 ;  /* 0x0000003f3e04723e */ /* 0x000fe200000018ff */
[----:B------:R-:W-:Y:S01]  /*52a0*/  STS [R222+0x12400], R5 ;  /* 0x01240005de007388 */ /* 0x000fe20000000800 */
[----:B------:R-:W-:Y:S01]  /*52b0*/  FSETP.GE.FTZ.AND P3, PT, R63, RZ, PT ;  /* 0x000000ff3f00720b */ /* 0x000fe20003f76000 */
[----:B------:R-:W-:Y:S01]  /*52c0*/  @!P2 FADD.FTZ R58, -R58, -RZ ;  /* 0x800000ff3a3aa221 */ /* 0x000fe20000010100 */
[----:B------:R-:W-:Y:S01]  /*52d0*/  FSETP.GE.FTZ.AND P2, PT, R103, RZ, PT ;  /* 0x000000ff6700720b */ /* 0x000fe20003f56000 */
[----:B------:R-:W-:Y:S02]  /*52e0*/  STS [R220+0x12000], R4 ;  /* 0x01200004dc007388 */ /* 0x000fe40000000800 */
[----:B-1----:R-:W-:Y:S01]  /*52f0*/  @!P4 FADD.FTZ R60, -R60, -RZ ;  /* 0x800000ff3c3cc221 */ /* 0x002fe20000010100 */
[----:B------:R-:W-:Y:S01]  /*5300*/  FSETP.GE.FTZ.AND P4, PT, R66, RZ, PT ;  /* 0x000000ff4200720b */ /* 0x000fe20003f96000 */
[----:B---3--:R-:W-:Y:S01]  /*5310*/  @!P1 FADD.FTZ R57, -R57, -RZ ;  /* 0x800000ff39399221 */ /* 0x008fe20000010100 */
[----:B------:R-:W-:Y:S02]  /*5320*/  FSETP.GE.FTZ.AND P1, PT, R102, RZ, PT ;  /* 0x000000ff6600720b */ /* 0x000fe40003f36000 */
[----:B----4-:R-:W-:Y:S02]  /*5330*/  F2FP.RELU.BF16.PACK_AB R2, R58, R59 ;  /* 0x0000003b3a02723e */ /* 0x010fe400000018ff */
[----:B--2---:R-:W-:Y:S02]  /*5340*/  F2FP.RELU.BF16.PACK_AB R3, R60, R61 ;  /* 0x0000003d3c03723e */ /* 0x004fe400000018ff */
[----:B------:R-:W-:Y:S03]  /*5350*/  F2FP.RELU.BF16.PACK_AB R0, R56, R57 ;  /* 0x000000393800723e */ /* 0x000fe600000018ff */
[----:B------:R1:W-:Y:S04]  /*5360*/  STS [R220+0x12400], R3 ;  /* 0x01240003dc007388 */ /* 0x0003e80000000800 */
[----:B------:R-:W-:Y:S04]  /*5370*/  STS [R221+0x12400], R0 ;  /* 0x01240000dd007388 */ /* 0x000fe80000000800 */
[----:B------:R2:W-:Y:S04]  /*5380*/  STS [R221+0x12000], R2 ;  /* 0x01200002dd007388 */ /* 0x0005e80000000800 */
[----:B------:R-:W3:Y:S08]  /*5390*/  LDSM.16.M88.4 R16, [R193+0x8000] ;  /* 0x00800000c110783b */ /* 0x000ef00000000200 */
[----:B------:R-:W4:Y:S01]  /*53a0*/  LDSM.16.M88.4 R52, [R195+0x8000] ;  /* 0x00800000c334783b */ /* 0x000f220000000200 */
[----:B-1----:R-:W-:Y:S02]  /*53b0*/  IMAD.U32 R3, RZ, RZ, UR14 ;  /* 0x0000000eff037e24 */ /* 0x002fe4000f8e00ff */
[----:B--2---:R-:W-:Y:S01]  /*53c0*/  IMAD.U32 R2, RZ, RZ, UR15 ;  /* 0x0000000fff027e24 */ /* 0x004fe2000f8e00ff */
        /* <DEDUP_REMOVED lines=66> */
[----:B------:R-:W-:Y:S01]  /*57f0*/  FSEL R3, R3, R2, P1 ;  /* 0x0000000203037208 */ /* 0x000fe20000800000 */
[----:B------:R-:W-:Y:S01]  /*5800*/  FADD.FTZ R5, -R0, R11 ;  /* 0x0000000b00057221 */ /* 0x000fe20000010100 */
[----:B------:R-:W-:Y:S01]  /*5810*/  FSETP.GE.FTZ.AND P1, PT, R100, RZ, PT ;  /* 0x000000ff6400720b */ /* 0x000fe20003f36000 */
[----:B------:R-:W-:Y:S01]  /*5820*/  FMUL.FTZ R66, R66, R8 ;  /* 0x0000000842427220 */ /* 0x000fe20000410000 */
[----:B------:R-:W-:Y:S01]  /*5830*/  FSEL R4, R4, R2, P2 ;  /* 0x0000000204047208 */ /* 0x000fe20001000000 */
[----:B------:R-:W-:Y:S01]  /*5840*/  @P0 FADD.FTZ R2, -R2, R17 ;  /* 0x0000001102020221 */ /* 0x000fe20000010100 */
[----:B------:R-:W-:Y:S01]  /*5850*/  FSETP.GE.FTZ.AND P0, PT, R65, RZ, PT ;  /* 0x000000ff4100720b */ /* 0x000fe20003f16000 */
[----:B------:R-:W-:Y:S01]  /*5860*/  FADD.FTZ R6, -R0, R6 ;  /* 0x0000000600067221 */ /* 0x000fe20000010100 */
[----:B------:R-:W-:Y:S01]  /*5870*/  FSEL R7, R7, R0, P1 ;  /* 0x0000000007077208 */ /* 0x000fe20000800000 */
[----:B------:R-:W-:Y:S01]  /*5880*/  FMUL.FTZ R8, R58, R2 ;  /* 0x000000023a087220 */ /* 0x000fe20000410000 */
[----:B------:R-:W-:Y:S01]  /*5890*/  FSETP.GE.FTZ.AND P1, PT, R64, RZ, PT ;  /* 0x000000ff4000720b */ /* 0x000fe20003f36000 */
[----:B------:R-:W-:Y:S01]  /*58a0*/  FMUL.FTZ R62, R62, R4 ;  /* 0x000000043e3e7220 */ /* 0x000fe20000410000 */
[-C--:B------:R-:W-:Y:S01]  /*58b0*/  FSEL R2, R10, R0.reuse, P0 ;  /* 0x000000000a027208 */ /* 0x080fe20000000000 */
[----:B------:R-:W-:Y:S01]  /*58c0*/  FMUL.FTZ R59, R59, R3 ;  /* 0x000000033b3b7220 */ /* 0x000fe20000410000 */
[----:B------:R-:W-:Y:S01]  /*58d0*/  FSETP.GE.FTZ.AND P0, PT, R56, RZ, PT ;  /* 0x000000ff3800720b */ /* 0x000fe20003f16000 */
[C---:B------:R-:W-:Y:S01]  /*58e0*/  FADD.FTZ R4, -R0.reuse, R14 ;  /* 0x0000000e00047221 */ /* 0x040fe20000010100 */
[----:B------:R-:W-:Y:S01]  /*58f0*/  FSEL R5, R5, R0, P1 ;  /* 0x0000000005057208 */ /* 0x000fe20000800000 */
[C---:B------:R-:W-:Y:S01]  /*5900*/  FADD.FTZ R3, -R0.reuse, R15 ;  /* 0x0000000f00037221 */ /* 0x040fe20000010100 */
[----:B------:R-:W-:Y:S01]  /*5910*/  PLOP3.LUT P1, PT, PT, PT, UP2, 0x80, 0x0 ;  /* 0x000000000000781c */ /* 0x000fe20003f2f028 */
[----:B------:R-:W-:Y:S01]  /*5920*/  FMUL.FTZ R65, R65, R2 ;  /* 0x0000000241417220 */ /* 0x000fe20000410000 */
[----:B------:R-:W-:Y:S01]  /*5930*/  FSETP.GE.FTZ.AND P2, PT, R101, RZ, PT ;  /* 0x000000ff6500720b */ /* 0x000fe20003f56000 */
[----:B------:R-:W-:Y:S01]  /*5940*/  FADD.FTZ R2, -R0, R18 ;  /* 0x0000001200027221 */ /* 0x000fe20000010100 */
[-C--:B------:R-:W-:Y:S01]  /*5950*/  FSEL R4, R4, R0.reuse, P4 ;  /* 0x0000000004047208 */ /* 0x080fe20002000000 */
[----:B------:R-:W-:Y:S01]  /*5960*/  FMUL.FTZ R9, R67, R9 ;  /* 0x0000000943097220 */ /* 0x000fe20000410000 */
[-C--:B------:R-:W-:Y:S01]  /*5970*/  FSEL R6, R6, R0.reuse, P2 ;  /* 0x0000000006067208 */ /* 0x080fe20001000000 */
[----:B------:R-:W-:Y:S01]  /*5980*/  FMUL.FTZ R100, R100, R7 ;  /* 0x0000000764647220 */ /* 0x000fe20000410000 */
[----:B------:R-:W-:Y:S01]  /*5990*/  FSETP.GE.FTZ.AND P2, PT, R57, RZ, PT ;  /* 0x000000ff3900720b */ /* 0x000fe20003f56000 */
[----:B------:R-:W-:Y:S01]  /*59a0*/  FMUL.FTZ R64, R64, R5 ;  /* 0x0000000540407220 */ /* 0x000fe20000410000 */
[----:B------:R-:W-:Y:S01]  /*59b0*/  FSEL R3, R3, R0, P3 ;  /* 0x0000000003037208 */ /* 0x000fe20001800000 */
        /* <DEDUP_REMOVED lines=27> */
[C---:B------:R-:W-:Y:S01]  /*5b70*/  @!P2 LEA R4, P4, R0.reuse, R212, 0x1 ;  /* 0x000000d40004a211 */ /* 0x040fe200078808ff */
        /* <DEDUP_REMOVED lines=35> */
.L_x_551:
        /* <DEDUP_REMOVED lines=106> */
.L_x_552:
[----:B------:R-:W-:Y:S01]  /*6450*/  LDSM.16.M88.4 R64, [R194] ;  /* 0x00000000c240783b */ /* 0x000fe20000000200 */
[----:B------:R-:W-:Y:S01]  /*6460*/  @UP2 UIADD3 UR5, UP0, UR10, -0x100, URZ ;  /* 0xffffff000a052890 */ /* 0x000fe2000ff1e03f */
[----:B-1----:R-:W-:Y:S01]  /*6470*/  IMAD.MOV.U32 R2, RZ, RZ, 0x4 ;  /* 0x00000004ff027424 */ /* 0x002fe200078e00ff */
[----:B------:R-:W-:Y:S01]  /*6480*/  UISETP.GT.AND UP1, UPT, UR7, UR16, UPT ;  /* 0x000000100700728c */ /* 0x000fe2000bf24270 */
[----:B------:R-:W1:Y:S01]  /*6490*/  LDSM.16.MT88.4 R16, [R0+0xc000] ;  /* 0x00c000000010783b */ /* 0x000e620000004200 */
[----:B------:R-:W-:Y:S03]  /*64a0*/  @UP2 UIADD3.X UR4, UR11, -0x1, URZ, UP0, !UPT ;  /* 0xffffffff0b042890 */ /* 0x000fe600087fe43f */
[----:B------:R-:W2:Y:S01]  /*64b0*/  LDSM.16.M88.4 R60, [R194+0x1000] ;  /* 0x00100000c23c783b */ /* 0x000ea20000000200 */
[----:B------:R-:W-:Y:S03]  /*64c0*/  @UP2 UMOV UR10, UR5 ;  /* 0x00000005000a2c82 */ /* 0x000fe60008000000 */
[----:B------:R-:W3:Y:S01]  /*64d0*/  LDSM.16.MT88.4 R100, [R0+0xe000] ;  /* 0x00e000000064783b */ /* 0x000ee20000004200 */
[----:B------:R-:W-:Y:S02]  /*64e0*/  @UP2 UMOV UR11, UR4 ;  /* 0x00000004000b2c82 */ /* 0x000fe40008000000 */
[----:B------:R-:W-:Y:S01]  /*64f0*/  ULOP3.LUT UR4, UR7, 0x1, URZ, 0xc0, !UPT ;  /* 0x0000000107047892 */ /* 0x000fe2000f8ec03f */
[----:B------:R-:W-:Y:S03]  /*6500*/  LDSM.16.M88.4 R168, [R196] ;  /* 0x00000000c4a8783b */ /* 0x000fe60000000200 */
[----:B------:R-:W-:Y:S01]  /*6510*/  UISETP.NE.U32.AND UP0, UPT, UR4, 0x1, UPT ;  /* 0x000000010400788c */ /* 0x000fe2000bf05070 */
[----:B------:R-:W4:Y:S01]  /*6520*/  LDSM.16.MT88.4 R172, [R0+0xc800] ;  /* 0x00c8000000ac783b */ /* 0x000f220000004200 */
[----:B------:R-:W-:Y:S03]  /*6530*/  UIADD3 UR4, UR7, -0x1, URZ ;  /* 0xffffffff07047890 */ /* 0x000fe6000fffe03f */
[----:B------:R-:W3:Y:S04]  /*6540*/  LDSM.16.M88.4 R176, [R196+0x1000] ;  /* 0x00100000c4b0783b */ /* 0x000ee80000000200 */
[----:B------:R-:W3:Y:S01]  /*6550*/  LDSM.16.MT88.4 R180, [R0+0xe800] ;  /* 0x00e8000000b4783b */ /* 0x000ee20000004200 */
[----:B------:R-:W-:Y:S01]  /*6560*/  UMOV UR7, UR4 ;  /* 0x0000000400077c82 */ /* 0x000fe20008000000 */
        /* <DEDUP_REMOVED lines=37> */
[----:B------:R-:W-:Y:S02]  /*67c0*/  IMAD R170, R170, 0x30, RZ ;  /* 0x00000030aaaa7824 */ /* 0x000fe400078e02ff */
[----:B--2---:R-:W-:Y:S04]  /*67d0*/  IMAD.MOV.U32 R0, RZ, RZ, c[0x0][0x22c] ;  /* 0x00008b00ff007624 */ /* 0x004fe800078e00ff */
[----:B------:R-:W-:Y:S04]  /*67e0*/  IMAD R0, R0, c[0x0][0x1c0], RZ ;  /* 0x0000700000007a24 */ /* 0x000fe800078e02ff */
[----:B------:R-:W-:Y:S01]  /*67f0*/  IMAD R0, R0, 0x28, RZ ;  /* 0x0000002800007824 */ /* 0x000fe200078e02ff */
[-C--:B-1----:R-:W-:Y:S08]  /*6800*/  HMMA.16816.F32.BF16 R4, R172, R176.reuse, R4 ;  /* 0x000000b0ac04723c */ /* 0x082ff00000041804 */
        /* <DEDUP_REMOVED lines=8> */
[----:B------:R-:W-:Y:S01]  /*6890*/  @P1 IMAD.WIDE R100, R215, R2, UR10 ;  /* 0x0000000ad7641e25 */ /* 0x000fe2000f8e0202 */
[-C--:B------:R-:W-:Y:S04]  /*68a0*/  HMMA.16816.F32.BF16 R60, R180, R102.reuse, R60 ;  /* 0x00000066b43c723c */ /* 0x080fe8000004183c */
[----:B------:R1:W5:Y:S01]  /*68b0*/  @P1 LDG.E R223, [R100.64] ;  /* 0x0000000c64df1981 */ /* 0x000362000c1e1900 */
[CC--:B------:R-:W-:Y:S03]  /*68c0*/  LEA R2, P2, R214.reuse, R204.reuse, 0x2 ;  /* 0x000000ccd6027211 */ /* 0x0c0fe600078410ff */
[----:B------:R-:W-:Y:S01]  /*68d0*/  HMMA.16816.F32.BF16 R64, R172, R102, R64 ;  /* 0x00000066ac40723c */ /* 0x000fe20000041840 */
[----:B------:R1:W5:Y:S03]  /*68e0*/  @P1 LDG.E R224, [R100.64+0x20] ;  /* 0x0000200c64e01981 */ /* 0x000366000c1e1900 */
[-C--:B------:R-:W-:Y:S01]  /*68f0*/  LEA.HI.X.SX32 R3, R214, R205.reuse, 0x2, P2 ;  /* 0x000000cdd6037211 */ /* 0x080fe200010f16ff */
[----:B------:R2:W-:Y:S01]  /*6900*/  RED.E.ADD.F32.FTZ.RN.STRONG.GPU [R204.64], R4 ;  /* 0x00000004cc00798e */ /* 0x0005e2000c10e78c */
[CC--:B------:R-:W-:Y:S03]  /*6910*/  LEA R168, P1, R171.reuse, R204.reuse, 0x2 ;  /* 0x000000ccaba87211 */ /* 0x0c0fe600078210ff */
[----:B------:R3:W-:Y:S03]  /*6920*/  RED.E.ADD.F32.FTZ.RN.STRONG.GPU [R2.64], R5 ;  /* 0x000000050200798e */ /* 0x0007e6000c10e78c */
[-C--:B------:R-:W-:Y:S01]  /*6930*/  LEA.HI.X.SX32 R169, R171, R205.reuse, 0x2, P1 ;  /* 0x000000cdaba97211 */ /* 0x080fe200008f16ff */
[----:B------:R-:W-:Y:S04]  /*6940*/  IMAD.MOV.U32 R171, RZ, RZ, c[0x0][0x22c] ;  /* 0x00008b00ffab7624 */ /* 0x000fe800078e00ff */
[----:B------:R-:W-:Y:S04]  /*6950*/  IMAD R171, R171, c[0x0][0x1c0], RZ ;  /* 0x00007000abab7a24 */ /* 0x000fe800078e02ff */
[----:B------:R-:W-:Y:S01]  /*6960*/  IMAD R171, R171, 0x38, RZ ;  /* 0x00000038abab7824 */ /* 0x000fe200078e02ff */
        /* <DEDUP_REMOVED lines=13> */
[----:B------:R-:W-:Y:S01]  /*6a40*/  IMAD.IADD R0, R214, 0x1, R250 ;  /* 0x00000001d6007824 */ /* 0x000fe200078e02fa */
[-C--:B--2---:R-:W-:Y:S02]  /*6a50*/  LEA.HI.X.SX32 R7, R171, R205.reuse, 0x2, P0 ;  /* 0x000000cdab077211 */ /* 0x084fe400000f16ff */
[CC--:B---3--:R-:W-:Y:S01]  /*6a60*/  LEA R8, P2, R232.reuse, R204.reuse, 0x2 ;  /* 0x000000cce8087211 */ /* 0x0c8fe200078410ff */
[----:B------:R1:W-:Y:S04]  /*6a70*/  RED.E.ADD.F32.FTZ.RN.STRONG.GPU [R100.64], R9 ;  /* 0x000000096400798e */ /* 0x0003e8000c10e78c */
[----:B------:R2:W-:Y:S04]  /*6a80*/  RED.E.ADD.F32.FTZ.RN.STRONG.GPU [R4.64], R10 ;  /* 0x0000000a0400798e */ /* 0x0005e8000c10e78c */
[----:B------:R3:W-:Y:S04]  /*6a90*/  RED.E.ADD.F32.FTZ.RN.STRONG.GPU [R6.64], R11 ;  /* 0x0000000b0600798e */ /* 0x0007e8000c10e78c */
[----:B------:R-:W-:Y:S04]  /*6aa0*/  RED.E.ADD.F32.FTZ.RN.STRONG.GPU [R204.64+0x80], R16 ;  /* 0x00008010cc00798e */ /* 0x000fe8000c10e78c */
[----:B------:R-:W-:Y:S01]  /*6ab0*/  RED.E.ADD.F32.FTZ.RN.STRONG.GPU [R2.64+0x80], R17 ;  /* 0x000080110200798e */ /* 0x000fe2000c10e78c */
[-C--:B-1----:R-:W-:Y:S02]  /*6ac0*/  LEA.HI.X.SX32 R9, R232, R205.reuse, 0x2, P2 ;  /* 0x000000cde8097211 */ /* 0x082fe400010f16ff */
[C---:B------:R-:W-:Y:S02]  /*6ad0*/  IADD3 R100, R247.reuse, 0x60, RZ ;  /* 0x00000060f7647810 */ /* 0x040fe40007ffe0ff */
[CC--:B--2---:R-:W-:Y:S04]  /*6ae0*/  LEA R4, P0, R170.reuse, R204.reuse, 0x2 ;  /* 0x000000ccaa047211 */ /* 0x0c4fe800078010ff */
[-C--:B------:R-:W-:Y:S02]  /*6af0*/  LEA.HI.X.SX32 R5, R170, R205.reuse, 0x2, P0 ;  /* 0x000000cdaa057211 */ /* 0x080fe400000f16ff */
[-C--:B---3--:R-:W-:Y:S02]  /*6b00*/  LEA R6, P1, R250, R204.reuse, 0x2 ;  /* 0x000000ccfa067211 */ /* 0x088fe400078210ff */
[-C--:B------:R-:W-:Y:S01]  /*6b10*/  LEA R10, P0, R0, R204.reuse, 0x2 ;  /* 0x000000cc000a7211 */ /* 0x080fe200078010ff */
[----:B------:R1:W-:Y:S01]  /*6b20*/  RED.E.ADD.F32.FTZ.RN.STRONG.GPU [R4.64], R18 ;  /* 0x000000120400798e */ /* 0x0003e2000c10e78c */
[-C--:B------:R-:W-:Y:S02]  /*6b30*/  LEA.HI.X.SX32 R7, R250, R205.reuse, 0x2, P1 ;  /* 0x000000cdfa077211 */ /* 0x080fe400008f16ff */
[-C--:B------:R-:W-:Y:S01]  /*6b40*/  LEA.HI.X.SX32 R11, R0, R205.reuse, 0x2, P0 ;  /* 0x000000cd000b7211 */ /* 0x080fe200000f16ff */
[----:B------:R-:W-:Y:S01]  /*6b50*/  IMAD.IADD R0, R214, 0x1, R249 ;  /* 0x00000001d6007824 */ /* 0x000fe200078e02f9 */
        /* <DEDUP_REMOVED lines=18> */
[CC--:B--2---:R-:W-:Y:S01]  /*6c80*/  LEA R6, P1, R249.reuse, R204.reuse, 0x2 ;  /* 0x000000ccf9067211 */ /* 0x0c4fe200078210ff */
[----:B------:R-:W-:Y:S01]  /*6c90*/  LDSM.16.MT88.4 R168, [R184+0x3000] ;  /* 0x00300000b8a8783b */ /* 0x000fe20000004200 */
[CC--:B------:R-:W-:Y:S02]  /*6ca0*/  LEA R10, P0, R0.reuse, R204.reuse, 0x2 ;  /* 0x000000cc000a7211 */ /* 0x0c0fe400078010ff */
[-C--:B------:R-:W-:Y:S01]  /*6cb0*/  LEA.HI.X.SX32 R7, R249, R205.reuse, 0x2, P1 ;  /* 0x000000cdf9077211 */ /* 0x080fe200008f16ff */
[----:B------:R1:W-:Y:S01]  /*6cc0*/  RED.E.ADD.F32.FTZ.RN.STRONG.GPU [R4.64], R54 ;  /* 0x000000360400798e */ /* 0x0003e2000c10e78c */
        /* <DEDUP_REMOVED lines=17> */
[----:B------:R-:W-:Y:S03]  /*6de0*/  IADD3 R0, R184, -0x4000, RZ ;  /* 0xffffc000b8007810 */ /* 0x000fe60007ffe0ff */
        /* <DEDUP_REMOVED lines=12> */
[----:B------:R-:W-:Y:S03]  /*6eb0*/  PLOP3.LUT P0, PT, PT, PT, UP1, 0x80, 0x0 ;  /* 0x000000000000781c */ /* 0x000fe60003f0f018 */
[----:B------:R-:W-:Y:S04]  /*6ec0*/  RED.E.ADD.F32.FTZ.RN.STRONG.GPU [R6.64], R61 ;  /* 0x0000003d0600798e */ /* 0x000fe8000c10e78c */
[----:B------:R-:W-:Y:S04]  /*6ed0*/  LDSM.16.MT88.4 R8, [R184] ;  /* 0x00000000b808783b */ /* 0x000fe80000004200 */
[----:B------:R-:W-:Y:S01]  /*6ee0*/  LDSM.16.MT88.4 R64, [R185+0x10800] ;  /* 0x01080000b940783b */ /* 0x000fe20000004200 */
[C---:B-1----:R-:W-:Y:S04]  /*6ef0*/  LEA R4, P1, R225.reuse, R204, 0x2 ;  /* 0x000000cce1047211 */ /* 0x042fe800078210ff */
[----:B------:R-:W-:Y:S02]  /*6f00*/  LEA.HI.X.SX32 R5, R225, R205, 0x2, P1 ;  /* 0x000000cde1057211 */ /* 0x000fe400008f16ff */
[----:B------:R-:W-:Y:S01]  /*6f10*/  PLOP3.LUT P1, PT, PT, PT, UP0, 0x80, 0x0 ;  /* 0x000000000000781c */ /* 0x000fe20003f2f008 */
[----:B------:R-:W-:Y:S02]  /*6f20*/  @UP2 UIADD3 UR15, UP0, UR15, -0x100, URZ ;  /* 0xffffff000f0f2890 */ /* 0x000fe4000ff1e03f */
[----:B------:R-:W-:Y:S02]  /*6f30*/  RED.E.ADD.F32.FTZ.RN.STRONG.GPU [R4.64], R62 ;  /* 0x0000003e0400798e */ /* 0x000fe4000c10e78c */
[----:B------:R-:W-:Y:S02]  /*6f40*/  @UP2 UIADD3.X UR14, UR14, -0x1, URZ, UP0, !UPT ;  /* 0xffffffff0e0e2890 */ /* 0x000fe400087fe43f */
[----:B------:R-:W1:Y:S04]  /*6f50*/  LDSM.16.MT88.4 R4, [R186+0x10000] ;  /* 0x01000000ba04783b */ /* 0x000e680000004200 */
[----:B------:R-:W-:Y:S02]  /*6f60*/  RED.E.ADD.F32.FTZ.RN.STRONG.GPU [R2.64], R63 ;  /* 0x0000003f0200798e */ /* 0x000fe4000c10e78c */
[----:B------:R-:W-:Y:S02]  /*6f70*/  @P1 IADD3 R0, R184, 0x4000, RZ ;  /* 0x00004000b8001810 */ /* 0x000fe40007ffe0ff */
[----:B------:R-:W-:Y:S01]  /*6f80*/  LDSM.16.MT88.4 R60, [R185+0x11000] ;  /* 0x01100000b93c783b */ /* 0x000fe20000004200 */
        /* <DEDUP_REMOVED lines=10> */
[----:B------:R-:W-:Y:S04]  /*7030*/  LDSM.16.MT88.4 R4, [R186+0x11800] ;  /* 0x01180000ba04783b */ /* 0x000fe80000004200 */
[----:B------:R-:W2:Y:S03]  /*7040*/  LDSM.16.MT88.4 R16, [R184+0x1800] ;  /* 0x00180000b810783b */ /* 0x000ea60000004200 */
        /* <DEDUP_REMOVED lines=8> */
[----:B------:R4:W2:Y:S07]  /*70d0*/  LDSM.16.MT88.4 R64, [R184+0x3800] ;  /* 0x00380000b840783b */ /* 0x0008ae0000004200 */
[----:B------:R-:W-:Y:S08]  /*70e0*/  HMMA.16816.F32.BF16 R96, R52, R102, R96 ;  /* 0x000000663460723c */ /* 0x000ff00000041860 */
[-C--:B-1----:R-:W-:Y:S08]  /*70f0*/  HMMA.16816.F32.BF16 R68, R8, R12.reuse, R68 ;  /* 0x0000000c0844723c */ /* 0x082ff00000041844 */
[C---:B------:R-:W-:Y:S04]  /*7100*/  HMMA.16816.F32.BF16 R72, R60.reuse, R12, R72 ;  /* 0x0000000c3c48723c */ /* 0x040fe80000041848 */
[----:B----4-:R-:W-:Y:S04]  /*7110*/  IMAD.MOV.U32 R184, RZ, RZ, R0 ;  /* 0x000000ffffb87224 */ /* 0x010fe800078e0000 */
[-C--:B------:R-:W-:Y:S08]  /*7120*/  HMMA.16816.F32.BF16 R76, R60, R14.reuse, R76 ;  /* 0x0000000e3c4c723c */ /* 0x080ff0000004184c */
[C---:B------:R-:W-:Y:S08]  /*7130*/  HMMA.16816.F32.BF16 R80, R8.reuse, R14, R80 ;  /* 0x0000000e0850723c */ /* 0x040ff00000041850 */
[-C--:B------:R-:W-:Y:S08]  /*7140*/  HMMA.16816.F32.BF16 R84, R8, R168.reuse, R84 ;  /* 0x000000a80854723c */ /* 0x080ff00000041854 */
[C---:B------:R-:W-:Y:S08]  /*7150*/  HMMA.16816.F32.BF16 R88, R60.reuse, R168, R88 ;  /* 0x000000a83c58723c */ /* 0x040ff00000041858 */
[-C--:B------:R-:W-:Y:S08]  /*7160*/  HMMA.16816.F32.BF16 R92, R60, R170.reuse, R92 ;  /* 0x000000aa3c5c723c */ /* 0x080ff0000004185c */
[----:B------:R-:W-:Y:S08]  /*7170*/  HMMA.16816.F32.BF16 R96, R8, R170, R96 ;  /* 0x000000aa0860723c */ /* 0x000ff00000041860 */
[-C--:B--2---:R-:W-:Y:S08]  /*7180*/  HMMA.16816.F32.BF16 R68, R4, R16.reuse, R68 ;  /* 0x000000100444723c */ /* 0x084ff00000041844 */
[C---:B---3--:R-:W-:Y:S08]  /*7190*/  HMMA.16816.F32.BF16 R72, R56.reuse, R16, R72 ;  /* 0x000000103848723c */ /* 0x048ff00000041848 */
[-C--:B------:R-:W-:Y:S08]  /*71a0*/  HMMA.16816.F32.BF16 R76, R56, R18.reuse, R76 ;  /* 0x00000012384c723c */ /* 0x080ff0000004184c */
[C---:B------:R-:W-:Y:S08]  /*71b0*/  HMMA.16816.F32.BF16 R80, R4.reuse, R18, R80 ;  /* 0x000000120450723c */ /* 0x040ff00000041850 */
[-C--:B------:R-:W-:Y:S08]  /*71c0*/  HMMA.16816.F32.BF16 R84, R4, R64.reuse, R84 ;  /* 0x000000400454723c */ /* 0x080ff00000041854 */
[C---:B------:R-:W-:Y:S08]  /*71d0*/  HMMA.16816.F32.BF16 R88, R56.reuse, R64, R88 ;  /* 0x000000403858723c */ /* 0x040ff00000041858 */
[-C--:B------:R-:W-:Y:S08]  /*71e0*/  HMMA.16816.F32.BF16 R92, R56, R66.reuse, R92 ;  /* 0x00000042385c723c */ /* 0x080ff0000004185c */
[----:B------:R-:W-:Y:S01]  /*71f0*/  HMMA.16816.F32.BF16 R96, R4, R66, R96 ;  /* 0x000000420460723c */ /* 0x000fe20000041860 */
[----:B------:R-:W-:-:S07]  /*7200*/  @P0 BRA `(.L_x_553) ;  /* 0xffffcf1000000947 */ /* 0x000fce000383ffff */
[----:B------:R-:W-:Y:S01]  /*7210*/  BAR.SYNC.DEFER_BLOCKING 0x0 ;  /* 0x0000000000007b1d */ /* 0x000fe20000010000 */
[----:B------:R-:W-:Y:S01]  /*7220*/  FMUL.FTZ R52, R32, c[0x0][0x2dc] ;  /* 0x0000b70020347a20 */ /* 0x000fe20000410000 */
[----:B------:R-:W-:Y:S01]  /*7230*/  UISETP.NE.AND UP0, UPT, UR25, -0x1, UPT ;  /* 0xffffffff1900788c */ /* 0x000fe2000bf05270 */
[----:B------:R-:W-:-:S02]  /*7240*/  FMUL.FTZ R10, R29, c[0x0][0x2dc] ;  /* 0x0000b7001d0a7a20 */ /* 0x000fc40000410000 */
[----:B------:R-:W-:Y:S01]  /*7250*/  FMUL.FTZ R32, R30, c[0x0][0x2dc] ;  /* 0x0000b7001e207a20 */ /* 0x000fe20000410000 */
[----:B------:R-:W-:Y:S01]  /*7260*/  ULDC.64 UR8, c[0x0][0x3a0] ;  /* 0x0000e80000087ab9 */ /* 0x000fe20000000a00 */
[----:B------:R-:W-:Y:S01]  /*7270*/  FMUL.FTZ R14, R25, c[0x0][0x2dc] ;  /* 0x0000b700190e7a20 */ /* 0x000fe20000410000 */
[----:B------:R-:W-:Y:S01]  /*7280*/  PLOP3.LUT P0, PT, PT, PT, UP0, 0x80, 0x0 ;  /* 0x000000000000781c */ /* 0x000fe20003f0f008 */
[----:B------:R-:W-:Y:S02]  /*7290*/  FMUL.FTZ R53, R26, c[0x0][0x2dc] ;  /* 0x0000b7001a357a20 */ /* 0x000fe40000410000 */
[----:B------:R-:W-:Y:S02]  /*72a0*/  FMUL.FTZ R12, R33, c[0x0][0x2dc] ;  /* 0x0000b700210c7a20 */ /* 0x000fe40000410000 */
[----:B------:R-:W-:Y:S01]  /*72b0*/  FMUL.FTZ R68, R68, c[0x0][0x2e0] ;  /* 0x0000b80044447a20 */ /* 0x000fe20000410000 */
[----:B------:R-:W-:Y:S01]  /*72c0*/  @UP0 UIADD3 UR6, UR22, UR25, URZ ;  /* 0x0000001916060290 */ /* 0x000fe2000fffe03f */
[----:B------:R-:W-:Y:S01]  /*72d0*/  FMUL.FTZ R30, R69, c[0x0][0x2e0] ;  /* 0x0000b800451e7a20 */ /* 0x000fe20000410000 */
[----:B------:R-:W-:Y:S01]  /*72e0*/  F2FP.BF16.PACK_AB R12, R12, R52 ;  /* 0x000000340c0c723e */ /* 0x000fe200000010ff */
[----:B------:R-:W-:Y:S01]  /*72f0*/  FMUL.FTZ R70, R70, c[0x0][0x2e0] ;  /* 0x0000b80046467a20 */ /* 0x000fe20000410000 */
[----:B------:R-:W-:Y:S01]  /*7300*/  @UP0 UIMAD.WIDE.U32 UR4, UR6, UR8, URZ ;  /* 0x00000008060402a5 */ /* 0x000fe2000f8e003f */
[----:B------:R-:W-:Y:S01]  /*7310*/  FMUL.FTZ R29, R71, c[0x0][0x2e0] ;  /* 0x0000b800471d7a20 */ /* 0x000fe20000410000 */
[----:B------:R-:W-:Y:S01]  /*7320*/  F2FP.BF16.PACK_AB R30, R30, R68 ;  /* 0x000000441e1e723e */ /* 0x000fe200000010ff */
[----:B------:R-:W-:Y:S01]  /*7330*/  FMUL.FTZ R13, R27, c[0x0][0x2dc] ;  /* 0x0000b7001b0d7a20 */ /* 0x000fe20000410000 */
[----:B------:R-:W-:Y:S01]  /*7340*/  @UP0 UIMAD UR14, UR6, UR9, UR5 ;  /* 0x00000009060e02a4 */ /* 0x000fe2000f8e0205 */
[----:B------:R-:W-:Y:S01]  /*7350*/  FMUL.FTZ R33, R28, c[0x0][0x2dc] ;  /* 0x0000b7001c217a20 */ /* 0x000fe20000410000 */
[----:B------:R-:W-:Y:S01]  /*7360*/  F2FP.BF16.PACK_AB R29, R29, R70 ;  /* 0x000000461d1d723e */ /* 0x000fe200000010ff */
[----:B------:R-:W-:Y:S01]  /*7370*/  FMUL.FTZ R80, R80, c[0x0][0x2e0] ;  /* 0x0000b80050507a20 */ /* 0x000fe20000410000 */
[----:B------:R1:W-:Y:S01]  /*7380*/  STS [R251], R30 ;  /* 0x0000001efb007388 */ /* 0x0003e20000000800 */
[----:B------:R-:W-:Y:S01]  /*7390*/  FMUL.FTZ R26, R81, c[0x0][0x2e0] ;  /* 0x0000b800511a7a20 */ /* 0x000fe20000410000 */
[----:B------:R-:W-:Y:S01]  /*73a0*/  F2FP.BF16.PACK_AB R13, R13, R53 ;  /* 0x000000350d0d723e */ /* 0x000fe200000010ff */
[----:B------:R-:W-:Y:S01]  /*73b0*/  FMUL.FTZ R82, R82, c[0x0][0x2e0] ;  /* 0x0000b80052527a20 */ /* 0x000fe20000410000 */
[----:B------:R1:W-:Y:S01]  /*73c0*/  STS [R251+0x400], R29 ;  /* 0x0004001dfb007388 */ /* 0x0003e20000000800 */
[----:B------:R-:W-:Y:S01]  /*73d0*/  FMUL.FTZ R25, R83, c[0x0][0x2e0] ;  /* 0x0000b80053197a20 */ /* 0x000fe20000410000 */
[----:B------:R-:W-:Y:S01]  /*73e0*/  F2FP.BF16.PACK_AB R26, R26, R80 ;  /* 0x000000501a1a723e */ /* 0x000fe200000010ff */
[----:B------:R-:W-:Y:S01]  /*73f0*/  FMUL.FTZ R15, R23, c[0x0][0x2dc] ;  /* 0x0000b700170f7a20 */ /* 0x000fe20000410000 */
[----:B------:R-:W-:Y:S01]  /*7400*/  F2FP.BF16.PACK_AB R10, R10, R33 ;  /* 0x000000210a0a723e */ /* 0x000fe200000010ff */
        /* <DEDUP_REMOVED lines=11> */
[----:B------:R-:W-:Y:S01]  /*74c0*/  @UP0 UMOV UR11, UR4 ;  /* 0x00000004000b0c82 */ /* 0x000fe20008000000 */
[----:B------:R-:W-:Y:S01]  /*74d0*/  FMUL.FTZ R55, R22, c[0x0][0x2dc] ;  /* 0x0000b70016377a20 */ /* 0x000fe20000410000 */
[----:B------:R-:W-:Y:S01]  /*74e0*/  F2FP.BF16.PACK_AB R27, R27, R74 ;  /* 0x0000004a1b1b723e */ /* 0x000fe200000010ff */
[----:B------:R-:W-:Y:S01]  /*74f0*/  FMUL.FTZ R76, R76, c[0x0][0x2e0] ;  /* 0x0000b8004c4c7a20 */ /* 0x000fe20000410000 */
[----:B------:R1:W-:Y:S01]  /*7500*/  STS [R251+0x1000], R28 ;  /* 0x0010001cfb007388 */ /* 0x0003e20000000800 */
[----:B------:R-:W-:Y:S01]  /*7510*/  FMUL.FTZ R24, R77, c[0x0][0x2e0] ;  /* 0x0000b8004d187a20 */ /* 0x000fe20000410000 */
[----:B------:R-:W-:Y:S01]  /*7520*/  F2FP.BF16.PACK_AB R15, R15, R55 ;  /* 0x000000370f0f723e */ /* 0x000fe200000010ff */
[----:B------:R-:W-:Y:S01]  /*7530*/  FMUL.FTZ R78, R78, c[0x0][0x2e0] ;  /* 0x0000b8004e4e7a20 */ /* 0x000fe20000410000 */
[----:B------:R1:W-:Y:S01]  /*7540*/  STS [R251+0x1400], R27 ;  /* 0x0014001bfb007388 */ /* 0x0003e20000000800 */
[----:B------:R-:W-:Y:S01]  /*7550*/  FMUL.FTZ R23, R79, c[0x0][0x2e0] ;  /* 0x0000b8004f177a20 */ /* 0x000fe20000410000 */
[----:B------:R-:W-:Y:S01]  /*7560*/  F2FP.BF16.PACK_AB R24, R24, R76 ;  /* 0x0000004c1818723e */ /* 0x000fe200000010ff */
[----:B------:R-:W-:-:S02]  /*7570*/  FMUL.FTZ R84, R84, c[0x0][0x2e0] ;  /* 0x0000b80054547a20 */ /* 0x000fc40000410000 */
        /* <DEDUP_REMOVED lines=69> */
[----:B------:R-:W-:-:S02]  /*79d0*/  F2FP.BF16.PACK_AB R2, R2, R44 ;  /* 0x0000002c0202723e */ /* 0x000fc400000010ff */
[----:B------:R1:W-:Y:S02]  /*79e0*/  STS [R252+0x5000], R10 ;  /* 0x0050000afc007388 */ /* 0x0003e40000000800 */
[----:B------:R-:W-:Y:S02]  /*79f0*/  F2FP.BF16.PACK_AB R0, R0, R46 ;  /* 0x0000002e0000723e */ /* 0x000fe400000010ff */
        /* <DEDUP_REMOVED lines=9> */
[----:B------:R-:W-:Y:S05]  /*7a90*/  @P0 BRA `(.L_x_554) ;  /* 0x000000d000000947 */ /* 0x000fea0003800000 */
[----:B------:R-:W-:Y:S02]  /*7aa0*/  USHF.R.S32.HI UR4, URZ, 0x1f, UR22 ;  /* 0x0000001f3f047899 */ /* 0x000fe40008011416 */
[----:B------:R-:W-:-:S02]  /*7ab0*/  ULDC.64 UR6, c[0x0][0x3a0] ;  /* 0x0000e80000067ab9 */ /* 0x000fc40000000a00 */
[----:B------:R-:W-:Y:S02]  /*7ac0*/  UIMAD UR8, UR4, UR6, URZ ;  /* 0x00000006040872a4 */ /* 0x000fe4000f8e023f */
[----:B------:R-:W-:Y:S02]  /*7ad0*/  UIMAD.WIDE.U32 UR4, UR22, UR6, URZ ;  /* 0x00000006160472a5 */ /* 0x000fe4000f8e003f */
[----:B------:R-:W-:Y:S02]  /*7ae0*/  UIMAD UR7, UR22, UR7, UR8 ;  /* 0x00000007160772a4 */ /* 0x000fe4000f8e0208 */
[----:B------:R-:W-:Y:S02]  /*7af0*/  USHF.R.S32.HI UR10, URZ, 0x1f, UR33 ;  /* 0x0000001f3f0a7899 */ /* 0x000fe40008011421 */
[----:B------:R-:W-:Y:S02]  /*7b00*/  UIADD3 UR5, UR5, UR7, URZ ;  /* 0x0000000705057290 */ /* 0x000fe4000fffe03f */
[----:B------:R-:W-:-:S02]  /*7b10*/  ULDC.64 UR8, c[0x0][0x388] ;  /* 0x0000e20000087ab9 */ /* 0x000fc40000000a00 */
[----:B------:R-:W-:Y:S02]  /*7b20*/  UIMAD UR6, UR10, UR8, URZ ;  /* 0x000000080a0672a4 */ /* 0x000fe4000f8e023f */
[----:B------:R-:W-:Y:S02]  /*7b30*/  UIMAD.WIDE.U32 UR4, UR33, UR8, UR4 ;  /* 0x00000008210472a5 */ /* 0x000fe4000f8e0004 */
[----:B------:R-:W-:-:S04]  /*7b40*/  UIMAD UR6, UR33, UR9, UR6 ;  /* 0x00000009210672a4 */ /* 0x000fc8000f8e0206 */
[----:B------:R-:W-:Y:S02]  /*7b50*/  UIADD3 UR14, UR5, UR6, URZ ;  /* 0x00000006050e7290 */ /* 0x000fe4000fffe03f */
[----:B------:R-:W-:Y:S02]  /*7b60*/  UMOV UR11, UR4 ;  /* 0x00000004000b7c82 */ /* 0x000fe40008000000 */
.L_x_554:
        /* <DEDUP_REMOVED lines=10> */
[----:B------:R-:W-:Y:S02]  /*7c10*/  UIMAD UR7, UR22, UR7, UR8 ;  /* 0x00000007160772a4 */ /* 0x000fe4000f8e0208 */
[----:B------:R-:W-:-:S02]  /*7c20*/  USHF.R.S32.HI UR10, URZ, 0x1f, UR33 ;  /* 0x0000001f3f0a7899 */ /* 0x000fc40008011421 */
[----:B------:R-:W-:Y:S02]  /*7c30*/  UIADD3 UR5, UR5, UR7, URZ ;  /* 0x0000000705057290 */ /* 0x000fe4000fffe03f */
[----:B------:R-:W-:Y:S02]  /*7c40*/  ULDC.64 UR8, c[0x0][0x390] ;  /* 0x0000e40000087ab9 */ /* 0x000fe40000000a00 */
[----:B------:R-:W-:Y:S02]  /*7c50*/  UIMAD UR6, UR10, UR8, URZ ;  /* 0x000000080a0672a4 */ /* 0x000fe4000f8e023f */
[----:B------:R-:W-:Y:S02]  /*7c60*/  UIMAD.WIDE.U32 UR4, UR33, UR8, UR4 ;  /* 0x00000008210472a5 */ /* 0x000fe4000f8e0004 */
[----:B------:R-:W-:-:S04]  /*7c70*/  UIMAD UR6, UR33, UR9, UR6 ;  /* 0x00000009210672a4 */ /* 0x000fc8000f8e0206 */
[----:B------:R-:W-:Y:S02]  /*7c80*/  UIADD3 UR10, UR5, UR6, URZ ;  /* 0x00000006050a7290 */ /* 0x000fe4000fffe03f */
[----:B------:R-:W-:Y:S02]  /*7c90*/  UMOV UR9, UR4 ;  /* 0x0000000400097c82 */ /* 0x000fe40008000000 */
.L_x_555:
[----:B-1----:R-:W2:Y:S01]  /*7ca0*/  LDL R0, [R1+0x4] ;  /* 0x0000040001007983 */ /* 0x002ea20000100800 */
[----:B------:R-:W-:Y:S01]  /*7cb0*/  USHF.L.U32 UR4, UR23, 0x6, URZ ;  /* 0x0000000617047899 */ /* 0x000fe2000800063f */
[--C-:B------:R-:W-:Y:S01]  /*7cc0*/  SHF.R.S32.HI R3, RZ, 0x1f, R216.reuse ;  /* 0x0000001fff037819 */ /* 0x100fe200000114d8 */
[----:B------:R-:W-:Y:S01]  /*7cd0*/  ULDC.64 UR6, c[0x0][0x3a0] ;  /* 0x0000e80000067ab9 */ /* 0x000fe20000000a00 */
[----:B------:R-:W1:Y:S01]  /*7ce0*/  S2R R8, SR_TID.X ;  /* 0x0000000000087919 */ /* 0x000e620000002100 */
[----:B------:R-:W-:Y:S01]  /*7cf0*/  USHF.R.S32.HI UR8, URZ, 0x1f, UR4 ;  /* 0x0000001f3f087899 */ /* 0x000fe20008011404 */
[----:B------:R-:W-:Y:S01]  /*7d00*/  IMAD.MOV.U32 R2, RZ, RZ, R216 ;  /* 0x000000ffff027224 */ /* 0x000fe200078e00d8 */
[----:B------:R-:W-:Y:S01]  /*7d10*/  BSSY B0, `(.L_x_556) ;  /* 0x000002c000007945 */ /* 0x000fe20003800000 */
[----:B------:R-:W-:Y:S01]  /*7d20*/  IMAD.U32 R20, RZ, RZ, UR4 ;  /* 0x00000004ff147e24 */ /* 0x000fe2000f8e00ff */
[----:B------:R-:W-:Y:S01]  /*7d30*/  UIMAD UR5, UR8, UR6, URZ ;  /* 0x00000006080572a4 */ /* 0x000fe2000f8e023f */
[----:B------:R-:W-:-:S02]  /*7d40*/  IADD3 R11, R216, 0x40, RZ ;  /* 0x00000040d80b7810 */ /* 0x000fc40007ffe0ff */
[----:B------:R-:W-:Y:S01]  /*7d50*/  IMAD.WIDE.U32 R4, R20, c[0x0][0x3a0], R2 ;  /* 0x0000e80014047a25 */ /* 0x000fe200078e0002 */
[----:B------:R-:W-:-:S03]  /*7d60*/  UIMAD UR5, UR4, UR7, UR5 ;  /* 0x00000007040572a4 */ /* 0x000fc6000f8e0205 */
[----:B------:R-:W-:Y:S01]  /*7d70*/  ULDC.64 UR6, c[0x0][0x3b8] ;  /* 0x0000ee0000067ab9 */ /* 0x000fe20000000a00 */
[----:B------:R-:W-:Y:S01]  /*7d80*/  BAR.SYNC.DEFER_BLOCKING 0x0 ;  /* 0x0000000000007b1d */ /* 0x000fe20000010000 */
[----:B------:R-:W-:Y:S01]  /*7d90*/  IADD3 R4, P0, R4, UR11, RZ ;  /* 0x0000000b04047c10 */ /* 0x000fe2000ff1e0ff */
[----:B------:R-:W-:Y:S01]  /*7da0*/  IMAD.U32 R7, RZ, RZ, UR5 ;  /* 0x00000005ff077e24 */ /* 0x000fe2000f8e00ff */
[----:B------:R-:W-:Y:S02]  /*7db0*/  UIMAD UR5, UR23, -0x40, UR17 ;  /* 0xffffffc0170578a4 */ /* 0x000fe4000f8e0211 */
[----:B------:R-:W-:Y:S02]  /*7dc0*/  UIMAD UR6, UR61, UR6, URZ ;  /* 0x000000063d0672a4 */ /* 0x000fe4000f8e023f */
[----:B------:R-:W-:Y:S01]  /*7dd0*/  IADD3.X R5, R5, UR14, R7, P0, !PT ;  /* 0x0000000e05057c10 */ /* 0x000fe200087fe407 */
[----:B------:R-:W-:Y:S01]  /*7de0*/  IMAD.U32 R7, RZ, RZ, UR36 ;  /* 0x00000024ff077e24 */ /* 0x000fe2000f8e00ff */
[----:B------:R-:W-:-:S03]  /*7df0*/  UIMAD UR6, UR36, UR7, UR6 ;  /* 0x00000007240672a4 */ /* 0x000fc6000f8e0206 */
[----:B------:R-:W-:-:S05]  /*7e00*/  IMAD.WIDE.U32 R4, R7, c[0x0][0x3b8], R4 ;  /* 0x0000ee0007047a25 */ /* 0x000fca00078e0004 */
[----:B------:R-:W-:Y:S01]  /*7e10*/  IADD3 R10, R5, UR6, RZ ;  /* 0x00000006050a7c10 */ /* 0x000fe2000fffe0ff */
[----:B--2---:R-:W-:Y:S01]  /*7e20*/  IMAD.SHL.U32 R6, R0, 0x2, RZ ;  /* 0x0000000200067824 */ /* 0x004fe200078e00ff */
[----:B-1----:R-:W-:-:S04]  /*7e30*/  SHF.R.S32.HI R0, RZ, 0x1f, R8 ;  /* 0x0000001fff007819 */ /* 0x002fc80000011408 */
[----:B------:R1:W2:Y:S01]  /*7e40*/  LDS.128 R28, [R6+0xd000] ;  /* 0x00d00000061c7984 */ /* 0x0002a20000000c00 */
[----:B------:R-:W-:-:S03]  /*7e50*/  LEA.HI R0, R0, R8, RZ, 0x3 ;  /* 0x0000000800007211 */ /* 0x000fc600078f18ff */
[----:B------:R1:W3:Y:S01]  /*7e60*/  LDS.128 R24, [R6+0xf000] ;  /* 0x00f0000006187984 */ /* 0x0002e20000000c00 */
[----:B------:R-:W-:-:S03]  /*7e70*/  SHF.R.S32.HI R0, RZ, 0x3, R0 ;  /* 0x00000003ff007819 */ /* 0x000fc60000011400 */
[----:B------:R1:W4:Y:S01]  /*7e80*/  LDS.128 R36, [R6+0x10000] ;  /* 0x0100000006247984 */ /* 0x0003220000000c00 */
[----:B------:R-:W-:Y:S02]  /*7e90*/  ISETP.GE.AND P3, PT, R0, UR5, PT ;  /* 0x0000000500007c0c */ /* 0x000fe4000bf66270 */
[----:B------:R-:W-:Y:S01]  /*7ea0*/  SHF.R.S32.HI R22, RZ, 0x1f, R0 ;  /* 0x0000001fff167819 */ /* 0x000fe20000011400 */
[----:B------:R1:W1:Y:S04]  /*7eb0*/  LDS.128 R44, [R6+0x11000] ;  /* 0x01100000062c7984 */ /* 0x0002680000000c00 */
[----:B------:R1:W1:Y:S04]  /*7ec0*/  LDS.128 R32, [R6+0x12000] ;  /* 0x0120000006207984 */ /* 0x0002680000000c00 */
[----:B------:R1:W1:Y:S02]  /*7ed0*/  LDS.128 R40, [R6+0x13000] ;  /* 0x0130000006287984 */ /* 0x0002640000000c00 */
[----:B------:R-:W-:Y:S05]  /*7ee0*/  @P3 BRA `(.L_x_557) ;  /* 0x000000e000003947 */ /* 0x000fea0003800000 */
[----:B------:R-:W-:Y:S01]  /*7ef0*/  ISETP.GE.AND P1, PT, R216, c[0x0][0x220], PT ;  /* 0x00008800d8007a0c */ /* 0x000fe20003f26270 */
[----:B------:R-:W-:Y:S01]  /*7f00*/  LDS.128 R12, [R6+0xe000] ;  /* 0x00e00000060c7984 */ /* 0x000fe20000000c00 */
[----:B------:R-:W-:Y:S01]  /*7f10*/  MOV R7, R10 ;  /* 0x0000000a00077202 */ /* 0x000fe20000000f00 */
[----:B------:R-:W-:Y:S01]  /*7f20*/  IMAD R21, R22, c[0x0][0x3a0], RZ ;  /* 0x0000e80016157a24 */ /* 0x000fe200078e02ff */
[----:B------:R-:W-:-:S09]  /*7f30*/  ISETP.GE.AND P0, PT, R11, c[0x0][0x220], PT ;  /* 0x000088000b007a0c */ /* 0x000fd20003f06270 */
[----:B------:R4:W3:Y:S02]  /*7f40*/  @!P1 LDS.128 R16, [R6+0xc000] ;  /* 0x00c0000006109984 */ /* 0x0008e40000000c00 */
[----:B-1--4-:R-:W-:-:S04]  /*7f50*/  IMAD.MOV.U32 R6, RZ, RZ, R4 ;  /* 0x000000ffff067224 */ /* 0x012fc800078e0004 */
[----:B------:R-:W-:-:S04]  /*7f60*/  IMAD.WIDE.U32 R8, R0, c[0x0][0x3a0], R6 ;  /* 0x0000e80000087a25 */ /* 0x000fc800078e0006 */
[----:B------:R-:W-:-:S04]  /*7f70*/  IMAD R6, R0, c[0x0][0x3a4], R21 ;  /* 0x0000e90000067a24 */ /* 0x000fc800078e0215 */
[----:B------:R-:W-:Y:S01]  /*7f80*/  IMAD.IADD R7, R6, 0x1, R9 ;  /* 0x0000000106077824 */ /* 0x000fe200078e0209 */
[----:B------:R-:W-:-:S04]  /*7f90*/  LEA R6, P2, R8, c[0x0][0x340], 0x1 ;  /* 0x0000d00008067a11 */ /* 0x000fc800078408ff */
[----:B------:R-:W-:-:S05]  /*7fa0*/  LEA.HI.X R7, R8, c[0x0][0x344], R7, 0x1, P2 ;  /* 0x0000d10008077a11 */ /* 0x000fca00010f0c07 */
[----:B---3--:R1:W-:Y:S04]  /*7fb0*/  @!P1 STG.E.128 [R6.64], R16 ;  /* 0x0000001006009986 */ /* 0x0083e8000c101d0c */
[----:B------:R1:W-:Y:S02]  /*7fc0*/  @!P0 STG.E.128 [R6.64+0x80], R12 ;  /* 0x0000800c06008986 */ /* 0x0003e4000c101d0c */
.L_x_557:
[----:B------:R-:W-:Y:S05]  /*7fd0*/  BSYNC B0 ;  /* 0x0000000000007941 */ /* 0x000fea0003800000 */
.L_x_556:
[----:B-1----:R-:W-:Y:S01]  /*7fe0*/  IADD3 R6, R0, 0x20, RZ ;  /* 0x0000002000067810 */ /* 0x002fe20007ffe0ff */
        /* <DEDUP_REMOVED lines=17> */
.L_x_559:
[----:B------:R-:W-:Y:S05]  /*8100*/  BSYNC B0 ;  /* 0x0000000000007941 */ /* 0x000fea0003800000 */
.L_x_558:
[----:B------:R-:W-:Y:S01]  /*8110*/  ULDC.64 UR6, c[0x0][0x3a8] ;  /* 0x0000ea0000067ab9 */ /* 0x000fe20000000a00 */
[----:B------:R-:W-:Y:S01]  /*8120*/  IMAD.WIDE.U32 R2, R20, c[0x0][0x3a8], R2 ;  /* 0x0000ea0014027a25 */ /* 0x000fe200078e0002 */
[----:B------:R-:W-:Y:S01]  /*8130*/  UIMAD UR5, UR8, UR6, URZ ;  /* 0x00000006080572a4 */ /* 0x000fe2000f8e023f */
[----:B------:R-:W-:Y:S03]  /*8140*/  BSSY B0, `(.L_x_560) ;  /* 0x0000018000007945 */ /* 0x000fe60003800000 */
[----:B------:R-:W-:Y:S01]  /*8150*/  UIMAD UR4, UR4, UR7, UR5 ;  /* 0x00000007040472a4 */ /* 0x000fe2000f8e0205 */
[----:B------:R-:W-:-:S05]  /*8160*/  IADD3 R2, P0, R2, UR9, RZ ;  /* 0x0000000902027c10 */ /* 0x000fca000ff1e0ff */
[----:B-1----:R-:W-:Y:S01]  /*8170*/  IMAD.U32 R4, RZ, RZ, UR4 ;  /* 0x00000004ff047e24 */ /* 0x002fe2000f8e00ff */
        /* <DEDUP_REMOVED lines=20> */
.L_x_561:
[----:B------:R-:W-:Y:S05]  /*82c0*/  BSYNC B0 ;  /* 0x0000000000007941 */ /* 0x000fea0003800000 */
.L_x_560:
        /* <DEDUP_REMOVED lines=14> */
.L_x_532:
[----:B------:R-:W-:Y:S05]  /*83b0*/  BSYNC B1 ;  /* 0x0000000000017941 */ /* 0x000fea0003800000 */
.L_x_518:
        /* <DEDUP_REMOVED lines=11> */
.L_x_562:
[----:B------:R-:W-:Y:S05]  /*8470*/  EXIT ;  /* 0x000000000000794d */ /* 0x000fea0003800000 */
.L_x_564:
        /* <DEDUP_REMOVED lines=16> */
.L_x_1077:


//--------------------- .text._ZN5flash44flash_bwd_dq_dk_dv_loop_seqk_parallel_kernelI23Flash_bwd_kernel_traitsILi128ELi64ELi64ELi8ELi4ELi2ELi2ELb1ELb0EN7cutlass10bfloat16_tE19Flash_kernel_traitsILi128ELi64ELi64ELi8ES3_EELb0ELb1ELb0ELb1ELb0ELb0ELb1EEEvNS_16Flash_bwd_paramsE --------------------------
	.section	.text._ZN5flash44flash_bwd_dq_dk_dv_loop_seqk_parallel_kernelI23Flash_bwd_kernel_traitsILi128ELi64ELi64ELi8ELi4ELi2ELi2ELb1ELb0EN7cutlass10bfloat16_tE19Flash_kernel_traitsILi128ELi64ELi64ELi8ES3_EELb0ELb1ELb0ELb1ELb0ELb0ELb1EEEvNS_16Flash_bwd_paramsE,"ax",@progbits
	.sectioninfo	@"SHI_REGISTERS=255"
	.align	128
        .global         _ZN5flash44flash_bwd_dq_dk_dv_loop_seqk_parallel_kernelI23Flash_bwd_kernel_traitsILi128ELi64ELi64ELi8ELi4ELi2ELi2ELb1ELb0EN7cutlass10bfloat16_tE19Flash_kernel_traitsILi128ELi64ELi64ELi8ES3_EELb0ELb1ELb0ELb1ELb0ELb0ELb1EEEvNS_16Flash_bwd_paramsE
        .type           _ZN5flash44flash_bwd_dq_dk_dv_loop_seqk_parallel_kernelI23Flash_bwd_kernel_traitsILi128ELi64ELi64ELi8ELi4ELi2ELi2ELb1ELb0EN7cutlass10bfloat16_tE19Flash_kernel_traitsILi128ELi64ELi64ELi8ES3_EELb0ELb1ELb0ELb1ELb0ELb0ELb1EEEvNS_16Flash_bwd_paramsE,@function
        .size           _ZN5flash44flash_bwd_dq_dk_dv_loop_seqk_parallel_kernelI23Flash_bwd_kernel_traitsILi128ELi64ELi64ELi8ELi4ELi2ELi2ELb1ELb0EN7cutlass10bfloat16_tE19Flash_kernel_traitsILi128ELi64ELi64ELi8ES3_EELb0ELb1ELb0ELb1ELb0ELb0ELb1EEEvNS_16Flash_bwd_paramsE,(.L_x_1078 - _ZN5flash44flash_bwd_dq_dk_dv_loop_seqk_parallel_kernelI23Flash_bwd_kernel_traitsILi128ELi64ELi64ELi8ELi4ELi2ELi2ELb1ELb0EN7cutlass10bfloat16_tE19Flash_kernel_traitsILi128ELi64ELi64ELi8ES3_EELb0ELb1ELb0ELb1ELb0ELb0ELb1EEEvNS_16Flash_bwd_paramsE)
        .other          _ZN5flash44flash_bwd_dq_dk_dv_loop_seqk_parallel_kernelI23Flash_bwd_kernel_traitsILi128ELi64ELi64ELi8ELi4ELi2ELi2ELb1ELb0EN7cutlass10bfloat16_tE19Flash_kernel_traitsILi128ELi64ELi64ELi8ES3_EELb0ELb1ELb0ELb1ELb0ELb0ELb1EEEvNS_16Flash_bwd_paramsE,@"STO_CUDA_ENTRY STV_DEFAULT"
_ZN5flash44flash_bwd_dq_dk_dv_loop_seqk_parallel_kernelI23Flash_bwd_kernel_traitsILi128ELi64ELi64ELi8ELi4ELi2ELi2ELb1ELb0EN7cutlass10bfloat16_tE19Flash_kernel_traitsILi128ELi64ELi64ELi8ES3_EELb0ELb1ELb0ELb1ELb0ELb0ELb1EEEvNS_16Flash_bwd_paramsE:
.text._ZN5flash44flash_bwd_dq_dk_dv_loop_seqk_parallel_kernelI23Flash_bwd_kernel_traitsILi128ELi64ELi64ELi8ELi4ELi2ELi2ELb1ELb0EN7cutlass10bfloat16_tE19Flash_kernel_traitsILi128ELi64ELi64ELi8ES3_EELb0ELb1ELb0ELb1ELb0ELb0ELb1EEEvNS_16Flash_bwd_paramsE:
        /* <DEDUP_REMOVED lines=75> */
[C---:B------:R-:W-:Y:S01]  /*04b0*/  IMAD.IADD R3, R13.reuse, 0x1, -R4 ;  /* 0x000000010d037824 */ /* 0x040fe200078e0a04 */
        /* <DEDUP_REMOVED lines=56> */
.L_x_611:
[----:B-1----:R-:W1:Y:S01]  /*0840*/  S2R R37, SR_CTAID.Y ;  /* 0x0000000000257919 */ /* 0x002e620000002600 */
[----:B--2---:R-:W2:Y:S01]  /*0850*/  LDC.U8 R0, c[0x0][0x312] ;  /* 0x0000c480ff007b82 */ /* 0x004ea20000000000 */
[----:B------:R-:W-:Y:S02]  /*0860*/  ISETP.NE.U32.AND P2, PT, RZ, c[0x0][0x240], PT ;  /* 0x00009000ff007a0c */ /* 0x000fe40003f45070 */
[----:B------:R-:W-:Y:S02]  /*0870*/  ISETP.EQ.U32.AND P5, PT, RZ, c[0x0][0x248], PT ;  /* 0x00009200ff007a0c */ /* 0x000fe40003fa2070 */
[----:B------:R-:W-:-:S02]  /*0880*/  ISETP.NE.AND.EX P2, PT, RZ, c[0x0][0x244], PT, P2 ;  /* 0x00009100ff007a0c */ /* 0x000fc40003f45320 */
[----:B------:R-:W-:Y:S01]  /*0890*/  ISETP.NE.U32.AND P3, PT, RZ, c[0x0][0x250], PT ;  /* 0x00009400ff007a0c */ /* 0x000fe20003f65070 */
[----:B----4-:R-:W-:-:S03]  /*08a0*/  IMAD.MOV.U32 R40, RZ, RZ, -0x1 ;  /* 0xffffffffff287424 */ /* 0x010fc600078e00ff */
[----:B------:R-:W-:Y:S01]  /*08b0*/  ISETP.NE.AND.EX P3, PT, RZ, c[0x0][0x254], PT, P3 ;  /* 0x00009500ff007a0c */ /* 0x000fe20003f65330 */
[C---:B-1----:R-:W-:Y:S01]  /*08c0*/  IMAD.SHL.U32 R8, R37.reuse, 0x4, RZ ;  /* 0x0000000425087824 */ /* 0x042fe200078e00ff */
        /* <DEDUP_REMOVED lines=26> */
.L_x_565:
        /* <DEDUP_REMOVED lines=45> */
.L_x_567:
        /* <DEDUP_REMOVED lines=15> */
.L_x_568:
[----:B------:R-:W2:Y:S04]  /*0e30*/  LDL.64 R4, [R1] ;  /* 0x0000000001047983 */ /* 0x000ea80000100a00 */
[----:B------:R3:W2:Y:S01]  /*0e40*/  LDL.64 R38, [R1] ;  /* 0x0000000001267983 */ /* 0x0006a20000100a00 */
[----:B------:R-:W-:Y:S01]  /*0e50*/  IABS R11, c[0x0][0x1c8] ;  /* 0x00007200000b7a13 */ /* 0x000fe20000000000 */
[----:B------:R-:W4:Y:S01]  /*0e60*/  LDC.U8 R18, c[0x0][0x328] ;  /* 0x0000ca00ff127b82 */ /* 0x000f220000000000 */
[----:B------:R-:W-:Y:S01]  /*0e70*/  IMAD.MOV.U32 R12, RZ, RZ, c[0x0][0x224] ;  /* 0x00008900ff0c7624 */ /* 0x000fe200078e00ff */
[----:B------:R-:W5:Y:S01]  /*0e80*/  S2R R14, SR_CTAID.X ;  /* 0x00000000000e7919 */ /* 0x000f620000002500 */
[----:B------:R-:W1:Y:S01]  /*0e90*/  I2F.RP R2, R11 ;  /* 0x0000000b00027306 */ /* 0x000e620000209400 */
[----:B------:R-:W-:-:S02]  /*0ea0*/  IMAD.MOV.U32 R35, RZ, RZ, c[0x0][0x22c] ;  /* 0x00008b00ff237624 */ /* 0x000fc400078e00ff */
[----:B------:R-:W-:Y:S02]  /*0eb0*/  SHF.R.S32.HI R12, RZ, 0x1f, R12 ;  /* 0x0000001fff0c7819 */ /* 0x000fe4000001140c */
[----:B------:R-:W-:Y:S01]  /*0ec0*/  IMAD.WIDE R20, R35, c[0x0][0x1c0], RZ ;  /* 0x0000700023147a25 */ /* 0x000fe200078e02ff */
[----:B------:R-:W2:Y:S02]  /*0ed0*/  LDC.U8 R19, c[0x0][0x3d0] ;  /* 0x0000f400ff137b82 */ /* 0x000ea40000000000 */
[----:B-1----:R-:W1:Y:S01]  /*0ee0*/  MUFU.RCP R2, R2 ;  /* 0x0000000200027308 */ /* 0x002e620000001000 */
[----:B----4-:R-:W-:Y:S02]  /*0ef0*/  ISETP.NE.AND P3, PT, R18, RZ, PT ;  /* 0x000000ff1200720c */ /* 0x010fe40003f65270 */
[----:B-1----:R-:W-:-:S05]  /*0f00*/  IADD3 R2, R2, 0xffffffe, RZ ;  /* 0x0ffffffe02027810 */ /* 0x002fca0007ffe0ff */
[----:B------:R-:W1:Y:S02]  /*0f10*/  F2I.FTZ.U32.TRUNC.NTZ R3, R2 ;  /* 0x0000000200037305 */ /* 0x000e64000021f000 */
[----:B-1----:R-:W-:-:S05]  /*0f20*/  IADD3 R2, RZ, -R3, RZ ;  /* 0x80000003ff027210 */ /* 0x002fca0007ffe0ff */
        /* <DEDUP_REMOVED lines=21> */
[----:B------:R-:W-:-:S04]  /*1080*/  IMAD.WIDE.U32 R12, R37, c[0x0][0x224], RZ ;  /* 0x00008900250c7a25 */ /* 0x000fc800078e00ff */
[----:B------:R-:W-:Y:S01]  /*1090*/  IMAD R3, R11, R3, R8 ;  /* 0x000000030b037224 */ /* 0x000fe200078e0208 */
[----:B------:R-:W-:Y:S01]  /*10a0*/  SHF.L.U64.HI R8, R37, 0x7, R33 ;  /* 0x0000000725087819 */ /* 0x000fe20000010221 */
[----:B------:R-:W-:Y:S02]  /*10b0*/  IMAD R5, R33, c[0x0][0x224], R7 ;  /* 0x0000890021057a24 */ /* 0x000fe400078e0207 */
[----:B------:R-:W-:Y:S01]  /*10c0*/  IMAD.SHL.U32 R6, R37, 0x80, RZ ;  /* 0x0000008025067824 */ /* 0x000fe200078e00ff */
[----:B------:R-:W-:Y:S01]  /*10d0*/  ISETP.GT.U32.AND P5, PT, R11, R3, PT ;  /* 0x000000030b00720c */ /* 0x000fe20003fa4070 */
[-C--:B------:R-:W-:Y:S01]  /*10e0*/  IMAD R7, R21, R12.reuse, RZ ;  /* 0x0000000c15077224 */ /* 0x080fe200078e02ff */
[----:B------:R-:W-:Y:S01]  /*10f0*/  IADD3 R4, R13, R5, RZ ;  /* 0x000000050d047210 */ /* 0x000fe20007ffe0ff */
[----:B------:R-:W-:Y:S01]  /*1100*/  IMAD.WIDE.U32 R12, R20, R12, RZ ;  /* 0x0000000c140c7225 */ /* 0x000fe200078e00ff */
[----:B------:R-:W-:Y:S02]  /*1110*/  SEL R6, R6, RZ, P2 ;  /* 0x000000ff06067207 */ /* 0x000fe40001000000 */
[----:B------:R-:W-:Y:S01]  /*1120*/  SEL R8, R8, RZ, P2 ;  /* 0x000000ff08087207 */ /* 0x000fe20001000000 */
[C---:B------:R-:W-:Y:S01]  /*1130*/  IMAD R7, R20.reuse, R4, R7 ;  /* 0x0000000414077224 */ /* 0x040fe200078e0207 */
[----:B------:R-:W-:Y:S01]  /*1140*/  IADD3 R6, P2, R9, R6, RZ ;  /* 0x0000000609067210 */ /* 0x000fe20007f5e0ff */
[----:B------:R-:W-:-:S03]  /*1150*/  IMAD.WIDE.U32 R4, R20, R0, RZ ;  /* 0x0000000014047225 */ /* 0x000fc600078e00ff */
[----:B------:R-:W-:Y:S01]  /*1160*/  IADD3 R13, R13, R7, RZ ;  /* 0x000000070d0d7210 */ /* 0x000fe20007ffe0ff */
[----:B------:R-:W-:Y:S01]  /*1170*/  IMAD.X R8, R17, 0x1, R8, P2 ;  /* 0x0000000111087824 */ /* 0x000fe200010e0608 */
[-C--:B------:R-:W-:Y:S02]  /*1180*/  @!P5 IADD3 R3, R3, -R11.reuse, RZ ;  /* 0x8000000b0303d210 */ /* 0x080fe40007ffe0ff */
[----:B------:R-:W-:Y:S02]  /*1190*/  @!P5 IADD3 R2, R2, 0x1, RZ ;  /* 0x000000010202d810 */ /* 0x000fe40007ffe0ff */
[----:B------:R-:W-:Y:S01]  /*11a0*/  ISETP.GE.U32.AND P6, PT, R3, R11, PT ;  /* 0x0000000b0300720c */ /* 0x000fe20003fc6070 */
[C---:B------:R-:W-:Y:S01]  /*11b0*/  IMAD R11, R21.reuse, R6, RZ ;  /* 0x00000006150b7224 */ /* 0x040fe200078e02ff */
[----:B------:R-:W-:Y:S01]  /*11c0*/  SEL R18, R12, R4, !P1 ;  /* 0x000000040c127207 */ /* 0x000fe20004800000 */
[----:B------:R-:W-:Y:S01]  /*11d0*/  IMAD R3, R21, R0, RZ ;  /* 0x0000000015037224 */ /* 0x000fe200078e02ff */
[----:B------:R-:W-:Y:S01]  /*11e0*/  ISETP.NE.AND P5, PT, RZ, c[0x0][0x1c8], PT ;  /* 0x00007200ff007a0c */ /* 0x000fe20003fa5270 */
[----:B------:R-:W-:Y:S01]  /*11f0*/  @P3 IMAD R4, R37, c[0x0][0x214], RZ ;  /* 0x0000850025043a24 */ /* 0x000fe200078e02ff */
[----:B------:R-:W-:Y:S01]  /*1200*/  ISETP.NE.AND P2, PT, R19, RZ, PT ;  /* 0x000000ff1300720c */ /* 0x000fe20003f45270 */
[----:B------:R-:W-:Y:S01]  /*1210*/  IMAD.WIDE.U32 R6, R20, R6, RZ ;  /* 0x0000000614067225 */ /* 0x000fe200078e00ff */
[----:B------:R-:W-:-:S02]  /*1220*/  @P1 IADD3 R13, R5, R3, RZ ;  /* 0x00000003050d1210 */ /* 0x000fc40007ffe0ff */
[----:B------:R-:W-:Y:S01]  /*1230*/  @P3 SEL R3, R4, R0, !P1 ;  /* 0x0000000004033207 */ /* 0x000fe20004800000 */
[----:B------:R-:W-:Y:S02]  /*1240*/  IMAD R8, R20, R8, R11 ;  /* 0x0000000814087224 */ /* 0x000fe400078e020b */
[----:B-----5:R-:W-:Y:S01]  /*1250*/  IMAD.WIDE.U32 R20, R14, c[0x0][0x3d8], RZ ;  /* 0x0000f6000e147a25 */ /* 0x020fe200078e00ff */
[----:B------:R-:W-:Y:S02]  /*1260*/  @P6 IADD3 R2, R2, 0x1, RZ ;  /* 0x0000000102026810 */ /* 0x000fe40007ffe0ff */
[----:B------:R-:W-:Y:S01]  /*1270*/  IADD3 R8, R7, R8, RZ ;  /* 0x0000000807087210 */ /* 0x000fe20007ffe0ff */
[----:B------:R-:W-:Y:S01]  /*1280*/  IMAD R4, R14, c[0x0][0x3dc], R21 ;  /* 0x0000f7000e047a24 */ /* 0x000fe200078e0215 */
[----:B------:R-:W-:Y:S01]  /*1290*/  SEL R21, R20, RZ, P2 ;  /* 0x000000ff14157207 */ /* 0x000fe20001000000 */
[----:B------:R-:W-:Y:S01]  /*12a0*/  IMAD.MOV.U32 R14, RZ, RZ, R2 ;  /* 0x000000ffff0e7224 */ /* 0x000fe200078e0002 */
[----:B------:R-:W-:Y:S01]  /*12b0*/  SHF.R.S32.HI R20, RZ, 0x1f, R16 ;  /* 0x0000001fff147819 */ /* 0x000fe20000011410 */
[----:B------:R-:W-:Y:S01]  /*12c0*/  @P3 IMAD R2, R38, c[0x0][0x234], R3 ;  /* 0x00008d0026023a24 */ /* 0x000fe200078e0203 */
[----:B------:R-:W-:Y:S01]  /*12d0*/  SEL R19, R4, RZ, P2 ;  /* 0x000000ff04137207 */ /* 0x000fe20001000000 */
[----:B------:R-:W-:Y:S01]  /*12e0*/  IMAD R3, R38, c[0x0][0x22c], RZ ;  /* 0x00008b0026037a24 */ /* 0x000fe200078e02ff */
[----:B------:R-:W-:Y:S01]  /*12f0*/  @!P4 IADD3 R14, -R14, RZ, RZ ;  /* 0x000000ff0e0ec210 */ /* 0x000fe20007ffe1ff */
[----:B------:R-:W-:Y:S01]  /*1300*/  @!P3 IMAD R5, R37, c[0x0][0x1c0], R38 ;  /* 0x000070002505ba24 */ /* 0x000fe200078e0226 */
[----:B------:R-:W-:-:S02]  /*1310*/  @!P5 LOP3.LUT R14, RZ, c[0x0][0x1c8], RZ, 0x33, !PT ;  /* 0x00007200ff0eda12 */ /* 0x000fc400078e33ff */
[----:B------:R-:W-:Y:S01]  /*1320*/  SHF.R.S32.HI R12, RZ, 0x1f, R3 ;  /* 0x0000001fff0c7819 */ /* 0x000fe20000011403 */
[----:B------:R-:W-:Y:S01]  /*1330*/  @!P3 IMAD R2, R5, c[0x0][0x214], RZ ;  /* 0x000085000502ba24 */ /* 0x000fe200078e02ff */
[----:B------:R-:W-:Y:S01]  /*1340*/  SHF.R.S32.HI R26, RZ, 0x1f, R14 ;  /* 0x0000001fff1a7819 */ /* 0x000fe2000001140e */
[----:B------:R-:W-:Y:S05]  /*1350*/  @!P3 BRA `(.L_x_569) ;  /* 0x000000700000b947 */ /* 0x000fea0003800000 */
[C---:B---3--:R-:W-:Y:S01]  /*1360*/  @!P1 IMAD R0, R37.reuse, c[0x0][0x224], RZ ;  /* 0x0000890025009a24 */ /* 0x048fe200078e02ff */
[----:B------:R-:W-:Y:S02]  /*1370*/  MOV R5, 0x80 ;  /* 0x0000008000057802 */ /* 0x000fe40000000f00 */
[----:B------:R-:W-:Y:S02]  /*1380*/  MOV R4, c[0x0][0x210] ;  /* 0x0000840000047a02 */ /* 0x000fe40000000f00 */
[----:B------:R-:W-:-:S03]  /*1390*/  LEA R0, R37, R0, 0x7 ;  /* 0x0000000025007211 */ /* 0x000fc600078e38ff */
[----:B------:R-:W-:-:S04]  /*13a0*/  IMAD R4, R5, R4, c[0x0][0x234] ;  /* 0x00008d0005047624 */ /* 0x000fc800078e0204 */
[----:B------:R-:W-:Y:S01]  /*13b0*/  IMAD R0, R4, R38, R0 ;  /* 0x0000002604007224 */ /* 0x000fe200078e0200 */
[----:B------:R-:W-:Y:S05]  /*13c0*/  BRA `(.L_x_570) ;  /* 0x0000002000007947 */ /* 0x000fea0003800000 */
.L_x_569:
[----:B---3--:R-:W-:-:S04]  /*13d0*/  IMAD R0, R37, c[0x0][0x1c0], R38 ;  /* 0x0000700025007a24 */ /* 0x008fc800078e0226 */
[----:B------:R-:W-:Y:S02]  /*13e0*/  IMAD R0, R0, c[0x0][0x224], RZ ;  /* 0x0000890000007a24 */ /* 0x000fe400078e02ff */
.L_x_570:
[----:B------:R-:W1:Y:S01]  /*13f0*/  S2R R32, SR_TID.X ;  /* 0x0000000000207919 */ /* 0x000e620000002100 */
[----:B------:R-:W-:Y:S01]  /*1400*/  IMAD R35, R35, c[0x0][0x1c0], RZ ;  /* 0x0000700023237a24 */ /* 0x000fe200078e02ff */
[----:B------:R-:W-:Y:S01]  /*1410*/  SHF.R.S32.HI R219, RZ, 0x1f, R218 ;  /* 0x0000001fffdb7819 */ /* 0x000fe200000114da */
[----:B------:R-:W-:Y:S01]  /*1420*/  IMAD.IADD R4, R9, 0x1, R2 ;  /* 0x0000000109047824 */ /* 0x000fe200078e0202 */
[C---:B------:R-:W-:Y:S01]  /*1430*/  IADD3 R2, P4, R218.reuse, R10, RZ ;  /* 0x0000000ada027210 */ /* 0x040fe20007f9e0ff */
[----:B------:R-:W-:Y:S01]  /*1440*/  IMAD.SHL.U32 R5, R35, 0x40, RZ ;  /* 0x0000004023057824 */ /* 0x000fe200078e00ff */
[----:B------:R-:W-:Y:S01]  /*1450*/  SHF.R.S32.HI R31, RZ, 0x1f, R251 ;  /* 0x0000001fff1f7819 */ /* 0x000fe200000114fb */
[----:B------:R-:W-:Y:S01]  /*1460*/  IMAD.MOV.U32 R36, RZ, RZ, 0x4 ;  /* 0x00000004ff247424 */ /* 0x000fe200078e00ff */
[----:B------:R-:W-:Y:S01]  /*1470*/  BSSY B1, `(.L_x_566) ;  /* 0x0000637000017945 */ /* 0x000fe20003800000 */
[----:B------:R-:W-:Y:S02]  /*1480*/  IADD3 R217, R218, 0x40, RZ ;  /* 0x00000040dad97810 */ /* 0x000fe40007ffe0ff */
[----:B------:R-:W-:Y:S01]  /*1490*/  IMAD.WIDE R10, R4, R36, c[0x0][0x200] ;  /* 0x00008000040a7625 */ /* 0x000fe200078e0224 */
[----:B------:R-:W-:-:S02]  /*14a0*/  IADD3 R7, P3, P1, R6, R5, R3 ;  /* 0x0000000506077210 */ /* 0x000fc4000797e003 */
[----:B------:R-:W-:Y:S01]  /*14b0*/  SHF.R.S32.HI R5, RZ, 0x1f, R5 ;  /* 0x0000001fff057819 */ /* 0x000fe20000011405 */
[----:B------:R-:W-:Y:S01]  /*14c0*/  IMAD R4, R17, c[0x0][0x370], RZ ;  /* 0x0000dc0011047a24 */ /* 0x000fe200078e02ff */
[----:B------:R-:W-:Y:S01]  /*14d0*/  MOV R229, R11 ;  /* 0x0000000b00e57202 */ /* 0x000fe20000000f00 */
[----:B------:R-:W-:Y:S01]  /*14e0*/  IMAD.X R3, R219, 0x1, R15, P4 ;  /* 0x00000001db037824 */ /* 0x000fe200020e060f */
[----:B------:R-:W-:Y:S01]  /*14f0*/  IADD3 R6, P4, R251, R9, RZ ;  /* 0x00000009fb067210 */ /* 0x000fe20007f9e0ff */
[C---:B------:R-:W-:Y:S02]  /*1500*/  IMAD R4, R9.reuse, c[0x0][0x374], R4 ;  /* 0x0000dd0009047a24 */ /* 0x040fe400078e0204 */
[----:B------:R-:W-:Y:S01]  /*1510*/  IMAD.WIDE.U32 R2, R9, c[0x0][0x370], R2 ;  /* 0x0000dc0009027a25 */ /* 0x000fe200078e0002 */
[----:B-1----:R-:W-:-:S03]  /*1520*/  SHF.R.S32.HI R34, RZ, 0x1f, R32 ;  /* 0x0000001fff227819 */ /* 0x002fc60000011420 */
[----:B------:R-:W-:Y:S01]  /*1530*/  IMAD.MOV.U32 R230, RZ, RZ, R10 ;  /* 0x000000ffffe67224 */ /* 0x000fe200078e000a */
[----:B------:R-:W-:Y:S01]  /*1540*/  IADD3.X R10, R8, R5, R12, P3, P1 ;  /* 0x00000005080a7210 */ /* 0x000fe20001fe240c */
[----:B------:R-:W-:Y:S01]  /*1550*/  IMAD.IADD R3, R3, 0x1, R4 ;  /* 0x0000000103037824 */ /* 0x000fe200078e0204 */
[----:B------:R-:W-:Y:S01]  /*1560*/  LEA.HI R30, R34, R32, RZ, 0x5 ;  /* 0x00000020221e7211 */ /* 0x000fe200078f28ff */
[----:B------:R-:W-:Y:S01]  /*1570*/  IMAD.IADD R12, R9, 0x1, R0 ;  /* 0x00000001090c7824 */ /* 0x000fe200078e0200 */
[----:B------:R-:W-:Y:S01]  /*1580*/  IADD3 R4, -R228, R22, R16 ;  /* 0x00000016e4047210 */ /* 0x000fe20007ffe110 */
[----:B------:R-:W-:Y:S01]  /*1590*/  IMAD R5, R39, c[0x0][0x378], RZ ;  /* 0x0000de0027057a24 */ /* 0x000fe200078e02ff */
[----:B------:R-:W-:Y:S01]  /*15a0*/  LOP3.LUT R0, R30, 0xffffffe0, RZ, 0xc0, !PT ;  /* 0xffffffe01e007812 */ /* 0x000fe200078ec0ff */
[----:B------:R-:W-:Y:S01]  /*15b0*/  IMAD.WIDE.U32 R2, R38, c[0x0][0x378], R2 ;  /* 0x0000de0026027a25 */ /* 0x000fe200078e0002 */
[----:B------:R-:W-:Y:S02]  /*15c0*/  IADD3 R8, P3, P1, R21, R7, R18 ;  /* 0x0000000715087210 */ /* 0x000fe4000797e012 */
[----:B------:R-:W-:Y:S01]  /*15d0*/  IADD3 R4, R4, -c[0x0][0x2e8], RZ ;  /* 0x8000ba0004047a10 */ /* 0x000fe20007ffe0ff */
[----:B------:R-:W-:Y:S01]  /*15e0*/  IMAD.X R7, R31, 0x1, R17, P4 ;  /* 0x000000011f077824 */ /* 0x000fe200020e0611 */
[----:B------:R-:W-:Y:S01]  /*15f0*/  SHF.R.S32.HI R21, RZ, 0x5, R30 ;  /* 0x00000005ff157819 */ /* 0x000fe2000001141e */
[----:B------:R-:W-:Y:S01]  /*1600*/  IMAD R5, R38, c[0x0][0x37c], R5 ;  /* 0x0000df0026057a24 */ /* 0x000fe200078e0205 */
[----:B------:R-:W-:Y:S01]  /*1610*/  IADD3 R17, -R0, R32, RZ ;  /* 0x0000002000117210 */ /* 0x000fe20007ffe1ff */
[----:B------:R-:W-:Y:S01]  /*1620*/  IMAD R7, R7, c[0x0][0x190], RZ ;  /* 0x0000640007077a24 */ /* 0x000fe200078e02ff */
[----:B------:R-:W-:Y:S01]  /*1630*/  SHF.R.S32.HI R9, RZ, 0x1f, R4 ;  /* 0x0000001fff097819 */ /* 0x000fe20000011404 */
[----:B------:R-:W-:Y:S01]  /*1640*/  IMAD.IADD R5, R3, 0x1, R5 ;  /* 0x0000000103057824 */ /* 0x000fe200078e0205 */
[----:B------:R-:W-:Y:S01]  /*1650*/  IADD3.X R10, R19, R10, R13, P3, P1 ;  /* 0x0000000a130a7210 */ /* 0x000fe20001fe240d */
[----:B------:R-:W-:Y:S01]  /*1660*/  IMAD R0, R21, R35, R17 ;  /* 0x0000002315007224 */ /* 0x000fe200078e0211 */
[----:B------:R-:W-:Y:S01]  /*1670*/  LEA.HI R3, R9, R4, RZ, 0x6 ;  /* 0x0000000409037211 */ /* 0x000fe200078f30ff */
[----:B------:R-:W-:-:S02]  /*1680*/  IMAD R11, R6, c[0x0][0x194], R7 ;  /* 0x00006500060b7a24 */ /* 0x000fc400078e0207 */
[----:B------:R-:W-:Y:S01]  /*1690*/  IMAD.MOV.U32 R4, RZ, RZ, R2 ;  /* 0x000000ffff047224 */ /* 0x000fe200078e0002 */
[----:B------:R-:W-:Y:S01]  /*16a0*/  IADD3 R8, P1, R0, R8, RZ ;  /* 0x0000000800087210 */ /* 0x000fe20007f3e0ff */
[----:B------:R-:W-:Y:S01]  /*16b0*/  IMAD.WIDE.U32 R6, R6, c[0x0][0x190], R218 ;  /* 0x0000640006067a25 */ /* 0x000fe200078e00da */
[----:B------:R-:W-:Y:S02]  /*16c0*/  SHF.R.S32.HI R2, RZ, 0x6, R3 ;  /* 0x00000006ff027819 */ /* 0x000fe40000011403 */
[----:B------:R-:W-:Y:S01]  /*16d0*/  LEA.HI.X.SX32 R207, R0, R10, 0x1, P1 ;  /* 0x0000000a00cf7211 */ /* 0x000fe200008f0eff */
[----:B------:R-:W-:Y:S01]  /*16e0*/  IMAD R0, R39, c[0x0][0x1a8], RZ ;  /* 0x00006a0027007a24 */ /* 0x000fe200078e02ff */
[----:B------:R-:W-:Y:S01]  /*16f0*/  IMNMX R250, RZ, R2, !PT ;  /* 0x00000002fffa7217 */ /* 0x000fe20007800200 */
[----:B------:R-:W-:Y:S01]  /*1700*/  IMAD.WIDE.U32 R4, R251, c[0x0][0x370], R4 ;  /* 0x0000dc00fb047a25 */ /* 0x000fe200078e0004 */
[----:B------:R-:W-:Y:S02]  /*1710*/  IADD3 R6, P3, R27, R6, RZ ;  /* 0x000000061b067210 */ /* 0x000fe40007f7e0ff */
[----:B------:R-:W-:Y:S01]  /*1720*/  ISETP.GT.AND P5, PT, R208, R250, PT ;  /* 0x000000fad000720c */ /* 0x000fe20003fa4270 */
[----:B------:R-:W-:Y:S01]  /*1730*/  IMAD R3, R38, c[0x0][0x1ac], R0 ;  /* 0x00006b0026037a24 */ /* 0x000fe200078e0200 */
[----:B------:R-:W-:Y:S01]  /*1740*/  IADD3.X R7, R23, R7, R11, P3, !PT ;  /* 0x0000000717077210 */ /* 0x000fe20001ffe40b */
[----:B------:R-:W-:Y:S01]  /*1750*/  IMAD R0, R31, c[0x0][0x370], RZ ;  /* 0x0000dc001f007a24 */ /* 0x000fe200078e02ff */
[----:B------:R-:W-:Y:S01]  /*1760*/  LEA R210, P3, R4, c[0x0][0x330], 0x1 ;  /* 0x0000cc0004d27a11 */ /* 0x000fe200078608ff */
[----:B------:R-:W-:Y:S01]  /*1770*/  IMAD.WIDE R10, R12, R36, c[0x0][0x3c8] ;  /* 0x0000f2000c0a7625 */ /* 0x000fe200078e0224 */
[----:B------:R-:W-:-:S02]  /*1780*/  LEA R206, P1, R8, c[0x0][0x350], 0x2 ;  /* 0x0000d40008ce7a11 */ /* 0x000fc400078210ff */
[----:B------:R-:W-:Y:S01]  /*1790*/  IADD3 R208, R208, -0x1, RZ ;  /* 0xffffffffd0d07810 */ /* 0x000fe20007ffe0ff */
[----:B------:R-:W-:Y:S01]  /*17a0*/  IMAD.WIDE.U32 R12, R38, c[0x0][0x1a8], R6 ;  /* 0x00006a00260c7a25 */ /* 0x000fe200078e0006 */
[----:B------:R-:W-:-:S03]  /*17b0*/  LEA.HI.X R207, R8, c[0x0][0x354], R207, 0x2, P1 ;  /* 0x0000d50008cf7a11 */ /* 0x000fc600008f14cf */
[----:B------:R-:W-:Y:S01]  /*17c0*/  IMAD R0, R251, c[0x0][0x374], R0 ;  /* 0x0000dd00fb007a24 */ /* 0x000fe200078e0200 */
[----:B------:R-:W-:Y:S01]  /*17d0*/  IADD3 R18, R13, R3, RZ ;  /* 0x000000030d127210 */ /* 0x000fe20007ffe0ff */
[----:B------:R-:W-:Y:S01]  /*17e0*/  IMAD.MOV.U32 R227, RZ, RZ, R10 ;  /* 0x000000ffffe37224 */ /* 0x000fe200078e000a */
[C---:B------:R-:W-:Y:S01]  /*17f0*/  LEA R212, P4, R12.reuse, c[0x0][0x160], 0x1 ;  /* 0x000058000cd47a11 */ /* 0x040fe200078808ff */
        /* <DEDUP_REMOVED lines=20> */
.L_x_572:
        /* <DEDUP_REMOVED lines=15> */
.L_x_573:
        /* <DEDUP_REMOVED lines=25> */
.L_x_575:
[----:B------:R-:W-:Y:S05]  /*1bc0*/  BSYNC B0 ;  /* 0x0000000000007941 */ /* 0x000fea0003800000 */
.L_x_574:
        /* <DEDUP_REMOVED lines=17> */
.L_x_577:
[----:B------:R-:W-:Y:S05]  /*1ce0*/  BSYNC B0 ;  /* 0x0000000000007941 */ /* 0x000fea0003800000 */
.L_x_576:
        /* <DEDUP_REMOVED lines=23> */
.L_x_579:
[----:B------:R-:W-:Y:S05]  /*1e60*/  BSYNC B0 ;  /* 0x0000000000007941 */ /* 0x000fea0003800000 */
.L_x_578:
        /* <DEDUP_REMOVED lines=16> */
.L_x_571:
        /* <DEDUP_REMOVED lines=45> */
.L_x_582:
[----:B------:R-:W-:Y:S05]  /*2240*/  BSYNC B0 ;  /* 0x0000000000007941 */ /* 0x000fea0003800000 */
.L_x_581:
        /* <DEDUP_REMOVED lines=30> */
.L_x_584:
[----:B------:R-:W-:Y:S05]  /*2430*/  BSYNC B0 ;  /* 0x0000000000007941 */ /* 0x000fea0003800000 */
.L_x_583:
        /* <DEDUP_REMOVED lines=20> */
.L_x_586:
[----:B------:R-:W-:Y:S05]  /*2580*/  BSYNC B0 ;  /* 0x0000000000007941 */ /* 0x000fea0003800000 */
.L_x_585:
        /* <DEDUP_REMOVED lines=28> */
.L_x_588:
[----:B------:R-:W-:Y:S05]  /*2750*/  BSYNC B0 ;  /* 0x0000000000007941 */ /* 0x000fea0003800000 */
.L_x_587:
[----:B---3--:R-:W-:Y:S01]  /*2760*/  IADD3 R2, R19, 0x2000, RZ ;  /* 0x0000200013027810 */ /* 0x008fe20007ffe0ff */
        /* <DEDUP_REMOVED lines=13> */
.L_x_590:
        /* <DEDUP_REMOVED lines=19> */
.L_x_591:
[----:B------:R-:W-:Y:S05]  /*2970*/  BSYNC B0 ;  /* 0x0000000000007941 */ /* 0x000fea0003800000 */
.L_x_589:
        /* <DEDUP_REMOVED lines=14> */
.L_x_593:
        /* <DEDUP_REMOVED lines=27> */
.L_x_594:
[----:B------:R-:W-:Y:S05]  /*2c10*/  BSYNC B0 ;  /* 0x0000000000007941 */ /* 0x000fea0003800000 */
.L_x_592:
        /* <DEDUP_REMOVED lines=56> */
.L_x_596:
[----:B-1----:R-:W-:Y:S05]  /*2fa0*/  BSYNC B0 ;  /* 0x0000000000007941 */ /* 0x002fea0003800000 */
.L_x_595:
        /* <DEDUP_REMOVED lines=28> */
.L_x_598:
[----:B------:R-:W-:Y:S05]  /*3170*/  BSYNC B0 ;  /* 0x0000000000007941 */ /* 0x000fea0003800000 */
.L_x_597:
[----:B------:R-:W0:Y:S01]  /*3180*/  LDGDEPBAR ;  /* 0x00000000000079af */ /* 0x000e220000000000 */
[----:B------:R-:W-:-:S03]  /*3190*/  ISETP.NE.U32.AND P4, PT, RZ, c[0x0][0x318], PT ;  /* 0x0000c600ff007a0c */ /* 0x000fc60003f85070 */
[----:B--2---:R-:W2:Y:S01]  /*31a0*/  LDL R6, [R1+0x10] ;  /* 0x0000100001067983 */ /* 0x004ea20000100800 */
[----:B------:R-:W-:-:S13]  /*31b0*/  ISETP.NE.AND.EX P4, PT, RZ, c[0x0][0x31c], PT, P4 ;  /* 0x0000c700ff007a0c */ /* 0x000fda0003f85340 */
[----:B------:R-:W-:Y:S02]  /*31c0*/  @P4 IMAD R0, R33, c[0x0][0x320], RZ ;  /* 0x0000c80021004a24 */ /* 0x000fe400078e02ff */
[----:B------:R-:W-:Y:S01]  /*31d0*/  @P4 IMAD.WIDE.U32 R2, R37, c[0x0][0x320], R38 ;  /* 0x0000c80025024a25 */ /* 0x000fe200078e0026 */
[----:B------:R-:W-:-:S04]  /*31e0*/  DEPBAR.LE SB0, 0x1 ;  /* 0x000080400000791a */ /* 0x000fc80000000000 */
[----:B------:R-:W-:Y:S01]  /*31f0*/  BAR.SYNC.DEFER_BLOCKING 0x0 ;  /* 0x0000000000007b1d */ /* 0x000fe20000010000 */
[----:B------:R-:W-:Y:S01]  /*3200*/  @P4 IMAD R0, R37, c[0x0][0x324], R0 ;  /* 0x0000c90025004a24 */ /* 0x000fe200078e0200 */
[----:B------:R-:W-:-:S03]  /*3210*/  @P4 LEA R4, P1, R2, c[0x0][0x318], 0x2 ;  /* 0x0000c60002044a11 */ /* 0x000fc600078210ff */
[----:B------:R-:W-:-:S05]  /*3220*/  @P4 IMAD.IADD R0, R3, 0x1, R0 ;  /* 0x0000000103004824 */ /* 0x000fca00078e0200 */
[----:B------:R-:W-:-:S05]  /*3230*/  @P4 LEA.HI.X R5, R2, c[0x0][0x31c], R0, 0x2, P1 ;  /* 0x0000c70002054a11 */ /* 0x000fca00008f1400 */
[----:B---3--:R1:W3:Y:S01]  /*3240*/  @P4 LDG.E R4, [R4.64] ;  /* 0x0000000604044981 */ /* 0x0082e2000c1e1900 */
[CC--:B------:R-:W-:Y:S01]  /*3250*/  LEA.HI R0, R34.reuse, R32.reuse, RZ, 0x4 ;  /* 0x0000002022007211 */ /* 0x0c0fe200078f20ff */
[----:B------:R-:W-:Y:S01]  /*3260*/  IMAD.MOV.U32 R176, RZ, RZ, 0x20 ;  /* 0x00000020ffb07424 */ /* 0x000fe200078e00ff */
[----:B------:R-:W-:Y:S01]  /*3270*/  LEA.HI R2, R34, R32, RZ, 0x3 ;  /* 0x0000002022027211 */ /* 0x000fe200078f18ff */
[----:B------:R-:W4:Y:S01]  /*3280*/  LDSM.16.M88.4 R116, [R188+0x10000] ;  /* 0x01000000bc74783b */ /* 0x000f220000000200 */
[----:B------:R-:W-:Y:S01]  /*3290*/  LOP3.LUT R0, R0, 0xfffffff0, RZ, 0xc0, !PT ;  /* 0xfffffff000007812 */ /* 0x000fe200078ec0ff */
[----:B------:R-:W-:Y:S01]  /*32a0*/  IMAD.MOV.U32 R204, RZ, RZ, RZ ;  /* 0x000000ffffcc7224 */ /* 0x000fe200078e00ff */
[----:B------:R-:W-:Y:S01]  /*32b0*/  LOP3.LUT R2, R2, 0xfffffff8, RZ, 0xc0, !PT ;  /* 0xfffffff802027812 */ /* 0x000fe200078ec0ff */
[----:B------:R-:W2:Y:S01]  /*32c0*/  LDSM.16.M88.4 R120, [R188+0x10800] ;  /* 0x01080000bc78783b */ /* 0x000ea20000000200 */
[----:B------:R-:W-:Y:S01]  /*32d0*/  IADD3 R8, R8, 0x1, RZ ;  /* 0x0000000108087810 */ /* 0x000fe20007ffe0ff */
[----:B------:R-:W-:Y:S01]  /*32e0*/  IMAD.IADD R0, R32, 0x1, -R0 ;  /* 0x0000000120007824 */ /* 0x000fe200078e0a00 */
[----:B------:R-:W-:Y:S01]  /*32f0*/  IADD3 R16, R22, 0x40, R16 ;  /* 0x0000004016107810 */ /* 0x000fe20007ffe010 */
[----:B------:R-:W-:Y:S01]  /*3300*/  IMAD.IADD R2, R32, 0x1, -R2 ;  /* 0x0000000120027824 */ /* 0x000fe200078e0a02 */
[----:B------:R-:W2:Y:S01]  /*3310*/  LDSM.16.M88.4 R124, [R189+0x10000] ;  /* 0x01000000bd7c783b */ /* 0x000ea20000000200 */
[----:B------:R-:W-:Y:S01]  /*3320*/  IMAD.MOV.U32 R191, RZ, RZ, 0x40 ;  /* 0x00000040ffbf7424 */ /* 0x000fe200078e00ff */
[----:B------:R-:W-:Y:S01]  /*3330*/  SHF.R.S32.HI R3, RZ, 0x1f, R0 ;  /* 0x0000001fff037819 */ /* 0x000fe20000011400 */
[----:B------:R-:W-:Y:S01]  /*3340*/  IMAD.SHL.U32 R192, R202, 0x2, RZ ;  /* 0x00000002cac07824 */ /* 0x000fe200078e00ff */
[----:B------:R-:W-:Y:S01]  /*3350*/  LOP3.LUT P3, RZ, R2, 0x2, RZ, 0xc0, !PT ;  /* 0x0000000202ff7812 */ /* 0x000fe2000786c0ff */
[----:B------:R-:W2:Y:S01]  /*3360*/  LDSM.16.M88.4 R128, [R189+0x10800] ;  /* 0x01080000bd80783b */ /* 0x000ea20000000200 */
[----:B------:R-:W-:Y:S01]  /*3370*/  LEA.HI R3, R3, R0, RZ, 0x3 ;  /* 0x0000000003037211 */ /* 0x000fe200078f18ff */
[----:B------:R-:W-:Y:S01]  /*3380*/  IMAD.MOV.U32 R209, RZ, RZ, R203 ;  /* 0x000000ffffd17224 */ /* 0x000fe200078e00cb */
[----:B------:R-:W-:Y:S01]  /*3390*/  SEL R176, R176, 0xffffffe0, !P3 ;  /* 0xffffffe0b0b07807 */ /* 0x000fe20005800000 */
[----:B------:R-:W2:Y:S01]  /*33a0*/  LDSM.16.M88.4 R132, [R187+0x10000] ;  /* 0x01000000bb84783b */ /* 0x000ea20000000200 */
[----:B------:R-:W-:Y:S01]  /*33b0*/  LOP3.LUT R3, R3, 0xfffffff8, RZ, 0xc0, !PT ;  /* 0xfffffff803037812 */ /* 0x000fe200078ec0ff */
[----:B------:R-:W-:Y:S01]  /*33c0*/  CS2R R94, SRZ ;  /* 0x00000000005e7805 */ /* 0x000fe2000001ff00 */
[----:B-1----:R-:W3:Y:S01]  /*33d0*/  @P4 MUFU.RCP R5, c[0x0][0x238] ;  /* 0x00008e0000054b08 */ /* 0x002ee20000001000 */
[----:B------:R-:W-:Y:S01]  /*33e0*/  IMAD.IADD R176, R176, 0x1, R187 ;  /* 0x00000001b0b07824 */ /* 0x000fe200078e02bb */
[----:B------:R-:W1:Y:S01]  /*33f0*/  LDSM.16.M88.4 R136, [R187+0x10800] ;  /* 0x01080000bb88783b */ /* 0x000e620000000200 */
[----:B------:R-:W-:Y:S01]  /*3400*/  IMAD.IADD R0, R0, 0x1, -R3 ;  /* 0x0000000100007824 */ /* 0x000fe200078e0a03 */
[----:B------:R-:W-:Y:S01]  /*3410*/  IADD3 R3, R228, R8, -R22 ;  /* 0x00000008e4037210 */ /* 0x000fe20007ffe816 */
[----:B------:R-:W-:Y:S01]  /*3420*/  CS2R R92, SRZ ;  /* 0x00000000005c7805 */ /* 0x000fe2000001ff00 */
[----:B------:R-:W1:Y:S01]  /*3430*/  LDSM.16.M88.4 R140, [R176+0x10000] ;  /* 0x01000000b08c783b */ /* 0x000e620000000200 */
[----:B------:R-:W-:Y:S01]  /*3440*/  IADD3 R186, R202, 0x2000, RZ ;  /* 0x00002000caba7810 */ /* 0x000fe20007ffe0ff */
[----:B------:R-:W-:Y:S01]  /*3450*/  CS2R R98, SRZ ;  /* 0x0000000000627805 */ /* 0x000fe2000001ff00 */
[----:B------:R-:W-:Y:S01]  /*3460*/  R2P PR, R0, 0x6 ;  /* 0x0000000600007804 */ /* 0x000fe20000000000 */
[----:B------:R4:W-:Y:S01]  /*3470*/  STL [R1+0xc], R3 ;  /* 0x00000c0301007387 */ /* 0x0009e20000100800 */
[----:B------:R-:W-:Y:S01]  /*3480*/  SEL R186, R186, R202, !P0 ;  /* 0x000000cababa7207 */ /* 0x000fe20004000000 */
[----:B------:R-:W-:Y:S01]  /*3490*/  CS2R R96, SRZ ;  /* 0x0000000000607805 */ /* 0x000fe2000001ff00 */
[----:B------:R-:W-:Y:S01]  /*34a0*/  CS2R R90, SRZ ;  /* 0x00000000005a7805 */ /* 0x000fe2000001ff00 */
[----:B------:R-:W1:Y:S01]  /*34b0*/  LDSM.16.M88.4 R144, [R176+0x10800] ;  /* 0x01080000b090783b */ /* 0x000e620000000200 */
[----:B------:R-:W-:Y:S01]  /*34c0*/  SEL R200, R200, 0xffffffe0, !P1 ;  /* 0xffffffe0c8c87807 */ /* 0x000fe20004800000 */
[----:B------:R-:W-:Y:S01]  /*34d0*/  CS2R R88, SRZ ;  /* 0x0000000000587805 */ /* 0x000fe2000001ff00 */
[----:B------:R-:W-:Y:S01]  /*34e0*/  SEL R191, R191, 0xffffffc0, !P2 ;  /* 0xffffffc0bfbf7807 */ /* 0x000fe20005000000 */
[----:B------:R-:W1:Y:S01]  /*34f0*/  LDSM.16.M88.4 R172, [R176+0x12000] ;  /* 0x01200000b0ac783b */ /* 0x000e620000000200 */
[----:B------:R-:W-:Y:S01]  /*3500*/  CS2R R86, SRZ ;  /* 0x0000000000567805 */ /* 0x000fe2000001ff00 */
[----:B------:R-:W-:Y:S01]  /*3510*/  IMAD.IADD R194, R200, 0x1, R192 ;  /* 0x00000001c8c27824 */ /* 0x000fe200078e02c0 */
[----:B------:R-:W-:Y:S01]  /*3520*/  CS2R R84, SRZ ;  /* 0x0000000000547805 */ /* 0x000fe2000001ff00 */
[----:B------:R-:W1:Y:S01]  /*3530*/  LDSM.16.M88.4 R148, [R188+0x12000] ;  /* 0x01200000bc94783b */ /* 0x000e620000000200 */
[----:B------:R-:W-:Y:S01]  /*3540*/  IMAD.IADD R195, R193, 0x1, R200 ;  /* 0x00000001c1c37824 */ /* 0x000fe200078e02c8 */
        /* <DEDUP_REMOVED lines=11> */
[----:B----4-:R-:W-:Y:S01]  /*3600*/  IADD3 R3, R201, 0x2000, RZ ;  /* 0x00002000c9037810 */ /* 0x010fe20007ffe0ff */
[----:B------:R-:W-:Y:S01]  /*3610*/  CS2R R46, SRZ ;  /* 0x00000000002e7805 */ /* 0x000fe2000001ff00 */
[----:B------:R-:W-:Y:S01]  /*3620*/  CS2R R44, SRZ ;  /* 0x00000000002c7805 */ /* 0x000fe2000001ff00 */
[----:B------:R-:W4:Y:S01]  /*3630*/  LDSM.16.M88.4 R164, [R187+0x12000] ;  /* 0x01200000bba4783b */ /* 0x000f220000000200 */
[----:B------:R-:W-:Y:S01]  /*3640*/  SEL R3, R3, R201, !P0 ;  /* 0x000000c903037207 */ /* 0x000fe20004000000 */
        /* <DEDUP_REMOVED lines=16> */
[----:B------:R-:W-:Y:S01]  /*3750*/  IMAD.SHL.U32 R3, R3, 0x2, RZ ;  /* 0x0000000203037824 */ /* 0x000fe200078e00ff */
[----:B------:R-:W-:Y:S01]  /*3760*/  SHF.L.U32 R186, R186, 0x1, RZ ;  /* 0x00000001baba7819 */ /* 0x000fe200000006ff */
[----:B------:R-:W-:Y:S01]  /*3770*/  IMAD.IADD R198, R193, 0x1, R191 ;  /* 0x00000001c1c67824 */ /* 0x000fe200078e02bf */
[C---:B------:R-:W-:Y:S01]  /*3780*/  IADD3 R197, R191.reuse, R192, RZ ;  /* 0x000000c0bfc57210 */ /* 0x040fe20007ffe0ff */
[C---:B------:R-:W-:Y:S01]  /*3790*/  IMAD.IADD R199, R191.reuse, 0x1, R195 ;  /* 0x00000001bfc77824 */ /* 0x040fe200078e02c3 */
[----:B------:R-:W-:-:S02]  /*37a0*/  IADD3 R196, R191, R194, RZ ;  /* 0x000000c2bfc47210 */ /* 0x000fc40007ffe0ff */
[----:B--2---:R-:W-:-:S04]  /*37b0*/  LEA R0, R231, R6, 0x6 ;  /* 0x00000006e7007211 */ /* 0x004fc800078e30ff */
        /* <DEDUP_REMOVED lines=9> */
[----:B------:R-:W-:-:S06]  /*3850*/  IMAD.IADD R0, R16, 0x1, -R228 ;  /* 0x0000000110007824 */ /* 0x000fcc00078e0ae4 */
[----:B------:R-:W2:Y:S01]  /*3860*/  I2F R244, R244 ;  /* 0x000000f400f47306 */ /* 0x000ea20000201400 */
[----:B------:R1:W-:Y:S07]  /*3870*/  STL [R1+0x8], R0 ;  /* 0x0000080001007387 */ /* 0x0003ee0000100800 */
[----:B------:R1:W1:Y:S08]  /*3880*/  I2F R246, R2 ;  /* 0x0000000200f67306 */ /* 0x0002700000201400 */
[----:B------:R-:W2:Y:S01]  /*3890*/  I2F R243, R243 ;  /* 0x000000f300f37306 */ /* 0x000ea20000201400 */
[----:B---3--:R-:W-:-:S07]  /*38a0*/  @P4 FMUL.FTZ R204, R4, R5 ;  /* 0x0000000504cc4220 */ /* 0x008fce0000410000 */
[----:B------:R-:W3:Y:S01]  /*38b0*/  I2F R242, R242 ;  /* 0x000000f200f27306 */ /* 0x000ee20000201400 */
[----:B-1----:R-:W-:-:S07]  /*38c0*/  IMAD.MOV.U32 R0, RZ, RZ, c[0x0][0x22c] ;  /* 0x00008b00ff007624 */ /* 0x002fce00078e00ff */
[----:B------:R-:W1:Y:S01]  /*38d0*/  I2F R241, R241 ;  /* 0x000000f100f17306 */ /* 0x000e620000201400 */
[----:B------:R-:W-:-:S04]  /*38e0*/  IMAD R0, R0, c[0x0][0x1c0], RZ ;  /* 0x0000700000007a24 */ /* 0x000fc800078e02ff */
[C---:B------:R-:W-:Y:S02]  /*38f0*/  IMAD.SHL.U32 R2, R0.reuse, 0x10, RZ ;  /* 0x0000001000027824 */ /* 0x040fe400078e00ff */
[----:B------:R-:W-:-:S03]  /*3900*/  IMAD.SHL.U32 R214, R0, 0x8, RZ ;  /* 0x0000000800d67824 */ /* 0x000fc600078e00ff */
[C---:B------:R-:W-:Y:S02]  /*3910*/  IADD3 R4, R2.reuse, 0x40, RZ ;  /* 0x0000004002047810 */ /* 0x040fe40007ffe0ff */
[C---:B------:R-:W-:Y:S02]  /*3920*/  IADD3 R5, R2.reuse, 0x20, RZ ;  /* 0x0000002002057810 */ /* 0x040fe40007ffe0ff */
[----:B------:R-:W-:Y:S01]  /*3930*/  IADD3 R2, R2, 0x60, RZ ;  /* 0x0000006002027810 */ /* 0x000fe20007ffe0ff */
[C---:B------:R-:W-:Y:S02]  /*3940*/  IMAD.IADD R4, R214.reuse, 0x1, R4 ;  /* 0x00000001d6047824 */ /* 0x040fe400078e0204 */
[C---:B------:R-:W-:Y:S01]  /*3950*/  IMAD.IADD R5, R214.reuse, 0x1, R5 ;  /* 0x00000001d6057824 */ /* 0x040fe200078e0205 */
[C---:B------:R-:W-:Y:S01]  /*3960*/  IADD3 R2, R214.reuse, R2, RZ ;  /* 0x00000002d6027210 */ /* 0x040fe20007ffe0ff */
[C---:B------:R-:W-:Y:S02]  /*3970*/  IMAD.IADD R4, R214.reuse, 0x1, R4 ;  /* 0x00000001d6047824 */ /* 0x040fe400078e0204 */
[----:B------:R-:W-:-:S02]  /*3980*/  IMAD.IADD R5, R214, 0x1, R5 ;  /* 0x00000001d6057824 */ /* 0x000fc400078e0205 */
[C---:B------:R-:W-:Y:S01]  /*3990*/  IMAD.IADD R2, R214.reuse, 0x1, R2 ;  /* 0x00000001d6027824 */ /* 0x040fe200078e0202 */
[C---:B------:R-:W-:Y:S01]  /*39a0*/  IADD3 R235, R214.reuse, R4, RZ ;  /* 0x00000004d6eb7210 */ /* 0x040fe20007ffe0ff */
[C---:B------:R-:W-:Y:S02]  /*39b0*/  IMAD.IADD R237, R214.reuse, 0x1, R5 ;  /* 0x00000001d6ed7824 */ /* 0x040fe400078e0205 */
[C---:B------:R-:W-:Y:S02]  /*39c0*/  IMAD.IADD R233, R214.reuse, 0x1, R2 ;  /* 0x00000001d6e97824 */ /* 0x040fe400078e0202 */
[C---:B------:R-:W-:Y:S02]  /*39d0*/  IMAD.IADD R236, R214.reuse, 0x1, R237 ;  /* 0x00000001d6ec7824 */ /* 0x040fe400078e02ed */
[C---:B------:R-:W-:Y:S02]  /*39e0*/  IMAD.IADD R234, R214.reuse, 0x1, R235 ;  /* 0x00000001d6ea7824 */ /* 0x040fe400078e02eb */
[----:B------:R-:W-:-:S02]  /*39f0*/  IMAD.IADD R232, R214, 0x1, R233 ;  /* 0x00000001d6e87824 */ /* 0x000fc400078e02e9 */
[C---:B------:R-:W-:Y:S02]  /*3a00*/  IMAD.IADD R240, R214.reuse, 0x1, R236 ;  /* 0x00000001d6f07824 */ /* 0x040fe400078e02ec */
[C---:B------:R-:W-:Y:S02]  /*3a10*/  IMAD.IADD R239, R214.reuse, 0x1, R234 ;  /* 0x00000001d6ef7824 */ /* 0x040fe400078e02ea */
[----:B-1234-:R-:W-:Y:S02]  /*3a20*/  IMAD.IADD R238, R214, 0x1, R232 ;  /* 0x00000001d6ee7824 */ /* 0x01efe400078e02e8 */
.L_x_601:
[----:B------:R-:W0:Y:S01]  /*3a30*/  LDGDEPBAR ;  /* 0x00000000000079af */ /* 0x000e220000000000 */
[C---:B------:R-:W-:Y:S02]  /*3a40*/  IADD3 R0, R186.reuse, R200, RZ ;  /* 0x000000c8ba007210 */ /* 0x040fe40007ffe0ff */
[-C--:B------:R-:W-:Y:S02]  /*3a50*/  IADD3 R2, R186, R191.reuse, RZ ;  /* 0x000000bfba027210 */ /* 0x080fe40007ffe0ff */
[----:B------:R-:W-:Y:S02]  /*3a60*/  IADD3 R180, R0, R191, RZ ;  /* 0x000000bf00b47210 */ /* 0x000fe40007ffe0ff */
[----:B-----5:R-:W-:Y:S01]  /*3a70*/  FSETP.NEU.FTZ.AND P0, PT, R220, -INF , PT ;  /* 0xff800000dc00780b */ /* 0x020fe20003f1d000 */
[----:B------:R-:W3:Y:S01]  /*3a80*/  LDL R181, [R1+0x10] ;  /* 0x0000100001b57983 */ /* 0x000ee20000100800 */
        /* <DEDUP_REMOVED lines=40> */
[----:B------:R1:W4:Y:S07]  /*3d10*/  LDSM.16.M88.4 R108, [R2+0x2000] ;  /* 0x00200000026c783b */ /* 0x00032e0000000200 */
[C---:B------:R-:W-:Y:S01]  /*3d20*/  HMMA.16816.F32.BF16 R8, R60.reuse, R66, R8 ;  /* 0x000000423c08723c */ /* 0x040fe20000041808 */
[----:B------:R-:W-:Y:S07]  /*3d30*/  LDSM.16.M88.4 R64, [R190+0xe000] ;  /* 0x00e00000be40783b */ /* 0x000fee0000000200 */
[C---:B---3--:R-:W-:Y:S08]  /*3d40*/  HMMA.16816.F32.BF16 R12, R60.reuse, R52, R12 ;  /* 0x000000343c0c723c */ /* 0x048ff0000004180c */
[----:B------:R-:W-:Y:S01]  /*3d50*/  HMMA.16816.F32.BF16 R16, R60, R54, R16 ;  /* 0x000000363c10723c */ /* 0x000fe20000041810 */
[----:B------:R-:W3:Y:S03]  /*3d60*/  LDSM.16.M88.4 R52, [R187+0xe800] ;  /* 0x00e80000bb34783b */ /* 0x000ee60000000200 */
[C---:B-1----:R-:W-:Y:S04]  /*3d70*/  SHF.L.U32 R2, R231.reuse, 0x6, RZ ;  /* 0x00000006e7027819 */ /* 0x042fe800000006ff */
[C---:B------:R-:W-:Y:S01]  /*3d80*/  HMMA.16816.F32.BF16 R4, R100.reuse, R104, R4 ;  /* 0x000000686404723c */ /* 0x040fe20000041804 */
[----:B------:R-:W1:Y:S04]  /*3d90*/  LDSM.16.M88.4 R60, [R180+0x2000] ;  /* 0x00200000b43c783b */ /* 0x000e680000000200 */
[----:B------:R-:W-:Y:S03]  /*3da0*/  IADD3 R2, R2, 0x40, RZ ;  /* 0x0000004002027810 */ /* 0x000fe60007ffe0ff */
[C---:B------:R-:W-:Y:S08]  /*3db0*/  HMMA.16816.F32.BF16 R8, R100.reuse, R106, R8 ;  /* 0x0000006a6408723c */ /* 0x040ff00000041808 */
[C---:B------:R-:W-:Y:S08]  /*3dc0*/  HMMA.16816.F32.BF16 R12, R100.reuse, R56, R12 ;  /* 0x00000038640c723c */ /* 0x040ff0000004180c */
[----:B------:R-:W-:Y:S01]  /*3dd0*/  HMMA.16816.F32.BF16 R16, R100, R58, R16 ;  /* 0x0000003a6410723c */ /* 0x000fe20000041810 */
[----:B------:R-:W2:Y:S04]  /*3de0*/  LDL R59, [R1+0x8] ;  /* 0x00000800013b7983 */ /* 0x000ea80000100800 */
[----:B------:R-:W2:Y:S03]  /*3df0*/  LDL R58, [R1+0xc] ;  /* 0x00000c00013a7983 */ /* 0x000ea60000100800 */
[C---:B----4-:R-:W-:Y:S08]  /*3e00*/  HMMA.16816.F32.BF16 R4, R108.reuse, R112, R4 ;  /* 0x000000706c04723c */ /* 0x050ff00000041804 */
[C---:B------:R-:W-:Y:S08]  /*3e10*/  HMMA.16816.F32.BF16 R8, R108.reuse, R114, R8 ;  /* 0x000000726c08723c */ /* 0x040ff00000041808 */
[C---:B---3--:R-:W-:Y:S04]  /*3e20*/  HMMA.16816.F32.BF16 R12, R108.reuse, R52, R12 ;  /* 0x000000346c0c723c */ /* 0x048fe8000004180c */
[----:B------:R-:W-:Y:S04]  /*3e30*/  LEA R56, R231, R181, 0x6 ;  /* 0x000000b5e7387211 */ /* 0x000fe800078e30ff */
[----:B------:R-:W-:Y:S01]  /*3e40*/  I2F R57, R56 ;  /* 0x0000003800397306 */ /* 0x000fe20000201400 */
[----:B------:R-:W-:Y:S01]  /*3e50*/  HMMA.16816.F32.BF16 R16, R108, R54, R16 ;  /* 0x000000366c10723c */ /* 0x000fe20000041810 */
[----:B------:R-:W3:Y:S07]  /*3e60*/  LDSM.16.M88.4 R52, [R190+0xe800] ;  /* 0x00e80000be34783b */ /* 0x000eee0000000200 */
[C---:B-1----:R-:W-:Y:S08]  /*3e70*/  HMMA.16816.F32.BF16 R4, R60.reuse, R64, R4 ;  /* 0x000000403c04723c */ /* 0x042ff00000041804 */
[C---:B------:R-:W-:Y:S11]  /*3e80*/  HMMA.16816.F32.BF16 R8, R60.reuse, R66, R8 ;  /* 0x000000423c08723c */ /* 0x040ff60000041808 */
[----:B------:R-:W-:Y:S05]  /*3e90*/  @!UPT UIADD3 URZ, URZ, URZ, URZ ;  /* 0x0000003f3f3ff290 */ /* 0x000fea000fffe03f */
[----:B------:R-:W-:Y:S02]  /*3ea0*/  FMUL.FTZ R4, R4, c[0x0][0x2ec] ;  /* 0x0000bb0004047a20 */ /* 0x000fe40000410000 */
[----:B------:R-:W-:Y:S02]  /*3eb0*/  FMUL.FTZ R7, R7, c[0x0][0x2ec] ;  /* 0x0000bb0007077a20 */ /* 0x000fe40000410000 */
[----:B------:R-:W-:Y:S01]  /*3ec0*/  MUFU.TANH R105, R4 ;  /* 0x0000000400697308 */ /* 0x000fe20000002400 */
[----:B------:R-:W-:Y:S02]  /*3ed0*/  FMUL.FTZ R5, R5, c[0x0][0x2ec] ;  /* 0x0000bb0005057a20 */ /* 0x000fe40000410000 */
[----:B------:R-:W-:Y:S01]  /*3ee0*/  FMUL.FTZ R6, R6, c[0x0][0x2ec] ;  /* 0x0000bb0006067a20 */ /* 0x000fe20000410000 */
[C---:B---3--:R-:W-:Y:S03]  /*3ef0*/  HMMA.16816.F32.BF16 R12, R60.reuse, R52, R12 ;  /* 0x000000343c0c723c */ /* 0x048fe6000004180c */
[----:B------:R-:W-:Y:S03]  /*3f00*/  FMUL.FTZ R11, R11, c[0x0][0x2ec] ;  /* 0x0000bb000b0b7a20 */ /* 0x000fe60000410000 */
[----:B------:R-:W1:Y:S01]  /*3f10*/  MUFU.TANH R103, R5 ;  /* 0x0000000500677308 */ /* 0x000e620000002400 */
[----:B------:R-:W-:Y:S01]  /*3f20*/  FMUL.FTZ R8, R8, c[0x0][0x2ec] ;  /* 0x0000bb0008087a20 */ /* 0x000fe20000410000 */
[----:B------:R-:W-:Y:S04]  /*3f30*/  HMMA.16816.F32.BF16 R16, R60, R54, R16 ;  /* 0x000000363c10723c */ /* 0x000fe80000041810 */
[----:B------:R-:W-:Y:S02]  /*3f40*/  FMUL.FTZ R9, R9, c[0x0][0x2ec] ;  /* 0x0000bb0009097a20 */ /* 0x000fe40000410000 */
[----:B------:R-:W-:Y:S02]  /*3f50*/  FMUL.FTZ R10, R10, c[0x0][0x2ec] ;  /* 0x0000bb000a0a7a20 */ /* 0x000fe40000410000 */
[----:B------:R-:W-:Y:S08]  /*3f60*/  MUFU.TANH R182, R11 ;  /* 0x0000000b00b67308 */ /* 0x000ff00000002400 */
[----:B------:R-:W-:Y:S02]  /*3f70*/  FMUL.FTZ R12, R12, c[0x0][0x2ec] ;  /* 0x0000bb000c0c7a20 */ /* 0x000fe40000410000 */
[----:B------:R-:W-:Y:S01]  /*3f80*/  MUFU.TANH R102, R8 ;  /* 0x0000000800667308 */ /* 0x000fe20000002400 */
[----:B------:R-:W-:Y:S02]  /*3f90*/  FMUL.FTZ R13, R13, c[0x0][0x2ec] ;  /* 0x0000bb000d0d7a20 */ /* 0x000fe40000410000 */
[----:B------:R-:W-:Y:S02]  /*3fa0*/  FMUL.FTZ R14, R14, c[0x0][0x2ec] ;  /* 0x0000bb000e0e7a20 */ /* 0x000fe40000410000 */
[----:B------:R-:W-:Y:S02]  /*3fb0*/  FMUL.FTZ R15, R15, c[0x0][0x2ec] ;  /* 0x0000bb000f0f7a20 */ /* 0x000fe40000410000 */
[----:B------:R-:W-:Y:S02]  /*3fc0*/  FMUL.FTZ R16, R16, c[0x0][0x2ec] ;  /* 0x0000bb0010107a20 */ /* 0x000fe40000410000 */
[----:B------:R-:W-:Y:S01]  /*3fd0*/  FMUL.FTZ R17, R17, c[0x0][0x2ec] ;  /* 0x0000bb0011117a20 */ /* 0x000fe20000410000 */
[----:B------:R-:W-:Y:S01]  /*3fe0*/  MUFU.TANH R104, R12 ;  /* 0x0000000c00687308 */ /* 0x000fe20000002400 */
[----:B------:R-:W-:Y:S02]  /*3ff0*/  FMUL.FTZ R18, R18, c[0x0][0x2ec] ;  /* 0x0000bb0012127a20 */ /* 0x000fe40000410000 */
[----:B------:R-:W-:Y:S07]  /*4000*/  FMUL.FTZ R19, R19, c[0x0][0x2ec] ;  /* 0x0000bb0013137a20 */ /* 0x000fee0000410000 */
[----:B------:R1:W3:Y:S10]  /*4010*/  MUFU.TANH R216, R6 ;  /* 0x0000000600d87308 */ /* 0x0002f40000002400 */
[----:B------:R-:W-:Y:S10]  /*4020*/  MUFU.TANH R100, R13 ;  /* 0x0000000d00647308 */ /* 0x000ff40000002400 */
[----:B------:R3:W4:Y:S01]  /*4030*/  MUFU.TANH R215, R7 ;  /* 0x0000000700d77308 */ /* 0x0007220000002400 */
[-C--:B-1----:R-:W-:Y:S09]  /*4040*/  FFMA.FTZ R6, R241, R204.reuse, R103 ;  /* 0x000000ccf1067223 */ /* 0x082ff20000010067 */
[----:B------:R1:W1:Y:S10]  /*4050*/  MUFU.TANH R101, R9 ;  /* 0x0000000900657308 */ /* 0x0002740000002400 */
[----:B------:R1:W-:Y:S01]  /*4060*/  MUFU.TANH R183, R10 ;  /* 0x0000000a00b77308 */ /* 0x0003e20000002400 */
[C---:B---3--:R-:W-:Y:S09]  /*4070*/  FFMA.FTZ R7, R57.reuse, R204, R216 ;  /* 0x000000cc39077223 */ /* 0x048ff200000100d8 */
[----:B------:R-:W3:Y:S10]  /*4080*/  MUFU.TANH R181, R14 ;  /* 0x0000000e00b57308 */ /* 0x000ef40000002400 */
[----:B------:R-:W1:Y:S10]  /*4090*/  MUFU.TANH R180, R15 ;  /* 0x0000000f00b47308 */ /* 0x000e740000002400 */
[----:B------:R-:W1:Y:S10]  /*40a0*/  MUFU.TANH R67, R16 ;  /* 0x0000001000437308 */ /* 0x000e740000002400 */
[----:B------:R-:W1:Y:S10]  /*40b0*/  MUFU.TANH R66, R17 ;  /* 0x0000001100427308 */ /* 0x000e740000002400 */
[----:B------:R-:W1:Y:S10]  /*40c0*/  MUFU.TANH R109, R18 ;  /* 0x00000012006d7308 */ /* 0x000e740000002400 */
[----:B------:R-:W-:Y:S01]  /*40d0*/  MUFU.TANH R108, R19 ;  /* 0x00000013006c7308 */ /* 0x000fe20000002400 */
[----:B--2---:R-:W-:Y:S04]  /*40e0*/  ISETP.GE.AND P2, PT, R0, R59, PT ;  /* 0x0000003b0000720c */ /* 0x004fe80003f46270 */
[----:B------:R-:W-:Y:S01]  /*40f0*/  ISETP.LT.AND P2, PT, R2, R228, P2 ;  /* 0x000000e40200720c */ /* 0x000fe20001741270 */
[----:B------:R-:W-:Y:S05]  /*4100*/  FMUL.FTZ R2, R220, 1.4426950216293334961 ;  /* 0x3fb8aa3bdc027820 */ /* 0x000fea0000410000 */
[----:B------:R-:W-:Y:S07]  /*4110*/  FSEL R2, R2, RZ, P0 ;  /* 0x000000ff02027208 */ /* 0x000fee0000000000 */
[----:B------:R-:W-:Y:S01]  /*4120*/  @!P2 IADD3 R4, R58, R0, RZ ;  /* 0x000000003a04a210 */ /* 0x000fe20007ffe0ff */
[----:B------:R-:W-:Y:S01]  /*4130*/  FFMA.FTZ R0, R57, R204, R105 ;  /* 0x000000cc39007223 */ /* 0x000fe20000010069 */
[----:B------:R-:W-:Y:S02]  /*4140*/  @!P2 IADD3 R8, R56, 0x1, RZ ;  /* 0x000000013808a810 */ /* 0x000fe40007ffe0ff */
[CC--:B------:R-:W-:Y:S02]  /*4150*/  @!P2 IMNMX R5, R4.reuse, R228.reuse, PT ;  /* 0x000000e40405a217 */ /* 0x0c0fe40003800200 */
[----:B------:R-:W-:Y:S02]  /*4160*/  @!P2 IADD3 R4, R4, 0x8, RZ ;  /* 0x000000080404a810 */ /* 0x000fe40007ffe0ff */
[-C--:B------:R-:W-:Y:S02]  /*4170*/  @!P2 ISETP.GE.AND P1, PT, R56, R5.reuse, PT ;  /* 0x000000053800a20c */ /* 0x080fe40003f26270 */
[-C--:B------:R-:W-:Y:S02]  /*4180*/  @!P2 ISETP.GE.AND P0, PT, R8, R5.reuse, PT ;  /* 0x000000050800a20c */ /* 0x080fe40003f06270 */
[----:B------:R-:W-:Y:S02]  /*4190*/  @!P2 FSEL R0, R0, -INF , !P1 ;  /* 0xff8000000000a808 */ /* 0x000fe40004800000 */
[----:B------:R-:W-:Y:S02]  /*41a0*/  @!P2 FSEL R6, R6, -INF , !P0 ;  /* 0xff8000000606a808 */ /* 0x000fe40004000000 */
[----:B------:R-:W-:Y:S01]  /*41b0*/  @!P2 IMNMX R4, R4, R228, PT ;  /* 0x000000e40404a217 */ /* 0x000fe20003800200 */
[--C-:B------:R-:W-:Y:S01]  /*41c0*/  FFMA.FTZ R0, R0, c[0x0][0x23c], -R2.reuse ;  /* 0x00008f0000007a23 */ /* 0x100fe20000010802 */
[----:B------:R-:W-:Y:S01]  /*41d0*/  FSETP.NEU.FTZ.AND P0, PT, R221, -INF , PT ;  /* 0xff800000dd00780b */ /* 0x000fe20003f1d000 */
[----:B------:R-:W-:Y:S01]  /*41e0*/  FFMA.FTZ R6, R6, c[0x0][0x23c], -R2 ;  /* 0x00008f0006067a23 */ /* 0x000fe20000010802 */
[CC--:B------:R-:W-:Y:S01]  /*41f0*/  @!P2 ISETP.GE.AND P1, PT, R56.reuse, R4.reuse, PT ;  /* 0x000000043800a20c */ /* 0x0c0fe20003f26270 */
[----:B------:R2:W-:Y:S01]  /*4200*/  MUFU.EX2 R59, R0 ;  /* 0x00000000003b7308 */ /* 0x0005e20000000800 */
[C---:B-1----:R-:W-:Y:S02]  /*4210*/  @!P2 IADD3 R9, R56.reuse, 0x9, RZ ;  /* 0x000000093809a810 */ /* 0x042fe40007ffe0ff */
[----:B------:R-:W-:Y:S02]  /*4220*/  @!P2 FSEL R7, R7, -INF , !P1 ;  /* 0xff8000000707a808 */ /* 0x000fe40004800000 */
[----:B------:R-:W-:Y:S05]  /*4230*/  @!P2 IADD3 R10, R56, 0x11, RZ ;  /* 0x00000011380aa810 */ /* 0x000fea0007ffe0ff */
[----:B------:R4:W1:Y:S01]  /*4240*/  MUFU.EX2 R58, R6 ;  /* 0x00000006003a7308 */ /* 0x0008620000000800 */
[----:B--2---:R-:W-:Y:S05]  /*4250*/  FMUL.FTZ R0, R221, 1.4426950216293334961 ;  /* 0x3fb8aa3bdd007820 */ /* 0x004fea0000410000 */
[----:B------:R-:W-:Y:S02]  /*4260*/  FSEL R0, R0, RZ, P0 ;  /* 0x000000ff00007208 */ /* 0x000fe40000000000 */
[----:B------:R-:W-:Y:S02]  /*4270*/  @!P2 ISETP.GE.AND P0, PT, R8, R4, PT ;  /* 0x000000040800a20c */ /* 0x000fe40003f06270 */
[----:B------:R-:W-:Y:S01]  /*4280*/  @!P2 IADD3 R8, R56, 0x8, RZ ;  /* 0x000000083808a810 */ /* 0x000fe20007ffe0ff */
[-C--:B----4-:R-:W-:Y:S02]  /*4290*/  FFMA.FTZ R6, R241, R204.reuse, R215 ;  /* 0x000000ccf1067223 */ /* 0x090fe400000100d7 */
[--C-:B------:R-:W-:Y:S03]  /*42a0*/  FFMA.FTZ R7, R7, c[0x0][0x23c], -R0.reuse ;  /* 0x00008f0007077a23 */ /* 0x100fe60000010800 */
[----:B------:R-:W-:Y:S01]  /*42b0*/  @!P2 FSEL R6, R6, -INF , !P0 ;  /* 0xff8000000606a808 */ /* 0x000fe20004000000 */
[----:B------:R2:W-:Y:S01]  /*42c0*/  MUFU.EX2 R115, R7 ;  /* 0x0000000700737308 */ /* 0x0005e20000000800 */
[-C--:B------:R-:W-:Y:S03]  /*42d0*/  @!P2 ISETP.GE.AND P0, PT, R8, R5.reuse, PT ;  /* 0x000000050800a20c */ /* 0x080fe60003f06270 */
[----:B------:R-:W-:Y:S06]  /*42e0*/  FFMA.FTZ R6, R6, c[0x0][0x23c], -R0 ;  /* 0x00008f0006067a23 */ /* 0x000fec0000010800 */
[----:B------:R4:W-:Y:S01]  /*42f0*/  MUFU.EX2 R113, R6 ;  /* 0x0000000600717308 */ /* 0x0009e20000000800 */
[-C--:B--2---:R-:W-:Y:S05]  /*4300*/  FFMA.FTZ R7, R242, R204.reuse, R102 ;  /* 0x000000ccf2077223 */ /* 0x084fea0000010066 */
[----:B------:R-:W-:Y:S02]  /*4310*/  @!P2 FSEL R7, R7, -INF , !P0 ;  /* 0xff8000000707a808 */ /* 0x000fe40004000000 */
[-C--:B------:R-:W-:Y:S01]  /*4320*/  @!P2 ISETP.GE.AND P0, PT, R9, R5.reuse, PT ;  /* 0x000000050900a20c */ /* 0x080fe20003f06270 */
[----:B----4-:R-:W-:Y:S02]  /*4330*/  FFMA.FTZ R6, R243, R204, R101 ;  /* 0x000000ccf3067223 */ /* 0x010fe40000010065 */
[--C-:B------:R-:W-:Y:S03]  /*4340*/  FFMA.FTZ R7, R7, c[0x0][0x23c], -R2.reuse ;  /* 0x00008f0007077a23 */ /* 0x100fe60000010802 */
[----:B------:R-:W-:Y:S01]  /*4350*/  @!P2 FSEL R6, R6, -INF , !P0 ;  /* 0xff8000000606a808 */ /* 0x000fe20004000000 */
[----:B------:R2:W-:Y:S01]  /*4360*/  MUFU.EX2 R64, R7 ;  /* 0x0000000700407308 */ /* 0x0005e20000000800 */
[----:B------:R-:W-:Y:S01]  /*4370*/  @!P2 ISETP.GE.AND P0, PT, R8, R4, PT ;  /* 0x000000040800a20c */ /* 0x000fe20003f06270 */
[-C--:B---3--:R-:W-:Y:S02]  /*4380*/  FFMA.FTZ R8, R244, R204.reuse, R181 ;  /* 0x000000ccf4087223 */ /* 0x088fe400000100b5 */
[----:B------:R-:W-:Y:S06]  /*4390*/  FFMA.FTZ R6, R6, c[0x0][0x23c], -R2 ;  /* 0x00008f0006067a23 */ /* 0x000fec0000010802 */
[----:B------:R3:W-:Y:S01]  /*43a0*/  MUFU.EX2 R62, R6 ;  /* 0x00000006003e7308 */ /* 0x0007e20000000800 */
[----:B--2---:R-:W-:Y:S05]  /*43b0*/  FFMA.FTZ R7, R242, R204, R183 ;  /* 0x000000ccf2077223 */ /* 0x004fea00000100b7 */
[----:B------:R-:W-:Y:S02]  /*43c0*/  @!P2 FSEL R7, R7, -INF , !P0 ;  /* 0xff8000000707a808 */ /* 0x000fe40004000000 */
[----:B------:R-:W-:Y:S02]  /*43d0*/  @!P2 ISETP.GE.AND P0, PT, R9, R4, PT ;  /* 0x000000040900a20c */ /* 0x000fe40003f06270 */
[----:B------:R-:W-:Y:S01]  /*43e0*/  @!P2 IADD3 R9, R56, 0x10, RZ ;  /* 0x000000103809a810 */ /* 0x000fe20007ffe0ff */
[-C--:B---3--:R-:W-:Y:S02]  /*43f0*/  FFMA.FTZ R6, R243, R204.reuse, R182 ;  /* 0x000000ccf3067223 */ /* 0x088fe400000100b6 */
[--C-:B------:R-:W-:Y:S03]  /*4400*/  FFMA.FTZ R7, R7, c[0x0][0x23c], -R0.reuse ;  /* 0x00008f0007077a23 */ /* 0x100fe60000010800 */
[----:B------:R-:W-:Y:S01]  /*4410*/  @!P2 FSEL R6, R6, -INF , !P0 ;  /* 0xff8000000606a808 */ /* 0x000fe20004000000 */
[----:B------:R2:W-:Y:S01]  /*4420*/  MUFU.EX2 R112, R7 ;  /* 0x0000000700707308 */ /* 0x0005e20000000800 */
[-C--:B------:R-:W-:Y:S03]  /*4430*/  @!P2 ISETP.GE.AND P0, PT, R9, R5.reuse, PT ;  /* 0x000000050900a20c */ /* 0x080fe60003f06270 */
[----:B------:R-:W-:Y:S06]  /*4440*/  FFMA.FTZ R6, R6, c[0x0][0x23c], -R0 ;  /* 0x00008f0006067a23 */ /* 0x000fec0000010800 */
[----:B------:R3:W4:Y:S01]  /*4450*/  MUFU.EX2 R111, R6 ;  /* 0x00000006006f7308 */ /* 0x0007220000000800 */
[-C--:B--2---:R-:W-:Y:S05]  /*4460*/  FFMA.FTZ R7, R244, R204.reuse, R104 ;  /* 0x000000ccf4077223 */ /* 0x084fea0000010068 */
[----:B------:R-:W-:Y:S02]  /*4470*/  @!P2 FSEL R7, R7, -INF , !P0 ;  /* 0xff8000000707a808 */ /* 0x000fe40004000000 */
[-C--:B------:R-:W-:Y:S01]  /*4480*/  @!P2 ISETP.GE.AND P0, PT, R10, R5.reuse, PT ;  /* 0x000000050a00a20c */ /* 0x080fe20003f06270 */
[----:B---3--:R-:W-:Y:S02]  /*4490*/  FFMA.FTZ R6, R245, R204, R100 ;  /* 0x000000ccf5067223 */ /* 0x008fe40000010064 */
[--C-:B------:R-:W-:Y:S03]  /*44a0*/  FFMA.FTZ R7, R7, c[0x0][0x23c], -R2.reuse ;  /* 0x00008f0007077a23 */ /* 0x100fe60000010802 */
[----:B------:R-:W-:Y:S01]  /*44b0*/  @!P2 FSEL R6, R6, -INF , !P0 ;  /* 0xff8000000606a808 */ /* 0x000fe20004000000 */
[----:B------:R2:W-:Y:S01]  /*44c0*/  MUFU.EX2 R65, R7 ;  /* 0x0000000700417308 */ /* 0x0005e20000000800 */
[-C--:B------:R-:W-:Y:S03]  /*44d0*/  @!P2 ISETP.GE.AND P0, PT, R9, R4.reuse, PT ;  /* 0x000000040900a20c */ /* 0x080fe60003f06270 */
[----:B------:R-:W-:Y:S01]  /*44e0*/  FFMA.FTZ R6, R6, c[0x0][0x23c], -R2 ;  /* 0x00008f0006067a23 */ /* 0x000fe20000010802 */
[----:B------:R-:W-:Y:S02]  /*44f0*/  @!P2 FSEL R8, R8, -INF , !P0 ;  /* 0xff8000000808a808 */ /* 0x000fe40004000000 */
[----:B------:R-:W-:Y:S03]  /*4500*/  @!P2 ISETP.GE.AND P0, PT, R10, R4, PT ;  /* 0x000000040a00a20c */ /* 0x000fe60003f06270 */
[----:B------:R-:W-:Y:S01]  /*4510*/  FFMA.FTZ R8, R8, c[0x0][0x23c], -R0 ;  /* 0x00008f0008087a23 */ /* 0x000fe20000010800 */
[----:B------:R3:W-:Y:S10]  /*4520*/  MUFU.EX2 R63, R6 ;  /* 0x00000006003f7308 */ /* 0x0007f40000000800 */
[----:B------:R1:W-:Y:S01]  /*4530*/  MUFU.EX2 R114, R8 ;  /* 0x0000000800727308 */ /* 0x0003e20000000800 */
[-C--:B--2---:R-:W-:Y:S05]  /*4540*/  FFMA.FTZ R7, R245, R204.reuse, R180 ;  /* 0x000000ccf5077223 */ /* 0x084fea00000100b4 */
[----:B------:R-:W-:Y:S05]  /*4550*/  @!P2 FSEL R7, R7, -INF , !P0 ;  /* 0xff8000000707a808 */ /* 0x000fea0004000000 */
[----:B------:R-:W-:Y:S02]  /*4560*/  FFMA.FTZ R7, R7, c[0x0][0x23c], -R0 ;  /* 0x00008f0007077a23 */ /* 0x000fe40000010800 */
[-C--:B---3--:R-:W-:Y:S02]  /*4570*/  FFMA.FTZ R6, R246, R204.reuse, R67 ;  /* 0x000000ccf6067223 */ /* 0x088fe40000010043 */
[----:B------:R-:W2:Y:S01]  /*4580*/  MUFU.EX2 R110, R7 ;  /* 0x00000007006e7308 */ /* 0x000ea20000000800 */
[C---:B-1----:R-:W-:Y:S02]  /*4590*/  @!P2 IADD3 R8, R56.reuse, 0x18, RZ ;  /* 0x000000183808a810 */ /* 0x042fe40007ffe0ff */
[----:B------:R-:W-:Y:S02]  /*45a0*/  @!P2 IADD3 R56, R56, 0x19, RZ ;  /* 0x000000193838a810 */ /* 0x000fe40007ffe0ff */
[-C--:B------:R-:W-:Y:S02]  /*45b0*/  @!P2 ISETP.GE.AND P1, PT, R8, R5.reuse, PT ;  /* 0x000000050800a20c */ /* 0x080fe40003f26270 */
[----:B------:R-:W-:Y:S01]  /*45c0*/  @!P2 ISETP.GE.AND P0, PT, R56, R5, PT ;  /* 0x000000053800a20c */ /* 0x000fe20003f06270 */
[----:B------:R-:W-:Y:S01]  /*45d0*/  FFMA.FTZ R5, R247, R204, R66 ;  /* 0x000000ccf7057223 */ /* 0x000fe20000010042 */
[----:B------:R-:W-:Y:S04]  /*45e0*/  @!P2 FSEL R6, R6, -INF , !P1 ;  /* 0xff8000000606a808 */ /* 0x000fe80004800000 */
[----:B------:R-:W-:Y:S01]  /*45f0*/  @!P2 FSEL R5, R5, -INF , !P0 ;  /* 0xff8000000505a808 */ /* 0x000fe20004000000 */
[--C-:B------:R-:W-:Y:S01]  /*4600*/  FFMA.FTZ R6, R6, c[0x0][0x23c], -R2.reuse ;  /* 0x00008f0006067a23 */ /* 0x100fe20000010802 */
[----:B------:R-:W-:Y:S03]  /*4610*/  @!P2 ISETP.GE.AND P0, PT, R8, R4, PT ;  /* 0x000000040800a20c */ /* 0x000fe60003f06270 */
[----:B------:R-:W-:Y:S01]  /*4620*/  FFMA.FTZ R2, R5, c[0x0][0x23c], -R2 ;  /* 0x00008f0005027a23 */ /* 0x000fe20000010802 */
[----:B------:R4:W-:Y:S01]  /*4630*/  MUFU.EX2 R61, R6 ;  /* 0x00000006003d7308 */ /* 0x0009e20000000800 */
[----:B------:R-:W-:Y:S05]  /*4640*/  FFMA.FTZ R5, R246, R204, R109 ;  /* 0x000000ccf6057223 */ /* 0x000fea000001006d */
[----:B------:R-:W-:Y:S02]  /*4650*/  @!P2 FSEL R5, R5, -INF , !P0 ;  /* 0xff8000000505a808 */ /* 0x000fe40004000000 */
[----:B------:R-:W-:Y:S02]  /*4660*/  @!P2 ISETP.GE.AND P0, PT, R56, R4, PT ;  /* 0x000000043800a20c */ /* 0x000fe40003f06270 */
[----:B------:R1:W3:Y:S01]  /*4670*/  MUFU.EX2 R60, R2 ;  /* 0x00000002003c7308 */ /* 0x0002e20000000800 */
[----:B------:R-:W-:Y:S01]  /*4680*/  FFMA.FTZ R5, R5, c[0x0][0x23c], -R0 ;  /* 0x00008f0005057a23 */ /* 0x000fe20000010800 */
[----:B------:R-:W-:Y:S05]  /*4690*/  F2FP.BF16.PACK_AB R4, R58, R59 ;  /* 0x0000003b3a04723e */ /* 0x000fea00000010ff */
[----:B------:R2:W-:Y:S03]  /*46a0*/  STS [R222+0x12000], R4 ;  /* 0x01200004de007388 */ /* 0x0005e60000000800 */
[----:B------:R3:W-:Y:S01]  /*46b0*/  MUFU.EX2 R107, R5 ;  /* 0x00000005006b7308 */ /* 0x0007e20000000800 */
[----:B----4-:R-:W-:Y:S01]  /*46c0*/  F2FP.BF16.PACK_AB R6, R111, R112 ;  /* 0x000000706f06723e */ /* 0x010fe200000010ff */
[----:B-1----:R-:W-:Y:S05]  /*46d0*/  FFMA.FTZ R2, R247, R204, R108 ;  /* 0x000000ccf7027223 */ /* 0x002fea000001006c */
[----:B------:R-:W-:Y:S02]  /*46e0*/  @!P2 FSEL R2, R2, -INF , !P0 ;  /* 0xff8000000202a808 */ /* 0x000fe40004000000 */
[----:B------:R-:W-:Y:S02]  /*46f0*/  IADD3 R56, P0, R249, R227, RZ ;  /* 0x000000e3f9387210 */ /* 0x000fe40007f1e0ff */
[----:B--2---:R-:W-:Y:S01]  /*4700*/  F2FP.BF16.PACK_AB R4, R110, R114 ;  /* 0x000000726e04723e */ /* 0x004fe200000010ff */
[----:B------:R-:W-:Y:S01]  /*4710*/  FFMA.FTZ R0, R2, c[0x0][0x23c], -R0 ;  /* 0x00008f0002007a23 */ /* 0x000fe20000010800 */
[----:B------:R-:W-:Y:S02]  /*4720*/  F2FP.BF16.PACK_AB R2, R113, R115 ;  /* 0x000000737102723e */ /* 0x000fe400000010ff */
[----:B---3--:R-:W-:Y:S01]  /*4730*/  F2FP.BF16.PACK_AB R5, R63, R65 ;  /* 0x000000413f05723e */ /* 0x008fe200000010ff */
[----:B------:R1:W2:Y:S01]  /*4740*/  MUFU.EX2 R106, R0 ;  /* 0x00000000006a7308 */ /* 0x0002a20000000800 */
[----:B------:R-:W-:Y:S01]  /*4750*/  IADD3.X R57, R248, R226, RZ, P0, !PT ;  /* 0x000000e2f8397210 */ /* 0x000fe200007fe4ff */
[----:B------:R3:W-:Y:S04]  /*4760*/  STS [R222+0x12400], R2 ;  /* 0x01240002de007388 */ /* 0x0007e80000000800 */
[----:B------:R-:W-:Y:S01]  /*4770*/  STS [R225+0x12400], R6 ;  /* 0x01240006e1007388 */ /* 0x000fe20000000800 */
[----:B-1----:R-:W-:Y:S02]  /*4780*/  F2FP.BF16.PACK_AB R0, R62, R64 ;  /* 0x000000403e00723e */ /* 0x002fe400000010ff */
[----:B---3--:R-:W-:Y:S03]  /*4790*/  F2FP.BF16.PACK_AB R2, R60, R61 ;  /* 0x0000003d3c02723e */ /* 0x008fe600000010ff */
[----:B------:R2:W-:Y:S04]  /*47a0*/  STS [R225+0x12000], R0 ;  /* 0x01200000e1007388 */ /* 0x0005e80000000800 */
[----:B------:R-:W-:Y:S04]  /*47b0*/  STS [R223+0x12000], R5 ;  /* 0x01200005df007388 */ /* 0x000fe80000000800 */
[----:B------:R-:W-:Y:S04]  /*47c0*/  STS [R223+0x12400], R4 ;  /* 0x01240004df007388 */ /* 0x000fe80000000800 */
[----:B------:R1:W-:Y:S01]  /*47d0*/  STS [R224+0x12000], R2 ;  /* 0x01200002e0007388 */ /* 0x0003e20000000800 */
[----:B--2---:R-:W-:Y:S05]  /*47e0*/  F2FP.BF16.PACK_AB R0, R106, R107 ;  /* 0x0000006b6a00723e */ /* 0x004fea00000010ff */
[----:B------:R2:W-:Y:S04]  /*47f0*/  STS [R224+0x12400], R0 ;  /* 0x01240000e0007388 */ /* 0x0005e80000000800 */
[----:B------:R-:W3:Y:S08]  /*4800*/  LDSM.16.M88.4 R16, [R192+0x8000] ;  /* 0x00800000c010783b */ /* 0x000ef00000000200 */
[----:B------:R-:W3:Y:S08]  /*4810*/  LDSM.16.M88.4 R52, [R194+0x8000] ;  /* 0x00800000c234783b */ /* 0x000ef00000000200 */
[----:B-1----:R1:W4:Y:S04]  /*4820*/  LDG.E R2, [R56.64] ;  /* 0x0000000638027981 */ /* 0x002328000c1e1900 */
[----:B--2---:R1:W2:Y:S01]  /*4830*/  LDG.E R0, [R56.64+0x20] ;  /* 0x0000200638007981 */ /* 0x0042a2000c1e1900 */
[C---:B---3--:R-:W-:Y:S03]  /*4840*/  HMMA.16816.F32.BF16 R4, R16.reuse, R116, RZ ;  /* 0x000000741004723c */ /* 0x048fe600000418ff */
[----:B-1----:R-:W-:Y:S05]  /*4850*/  FFMA.FTZ R57, -R104, R104, 1 ;  /* 0x3f80000068397423 */ /* 0x002fea0000010168 */
        /* <DEDUP_REMOVED lines=42> */
[----:B------:R-:W-:Y:S02]  /*4b00*/  FMUL.FTZ R4, R59, R4 ;  /* 0x000000043b047220 */ /* 0x000fe40000410000 */
[----:B------:R-:W-:Y:S02]  /*4b10*/  FFMA.FTZ R59, -R105, R105, 1 ;  /* 0x3f800000693b7423 */ /* 0x000fe40000010169 */
[----:B------:R-:W-:Y:S03]  /*4b20*/  FMUL.FTZ R5, R58, R5 ;  /* 0x000000053a057220 */ /* 0x000fe60000410000 */
[----:B------:R-:W-:Y:S02]  /*4b30*/  FFMA.FTZ R58, -R103, R103, 1 ;  /* 0x3f800000673a7423 */ /* 0x000fe40000010167 */
[----:B------:R-:W-:Y:S02]  /*4b40*/  FMUL.FTZ R59, R59, c[0x0][0x2ec] ;  /* 0x0000bb003b3b7a20 */ /* 0x000fe40000410000 */
[----:B------:R-:W-:Y:S02]  /*4b50*/  FADD.FTZ R8, -R2, R8 ;  /* 0x0000000802087221 */ /* 0x000fe40000010100 */
[----:B------:R-:W-:Y:S02]  /*4b60*/  FMUL.FTZ R58, R58, c[0x0][0x2ec] ;  /* 0x0000bb003a3a7a20 */ /* 0x000fe40000410000 */
        /* <DEDUP_REMOVED lines=82> */
[----:B------:R-:W-:Y:S01]  /*5090*/  @!P2 LEA R8, P0, R9, R4, 0x6 ;  /* 0x000000040908a211 */ /* 0x000fe200078030ff */
        /* <DEDUP_REMOVED lines=41> */
.L_x_599:
        /* <DEDUP_REMOVED lines=106> */
.L_x_600:
        /* <DEDUP_REMOVED lines=11> */
[C---:B------:R-:W-:Y:S02]  /*5a80*/  LEA R206, P0, R2.reuse, R206, 0x2 ;  /* 0x000000ce02ce7211 */ /* 0x040fe400078010ff */
[----:B------:R-:W-:Y:S01]  /*5a90*/  LDSM.16.M88.4 R104, [R195] ;  /* 0x00000000c368783b */ /* 0x000fe20000000200 */
[----:B------:R-:W-:Y:S01]  /*5aa0*/  IMAD R215, R215, c[0x0][0x1c0], RZ ;  /* 0x00007000d7d77a24 */ /* 0x000fe200078e02ff */
[----:B------:R-:W-:Y:S01]  /*5ab0*/  LEA.HI.X.SX32 R207, R2, R207, 0x2, P0 ;  /* 0x000000cf02cf7211 */ /* 0x000fe200000f16ff */
[----:B------:R-:W-:Y:S01]  /*5ac0*/  IMAD.MOV.U32 R2, RZ, RZ, c[0x0][0x22c] ;  /* 0x00008b00ff027624 */ /* 0x000fe200078e00ff */
[----:B------:R-:W1:Y:S01]  /*5ad0*/  LDSM.16.MT88.4 R108, [R0+0xc800] ;  /* 0x00c80000006c783b */ /* 0x000e620000004200 */
[----:B------:R-:W-:Y:S02]  /*5ae0*/  IMAD.SHL.U32 R215, R215, 0x20, RZ ;  /* 0x00000020d7d77824 */ /* 0x000fe400078e00ff */
[----:B------:R-:W-:Y:S01]  /*5af0*/  IMAD R2, R2, c[0x0][0x1c0], RZ ;  /* 0x0000700002027a24 */ /* 0x000fe200078e02ff */
[----:B------:R-:W1:Y:S03]  /*5b00*/  LDSM.16.M88.4 R112, [R195+0x1000] ;  /* 0x00100000c370783b */ /* 0x000e660000000200 */
[----:B------:R-:W-:Y:S01]  /*5b10*/  IMAD.SHL.U32 R2, R2, 0x10, RZ ;  /* 0x0000001002027824 */ /* 0x000fe200078e00ff */
        /* <DEDUP_REMOVED lines=43> */
[C---:B------:R-:W-:Y:S07]  /*5dd0*/  HMMA.16816.F32.BF16 R16, R108.reuse, R114, R16 ;  /* 0x000000726c10723c */ /* 0x040fee0000041810 */
[----:B------:R-:W-:Y:S01]  /*5de0*/  IMAD.MOV.U32 R115, RZ, RZ, c[0x0][0x22c] ;  /* 0x00008b00ff737624 */ /* 0x000fe200078e00ff */
[-C--:B---3--:R-:W-:Y:S01]  /*5df0*/  HMMA.16816.F32.BF16 R52, R108, R100.reuse, R52 ;  /* 0x000000646c34723c */ /* 0x088fe20000041834 */
[----:B------:R-:W-:Y:S03]  /*5e00*/  IMAD.MOV.U32 R114, RZ, RZ, c[0x0][0x22c] ;  /* 0x00008b00ff727624 */ /* 0x000fe600078e00ff */
[----:B------:R-:W-:Y:S02]  /*5e10*/  IMAD R115, R115, c[0x0][0x1c0], RZ ;  /* 0x0000700073737a24 */ /* 0x000fe400078e02ff */
[----:B------:R-:W-:Y:S02]  /*5e20*/  IMAD R114, R114, c[0x0][0x1c0], RZ ;  /* 0x0000700072727a24 */ /* 0x000fe400078e02ff */
[C---:B------:R-:W-:Y:S04]  /*5e30*/  HMMA.16816.F32.BF16 R56, R180.reuse, R100, R56 ;  /* 0x00000064b438723c */ /* 0x040fe80000041838 */
[----:B------:R-:W-:Y:S02]  /*5e40*/  IMAD R115, R115, 0x28, RZ ;  /* 0x0000002873737824 */ /* 0x000fe400078e02ff */
[----:B------:R-:W-:Y:S02]  /*5e50*/  IMAD R114, R114, 0x30, RZ ;  /* 0x0000003072727824 */ /* 0x000fe400078e02ff */
[-C--:B------:R-:W-:Y:S04]  /*5e60*/  HMMA.16816.F32.BF16 R60, R180, R102.reuse, R60 ;  /* 0x00000066b43c723c */ /* 0x080fe8000004183c */
[----:B------:R-:W-:Y:S02]  /*5e70*/  IMAD.MOV.U32 R100, RZ, RZ, R206 ;  /* 0x000000ffff647224 */ /* 0x000fe400078e00ce */
[----:B------:R-:W-:Y:S02]  /*5e80*/  IMAD.MOV.U32 R101, RZ, RZ, R207 ;  /* 0x000000ffff657224 */ /* 0x000fe400078e00cf */
[----:B------:R-:W-:Y:S03]  /*5e90*/  HMMA.16816.F32.BF16 R64, R108, R102, R64 ;  /* 0x000000666c40723c */ /* 0x000fe60000041840 */
[----:B------:R1:W-:Y:S01]  /*5ea0*/  RED.E.ADD.F32.FTZ.RN.STRONG.GPU [R100.64], R4 ;  /* 0x000000046400798e */ /* 0x0003e2000c10e786 */
[-C--:B------:R-:W-:Y:S02]  /*5eb0*/  LEA R104, P1, R214, R100.reuse, 0x2 ;  /* 0x00000064d6687211 */ /* 0x080fe400078210ff */
[-C--:B------:R-:W-:Y:S02]  /*5ec0*/  LEA R112, P0, R2, R100.reuse, 0x2 ;  /* 0x0000006402707211 */ /* 0x080fe400078010ff */
[-C--:B------:R-:W-:Y:S04]  /*5ed0*/  LEA.HI.X.SX32 R105, R214, R101.reuse, 0x2, P1 ;  /* 0x00000065d6697211 */ /* 0x080fe800008f16ff */
[-C--:B------:R-:W-:Y:S01]  /*5ee0*/  LEA R108, P1, R216, R100.reuse, 0x2 ;  /* 0x00000064d86c7211 */ /* 0x080fe200078210ff */
[----:B------:R2:W-:Y:S01]  /*5ef0*/  RED.E.ADD.F32.FTZ.RN.STRONG.GPU [R104.64], R5 ;  /* 0x000000056800798e */ /* 0x0005e2000c10e786 */
[-C--:B------:R-:W-:Y:S02]  /*5f00*/  LEA.HI.X.SX32 R113, R2, R101.reuse, 0x2, P0 ;  /* 0x0000006502717211 */ /* 0x080fe400000f16ff */
[-C--:B----4-:R-:W-:Y:S02]  /*5f10*/  LEA R106, P0, R215, R100.reuse, 0x2 ;  /* 0x00000064d76a7211 */ /* 0x090fe400078010ff */
[-C--:B------:R-:W-:Y:S01]  /*5f20*/  LEA.HI.X.SX32 R109, R216, R101.reuse, 0x2, P1 ;  /* 0x00000065d86d7211 */ /* 0x080fe200008f16ff */
[----:B------:R3:W-:Y:S01]  /*5f30*/  RED.E.ADD.F32.FTZ.RN.STRONG.GPU [R112.64], R6 ;  /* 0x000000067000798e */ /* 0x0007e2000c10e786 */
[-C--:B------:R-:W-:Y:S02]  /*5f40*/  LEA R102, P2, R115, R100.reuse, 0x2 ;  /* 0x0000006473667211 */ /* 0x080fe400078410ff */
[-C--:B------:R-:W-:Y:S01]  /*5f50*/  LEA.HI.X.SX32 R107, R215, R101.reuse, 0x2, P0 ;  /* 0x00000065d76b7211 */ /* 0x080fe200000f16ff */
[----:B------:R4:W-:Y:S01]  /*5f60*/  RED.E.ADD.F32.FTZ.RN.STRONG.GPU [R108.64], R7 ;  /* 0x000000076c00798e */ /* 0x0009e2000c10e786 */
[-C--:B------:R-:W-:Y:S01]  /*5f70*/  LEA.HI.X.SX32 R103, R115, R101.reuse, 0x2, P2 ;  /* 0x0000006573677211 */ /* 0x080fe200010f16ff */
[----:B------:R-:W-:Y:S02]  /*5f80*/  IMAD.MOV.U32 R215, RZ, RZ, c[0x0][0x22c] ;  /* 0x00008b00ffd77624 */ /* 0x000fe400078e00ff */
[----:B------:R4:W-:Y:S02]  /*5f90*/  RED.E.ADD.F32.FTZ.RN.STRONG.GPU [R106.64], R8 ;  /* 0x000000086a00798e */ /* 0x0009e4000c10e786 */
[----:B------:R-:W-:Y:S01]  /*5fa0*/  IMAD R215, R215, c[0x0][0x1c0], RZ ;  /* 0x00007000d7d77a24 */ /* 0x000fe200078e02ff */
[CC--:B-1----:R-:W-:Y:S01]  /*5fb0*/  LEA R4, P1, R114.reuse, R100.reuse, 0x2 ;  /* 0x0000006472047211 */ /* 0x0c2fe200078210ff */
[----:B------:R1:W-:Y:S02]  /*5fc0*/  RED.E.ADD.F32.FTZ.RN.STRONG.GPU [R102.64], R9 ;  /* 0x000000096600798e */ /* 0x0003e4000c10e786 */
[----:B------:R-:W-:Y:S05]  /*5fd0*/  IMAD.SHL.U32 R215, R215, 0x10, RZ ;  /* 0x00000010d7d77824 */ /* 0x000fea00078e00ff */
[C---:B------:R-:W-:Y:S02]  /*5fe0*/  IADD3 R115, R215.reuse, 0x20, RZ ;  /* 0x00000020d7737810 */ /* 0x040fe40007ffe0ff */
[-C--:B--2---:R-:W-:Y:S02]  /*5ff0*/  LEA.HI.X.SX32 R5, R114, R101.reuse, 0x2, P1 ;  /* 0x0000006572057211 */ /* 0x084fe400008f16ff */
[C---:B------:R-:W-:Y:S03]  /*6000*/  IADD3 R114, R215.reuse, 0x20, RZ ;  /* 0x00000020d7727810 */ /* 0x040fe60007ffe0ff */
[----:B------:R2:W-:Y:S01]  /*6010*/  RED.E.ADD.F32.FTZ.RN.STRONG.GPU [R4.64], R10 ;  /* 0x0000000a0400798e */ /* 0x0005e2000c10e786 */
[-C--:B---3--:R-:W-:Y:S01]  /*6020*/  LEA R6, P0, R0, R100.reuse, 0x2 ;  /* 0x0000006400067211 */ /* 0x088fe200078010ff */
[----:B------:R-:W-:Y:S03]  /*6030*/  IMAD.IADD R114, R214, 0x1, R114 ;  /* 0x00000001d6727824 */ /* 0x000fe600078e0272 */
[-C--:B----4-:R-:W-:Y:S02]  /*6040*/  LEA.HI.X.SX32 R7, R0, R101.reuse, 0x2, P0 ;  /* 0x0000006500077211 */ /* 0x090fe400000f16ff */
[----:B------:R-:W-:Y:S01]  /*6050*/  IADD3 R0, R215, 0x20, RZ ;  /* 0x00000020d7007810 */ /* 0x000fe20007ffe0ff */
[----:B------:R-:W-:Y:S01]  /*6060*/  IMAD.MOV.U32 R215, RZ, RZ, c[0x0][0x22c] ;  /* 0x00008b00ffd77624 */ /* 0x000fe200078e00ff */
[CC--:B------:R-:W-:Y:S01]  /*6070*/  LEA R8, P2, R237.reuse, R100.reuse, 0x2 ;  /* 0x00000064ed087211 */ /* 0x0c0fe200078410ff */
[----:B------:R3:W-:Y:S02]  /*6080*/  RED.E.ADD.F32.FTZ.RN.STRONG.GPU [R6.64], R11 ;  /* 0x0000000b0600798e */ /* 0x0007e4000c10e786 */
[C---:B------:R-:W-:Y:S01]  /*6090*/  IMAD.IADD R0, R214.reuse, 0x1, R0 ;  /* 0x00000001d6007824 */ /* 0x040fe200078e0200 */
[-C--:B-1----:R-:W-:Y:S01]  /*60a0*/  LEA.HI.X.SX32 R9, R237, R101.reuse, 0x2, P2 ;  /* 0x00000065ed097211 */ /* 0x082fe200010f16ff */
[----:B------:R1:W-:Y:S01]  /*60b0*/  RED.E.ADD.F32.FTZ.RN.STRONG.GPU [R100.64+0x80], R16 ;  /* 0x000080106400798e */ /* 0x0003e2000c10e786 */
[----:B------:R-:W-:Y:S02]  /*60c0*/  IMAD R215, R215, c[0x0][0x1c0], RZ ;  /* 0x00007000d7d77a24 */ /* 0x000fe400078e02ff */
[C---:B------:R-:W-:Y:S01]  /*60d0*/  IMAD.IADD R0, R214.reuse, 0x1, R0 ;  /* 0x00000001d6007824 */ /* 0x040fe200078e0200 */
[----:B------:R-:W-:Y:S01]  /*60e0*/  RED.E.ADD.F32.FTZ.RN.STRONG.GPU [R104.64+0x80], R17 ;  /* 0x000080116800798e */ /* 0x000fe2000c10e786 */
[----:B------:R-:W-:Y:S05]  /*60f0*/  IMAD.SHL.U32 R215, R215, 0x10, RZ ;  /* 0x00000010d7d77824 */ /* 0x000fea00078e00ff */
[C---:B------:R-:W-:Y:S02]  /*6100*/  IADD3 R111, R215.reuse, 0x40, RZ ;  /* 0x00000040d76f7810 */ /* 0x040fe40007ffe0ff */
[----:B------:R-:W-:Y:S02]  /*6110*/  IADD3 R110, R215, 0x40, RZ ;  /* 0x00000040d76e7810 */ /* 0x000fe40007ffe0ff */
[CC--:B--2---:R-:W-:Y:S03]  /*6120*/  LEA R4, P0, R115.reuse, R100.reuse, 0x2 ;  /* 0x0000006473047211 */ /* 0x0c4fe600078010ff */
[----:B------:R-:W-:Y:S01]  /*6130*/  IMAD.IADD R110, R214, 0x1, R110 ;  /* 0x00000001d66e7824 */ /* 0x000fe200078e026e */
[-C--:B------:R-:W-:Y:S02]  /*6140*/  LEA.HI.X.SX32 R5, R115, R101.reuse, 0x2, P0 ;  /* 0x0000006573057211 */ /* 0x080fe400000f16ff */
[-C--:B------:R-:W-:Y:S03]  /*6150*/  LEA R10, P0, R0, R100.reuse, 0x2 ;  /* 0x00000064000a7211 */ /* 0x080fe600078010ff */
[----:B------:R2:W-:Y:S01]  /*6160*/  RED.E.ADD.F32.FTZ.RN.STRONG.GPU [R4.64], R18 ;  /* 0x000000120400798e */ /* 0x0005e2000c10e786 */
[-C--:B---3--:R-:W-:Y:S02]  /*6170*/  LEA R6, P1, R114, R100.reuse, 0x2 ;  /* 0x0000006472067211 */ /* 0x088fe400078210ff */
[-C--:B------:R-:W-:Y:S02]  /*6180*/  LEA.HI.X.SX32 R11, R0, R101.reuse, 0x2, P0 ;  /* 0x00000065000b7211 */ /* 0x080fe400000f16ff */
[-C--:B------:R-:W-:Y:S02]  /*6190*/  LEA.HI.X.SX32 R7, R114, R101.reuse, 0x2, P1 ;  /* 0x0000006572077211 */ /* 0x080fe400008f16ff */
[----:B------:R-:W-:Y:S02]  /*61a0*/  IADD3 R0, R215, 0x40, RZ ;  /* 0x00000040d7007810 */ /* 0x000fe40007ffe0ff */
[----:B-1----:R-:W-:Y:S01]  /*61b0*/  IADD3 R16, R2, 0x60, RZ ;  /* 0x0000006002107810 */ /* 0x002fe20007ffe0ff */
[----:B------:R1:W-:Y:S02]  /*61c0*/  RED.E.ADD.F32.FTZ.RN.STRONG.GPU [R6.64], R19 ;  /* 0x000000130600798e */ /* 0x0003e4000c10e786 */
[C---:B------:R-:W-:Y:S02]  /*61d0*/  IMAD.IADD R0, R214.reuse, 0x1, R0 ;  /* 0x00000001d6007824 */ /* 0x040fe400078e0200 */
[----:B------:R3:W-:Y:S02]  /*61e0*/  RED.E.ADD.F32.FTZ.RN.STRONG.GPU [R10.64], R12 ;  /* 0x0000000c0a00798e */ /* 0x0007e4000c10e786 */
[----:B------:R-:W-:Y:S02]  /*61f0*/  IMAD.IADD R0, R214, 0x1, R0 ;  /* 0x00000001d6007824 */ /* 0x000fe400078e0200 */
[----:B------:R4:W-:Y:S01]  /*6200*/  RED.E.ADD.F32.FTZ.RN.STRONG.GPU [R8.64], R13 ;  /* 0x0000000d0800798e */ /* 0x0009e2000c10e786 */
[CC--:B--2---:R-:W-:Y:S04]  /*6210*/  LEA R4, P1, R236.reuse, R100.reuse, 0x2 ;  /* 0x00000064ec047211 */ /* 0x0c4fe800078210ff */
[-C--:B------:R-:W-:Y:S05]  /*6220*/  LEA.HI.X.SX32 R5, R236, R101.reuse, 0x2, P1 ;  /* 0x00000065ec057211 */ /* 0x080fea00008f16ff */
[----:B------:R2:W-:Y:S01]  /*6230*/  RED.E.ADD.F32.FTZ.RN.STRONG.GPU [R4.64], R14 ;  /* 0x0000000e0400798e */ /* 0x0005e2000c10e786 */
[CC--:B-1----:R-:W-:Y:S04]  /*6240*/  LEA R6, P0, R240.reuse, R100.reuse, 0x2 ;  /* 0x00000064f0067211 */ /* 0x0c2fe800078010ff */
        /* <DEDUP_REMOVED lines=8> */
[CC--:B--2---:R-:W-:Y:S02]  /*62d0*/  LEA R4, P0, R111.reuse, R100.reuse, 0x2 ;  /* 0x000000646f047211 */ /* 0x0c4fe400078010ff */
[-C--:B------:R-:W-:Y:S02]  /*62e0*/  LEA R14, P5, R16, R100.reuse, 0x2 ;  /* 0x00000064100e7211 */ /* 0x080fe400078a10ff */
[-C--:B------:R-:W-:Y:S02]  /*62f0*/  LEA.HI.X.SX32 R5, R111, R101.reuse, 0x2, P0 ;  /* 0x000000656f057211 */ /* 0x080fe400000f16ff */
[CC--:B------:R-:W-:Y:S03]  /*6300*/  LEA R10, P0, R0.reuse, R100.reuse, 0x2 ;  /* 0x00000064000a7211 */ /* 0x0c0fe600078010ff */
[----:B------:R2:W-:Y:S01]  /*6310*/  RED.E.ADD.F32.FTZ.RN.STRONG.GPU [R4.64], R54 ;  /* 0x000000360400798e */ /* 0x0005e2000c10e786 */
[-C--:B------:R-:W-:Y:S02]  /*6320*/  LEA.HI.X.SX32 R11, R0, R101.reuse, 0x2, P0 ;  /* 0x00000065000b7211 */ /* 0x080fe400000f16ff */
[-C--:B-1----:R-:W-:Y:S01]  /*6330*/  LEA R6, P1, R234, R100.reuse, 0x2 ;  /* 0x00000064ea067211 */ /* 0x082fe200078210ff */
[----:B------:R1:W-:Y:S01]  /*6340*/  RED.E.ADD.F32.FTZ.RN.STRONG.GPU [R12.64], R55 ;  /* 0x000000370c00798e */ /* 0x0003e2000c10e786 */
[----:B------:R-:W-:Y:S02]  /*6350*/  IADD3 R0, R2, 0x60, RZ ;  /* 0x0000006002007810 */ /* 0x000fe40007ffe0ff */
[-C--:B------:R-:W-:Y:S01]  /*6360*/  LEA.HI.X.SX32 R7, R234, R101.reuse, 0x2, P1 ;  /* 0x00000065ea077211 */ /* 0x080fe200008f16ff */
[----:B------:R3:W-:Y:S01]  /*6370*/  RED.E.ADD.F32.FTZ.RN.STRONG.GPU [R10.64], R56 ;  /* 0x000000380a00798e */ /* 0x0007e2000c10e786 */
[----:B------:R-:W-:Y:S01]  /*6380*/  IADD3 R2, R2, 0x60, RZ ;  /* 0x0000006002027810 */ /* 0x000fe20007ffe0ff */
[----:B------:R-:W-:Y:S01]  /*6390*/  IMAD.IADD R0, R214, 0x1, R0 ;  /* 0x00000001d6007824 */ /* 0x000fe200078e0200 */
[-C--:B------:R-:W-:Y:S01]  /*63a0*/  LEA.HI.X.SX32 R15, R16, R101.reuse, 0x2, P5 ;  /* 0x00000065100f7211 */ /* 0x080fe200028f16ff */
[----:B------:R4:W-:Y:S02]  /*63b0*/  RED.E.ADD.F32.FTZ.RN.STRONG.GPU [R8.64], R57 ;  /* 0x000000390800798e */ /* 0x0009e4000c10e786 */
[C---:B------:R-:W-:Y:S02]  /*63c0*/  IMAD.IADD R2, R214.reuse, 0x1, R2 ;  /* 0x00000001d6027824 */ /* 0x040fe400078e0202 */
[----:B------:R4:W-:Y:S01]  /*63d0*/  RED.E.ADD.F32.FTZ.RN.STRONG.GPU [R6.64], R58 ;  /* 0x0000003a0600798e */ /* 0x0009e2000c10e786 */
[----:B------:R-:W-:Y:S03]  /*63e0*/  IMAD.IADD R0, R214, 0x1, R0 ;  /* 0x00000001d6007824 */ /* 0x000fe600078e0200 */
[----:B------:R-:W-:Y:S04]  /*63f0*/  LDSM.16.MT88.4 R16, [R3+0x2000] ;  /* 0x002000000310783b */ /* 0x000fe80000004200 */
[----:B------:R-:W-:Y:S01]  /*6400*/  LDSM.16.MT88.4 R52, [R185+0x10800] ;  /* 0x01080000b934783b */ /* 0x000fe20000004200 */
[CC--:B--2---:R-:W-:Y:S04]  /*6410*/  LEA R4, P0, R239.reuse, R100.reuse, 0x2 ;  /* 0x00000064ef047211 */ /* 0x0c4fe800078010ff */
[-C--:B------:R-:W-:Y:S02]  /*6420*/  LEA.HI.X.SX32 R5, R239, R101.reuse, 0x2, P0 ;  /* 0x00000065ef057211 */ /* 0x080fe400000f16ff */
[-C--:B-1----:R-:W-:Y:S02]  /*6430*/  LEA R12, P4, R2, R100.reuse, 0x2 ;  /* 0x00000064020c7211 */ /* 0x082fe400078810ff */
[-C--:B---3--:R-:W-:Y:S01]  /*6440*/  LEA R10, P3, R0, R100.reuse, 0x2 ;  /* 0x00000064000a7211 */ /* 0x088fe200078610ff */
        /* <DEDUP_REMOVED lines=196> */
.L_x_602:
        /* <DEDUP_REMOVED lines=15> */
.L_x_603:
[----:B------:R-:W2:Y:S04]  /*7180*/  LDL R0, [R1+0x20] ;  /* 0x0000200001007983 */ /* 0x000ea80000100800 */
[----:B------:R-:W3:Y:S01]  /*7190*/  LDL.64 R52, [R1] ;  /* 0x0000000001347983 */ /* 0x000ee20000100a00 */
[----:B------:R-:W-:Y:S01]  /*71a0*/  SHF.R.S32.HI R3, RZ, 0x1f, R218 ;  /* 0x0000001fff037819 */ /* 0x000fe200000114da */
[----:B------:R-:W-:Y:S01]  /*71b0*/  IMAD R11, R231, -0x40, R228 ;  /* 0xffffffc0e70b7824 */ /* 0x000fe200078e02e4 */
[----:B------:R-:W-:Y:S01]  /*71c0*/  MOV R2, R218 ;  /* 0x000000da00027202 */ /* 0x000fe20000000f00 */
[----:B------:R-:W-:Y:S01]  /*71d0*/  BSSY B0, `(.L_x_604) ;  /* 0x0000027000007945 */ /* 0x000fe20003800000 */
[----:B------:R-:W-:Y:S01]  /*71e0*/  SHF.R.S32.HI R34, RZ, 0x1f, R251 ;  /* 0x0000001fff227819 */ /* 0x000fe200000114fb */
[----:B------:R-:W-:Y:S01]  /*71f0*/  BAR.SYNC.DEFER_BLOCKING 0x0 ;  /* 0x0000000000007b1d */ /* 0x000fe20000010000 */
[----:B------:R-:W-:-:S02]  /*7200*/  ISETP.GE.AND P3, PT, R251, R11, PT ;  /* 0x0000000bfb00720c */ /* 0x000fc40003f66270 */
[----:B------:R-:W-:Y:S01]  /*7210*/  IADD3 R20, R218, 0x40, RZ ;  /* 0x00000040da147810 */ /* 0x000fe20007ffe0ff */
[----:B--2---:R-:W-:Y:S02]  /*7220*/  IMAD.SHL.U32 R8, R0, 0x2, RZ ;  /* 0x0000000200087824 */ /* 0x004fe400078e00ff */
[----:B------:R-:W-:Y:S01]  /*7230*/  IMAD.SHL.U32 R0, R231, 0x40, RZ ;  /* 0x00000040e7007824 */ /* 0x000fe200078e00ff */
[----:B---3--:R-:W-:Y:S02]  /*7240*/  SHF.R.S32.HI R23, RZ, 0x1f, R52 ;  /* 0x0000001fff177819 */ /* 0x008fe40000011434 */
[----:B------:R1:W2:Y:S01]  /*7250*/  LDS.128 R28, [R8+0xd000] ;  /* 0x00d00000081c7984 */ /* 0x0002a20000000c00 */
[C---:B------:R-:W-:Y:S01]  /*7260*/  IMAD.WIDE.U32 R4, R0.reuse, c[0x0][0x3a0], R2 ;  /* 0x0000e80000047a25 */ /* 0x040fe200078e0002 */
[----:B------:R-:W-:Y:S02]  /*7270*/  SHF.R.S32.HI R21, RZ, 0x1f, R0 ;  /* 0x0000001fff157819 */ /* 0x000fe40000011400 */
[----:B------:R1:W3:Y:S02]  /*7280*/  LDS.128 R24, [R8+0xf000] ;  /* 0x00f0000008187984 */ /* 0x0002e40000000c00 */
[----:B------:R-:W-:Y:S01]  /*7290*/  IADD3 R4, P0, R7, R4, RZ ;  /* 0x0000000407047210 */ /* 0x000fe20007f1e0ff */
[----:B------:R-:W-:Y:S01]  /*72a0*/  IMAD R6, R21, c[0x0][0x3a0], RZ ;  /* 0x0000e80015067a24 */ /* 0x000fe200078e02ff */
[----:B------:R1:W4:Y:S03]  /*72b0*/  LDS.128 R40, [R8+0x10000] ;  /* 0x0100000008287984 */ /* 0x0003260000000c00 */
[----:B------:R-:W-:Y:S01]  /*72c0*/  IMAD R6, R0, c[0x0][0x3a4], R6 ;  /* 0x0000e90000067a24 */ /* 0x000fe200078e0206 */
[----:B------:R1:W1:Y:S04]  /*72d0*/  LDS.128 R48, [R8+0x11000] ;  /* 0x0110000008307984 */ /* 0x0002680000000c00 */
[----:B------:R1:W1:Y:S01]  /*72e0*/  LDS.128 R36, [R8+0x12000] ;  /* 0x0120000008247984 */ /* 0x0002620000000c00 */
[----:B------:R-:W-:Y:S01]  /*72f0*/  IADD3.X R5, R9, R5, R6, P0, !PT ;  /* 0x0000000509057210 */ /* 0x000fe200007fe406 */
[----:B------:R-:W-:-:S02]  /*7300*/  IMAD R6, R23, c[0x0][0x3b8], RZ ;  /* 0x0000ee0017067a24 */ /* 0x000fc400078e02ff */
[----:B------:R1:W1:Y:S02]  /*7310*/  LDS.128 R44, [R8+0x13000] ;  /* 0x01300000082c7984 */ /* 0x0002640000000c00 */
[C---:B------:R-:W-:Y:S02]  /*7320*/  IMAD R6, R52.reuse, c[0x0][0x3bc], R6 ;  /* 0x0000ef0034067a24 */ /* 0x040fe400078e0206 */
[----:B------:R-:W-:-:S05]  /*7330*/  IMAD.WIDE.U32 R4, R52, c[0x0][0x3b8], R4 ;  /* 0x0000ee0034047a25 */ /* 0x000fca00078e0004 */
[----:B------:R-:W-:Y:S01]  /*7340*/  IADD3 R10, R6, R5, RZ ;  /* 0x00000005060a7210 */ /* 0x000fe20007ffe0ff */
        /* <DEDUP_REMOVED lines=15> */
.L_x_605:
[----:B------:R-:W-:Y:S05]  /*7440*/  BSYNC B0 ;  /* 0x0000000000007941 */ /* 0x000fea0003800000 */
.L_x_604:
        /* <DEDUP_REMOVED lines=18> */
.L_x_607:
[----:B------:R-:W-:Y:S05]  /*7570*/  BSYNC B0 ;  /* 0x0000000000007941 */ /* 0x000fea0003800000 */
.L_x_606:
        /* <DEDUP_REMOVED lines=21> */
[----:B----4-:R1:W-:Y:S04]  /*76d0*/  @!P1 STG.E.128 [R4.64], R40 ;  /* 0x0000002804009986 */ /* 0x0103e8000c101d06 */
[----:B------:R1:W-:Y:S02]  /*76e0*/  @!P0 STG.E.128 [R4.64+0x80], R36 ;  /* 0x0000802404008986 */ /* 0x0003e4000c101d06 */
.L_x_609:
[----:B------:R-:W-:Y:S05]  /*76f0*/  BSYNC B0 ;  /* 0x0000000000007941 */ /* 0x000fea0003800000 */
.L_x_608:
        /* <DEDUP_REMOVED lines=14> */
.L_x_580:
[----:B------:R-:W-:Y:S05]  /*77e0*/  BSYNC B1 ;  /* 0x0000000000017941 */ /* 0x000fea0003800000 */
.L_x_566:
        /* <DEDUP_REMOVED lines=9> */
.L_x_610:
[----:B------:R-:W-:Y:S05]  /*7880*/  EXIT ;  /* 0x000000000000794d */ /* 0x000fea0003800000 */
.L_x_612:
        /* <DEDUP_REMOVED lines=15> */
.L_x_1078:


//--------------------- .text._ZN5flash25flash_bwd_dot_do_o_kernelILb0E23Flash_bwd_kernel_traitsILi128ELi64ELi64ELi8ELi4ELi2ELi2ELb1ELb0EN7cutlass10bfloat16_tE19Flash_kernel_traitsILi128ELi64ELi64ELi8ES3_EEEEvNS_16Flash_bwd_paramsE --------------------------
	.section	.text._ZN5flash25flash_bwd_dot_do_o_kernelILb0E23Flash_bwd_kernel_traitsILi128ELi64ELi64ELi8ELi4ELi2ELi2ELb1ELb0EN7cutlass10bfloat16_tE19Flash_kernel_traitsILi128ELi64ELi64ELi8ES3_EEEEvNS_16Flash_bwd_paramsE,"ax",@progbits
	.sectioninfo	@"SHI_REGISTERS=46"
	.align	128
        .global         _ZN5flash25flash_bwd_dot_do_o_kernelILb0E23Flash_bwd_kernel_traitsILi128ELi64ELi64ELi8ELi4ELi2ELi2ELb1ELb0EN7cutlass10bfloat16_tE19Flash_kernel_traitsILi128ELi64ELi64ELi8ES3_EEEEvNS_16Flash_bwd_paramsE
        .type           _ZN5flash25flash_bwd_dot_do_o_kernelILb0E23Flash_bwd_kernel_traitsILi128ELi64ELi64ELi8ELi4ELi2ELi2ELb1ELb0EN7cutlass10bfloat16_tE19Flash_kernel_traitsILi128ELi64ELi64ELi8ES3_EEEEvNS_16Flash_bwd_paramsE,@function
        .size           _ZN5flash25flash_bwd_dot_do_o_kernelILb0E23Flash_bwd_kernel_traitsILi128ELi64ELi64ELi8ELi4ELi2ELi2ELb1ELb0EN7cutlass10bfloat16_tE19Flash_kernel_traitsILi128ELi64ELi64ELi8ES3_EEEEvNS_16Flash_bwd_paramsE,(.L_x_1079 - _ZN5flash25flash_bwd_dot_do_o_kernelILb0E23Flash_bwd_kernel_traitsILi128ELi64ELi64ELi8ELi4ELi2ELi2ELb1ELb0EN7cutlass10bfloat16_tE19Flash_kernel_traitsILi128ELi64ELi64ELi8ES3_EEEEvNS_16Flash_bwd_paramsE)
        .other          _ZN5flash25flash_bwd_dot_do_o_kernelILb0E23Flash_bwd_kernel_traitsILi128ELi64ELi64ELi8ELi4ELi2ELi2ELb1ELb0EN7cutlass10bfloat16_tE19Flash_kernel_traitsILi128ELi64ELi64ELi8ES3_EEEEvNS_16Flash_bwd_paramsE,@"STO_CUDA_ENTRY STV_DEFAULT"
_ZN5flash25flash_bwd_dot_do_o_kernelILb0E23Flash_bwd_kernel_traitsILi128ELi64ELi64ELi8ELi4ELi2ELi2ELb1ELb0EN7cutlass10bfloat16_tE19Flash_kernel_traitsILi128ELi64ELi64ELi8ES3_EEEEvNS_16Flash_bwd_paramsE:
.text._ZN5flash25flash_bwd_dot_do_o_kernelILb0E23Flash_bwd_kernel_traitsILi128ELi64ELi64ELi8ELi4ELi2ELi2ELb1ELb0EN7cutlass10bfloat16_tE19Flash_kernel_traitsILi128ELi64ELi64ELi8ES3_EEEEvNS_16Flash_bwd_paramsE:
[----:B------:R-:W-:Y:S02]  /*0000*/  MOV R1, c[0x0][0x28] ;  /* 0x00000a0000017a02 */ /* 0x000fe40000000f00 */
[----:B------:R-:W0:Y:S01]  /*0010*/  S2R R11, SR_CTAID.Y ;  /* 0x00000000000b7919 */ /* 0x000e220000002600 */
[----:B------:R-:W-:Y:S01]  /*0020*/  ISETP.NE.U32.AND P0, PT, RZ, c[0x0][0x240], PT ;  /* 0x00009000ff007a0c */ /* 0x000fe20003f05070 */
[----:B------:R-:W-:Y:S01]  /*0030*/  IMAD.MOV.U32 R13, RZ, RZ, -0x1 ;  /* 0xffffffffff0d7424 */ /* 0x000fe200078e00ff */
[----:B------:R-:W-:Y:S02]  /*0040*/  ULDC.64 UR4, c[0x0][0x118] ;  /* 0x0000460000047ab9 */ /* 0x000fe40000000a00 */
[----:B------:R-:W-:-:S13]  /*0050*/  ISETP.NE.AND.EX P0, PT, RZ, c[0x0][0x244], PT, P0 ;  /* 0x00009100ff007a0c */ /* 0x000fda0003f05300 */
[----:B------:R-:W-:Y:S01]  /*0060*/  @P0 MOV R9, 0x4 ;  /* 0x0000000400090802 */ /* 0x000fe20000000f00 */
[----:B------:R-:W-:Y:S01]  /*0070*/  @P0 IMAD.MOV.U32 R2, RZ, RZ, 0x4 ;  /* 0x00000004ff020424 */ /* 0x000fe200078e00ff */
[----:B0-----:R-:W-:-:S03]  /*0080*/  @P0 IADD3 R8, R11, 0x1, RZ ;  /* 0x000000010b080810 */ /* 0x001fc60007ffe0ff */
[----:B------:R-:W-:-:S04]  /*0090*/  @P0 IMAD.WIDE R2, R11, R2, c[0x0][0x240] ;  /* 0x000090000b020625 */ /* 0x000fc800078e0202 */
[----:B------:R-:W-:Y:S01]  /*00a0*/  @P0 IMAD.WIDE R8, R8, R9, c[0x0][0x240] ;  /* 0x0000900008080625 */ /* 0x000fe200078e0209 */
[----:B------:R-:W2:Y:S05]  /*00b0*/  @P0 LDG.E R13, [R2.64] ;  /* 0x00000004020d0981 */ /* 0x000eaa000c1e1900 */
[----:B------:R-:W2:Y:S04]  /*00c0*/  @P0 LDG.E R8, [R8.64] ;  /* 0x0000000408080981 */ /* 0x000ea8000c1e1900 */
[----:B------:R-:W0:Y:S02]  /*00d0*/  S2R R7, SR_CTAID.X ;  /* 0x0000000000077919 */ /* 0x000e240000002500 */
[----:B0-----:R-:W-:Y:S01]  /*00e0*/  IMAD.SHL.U32 R7, R7, 0x40, RZ ;  /* 0x0000004007077824 */ /* 0x001fe200078e00ff */
[----:B--2---:R-:W-:-:S02]  /*00f0*/  @P0 IADD3 R4, R8, -R13, RZ ;  /* 0x8000000d08040210 */ /* 0x004fc40007ffe0ff */
[----:B------:R-:W-:-:S04]  /*0100*/  @!P0 MOV R4, c[0x0][0x214] ;  /* 0x0000850000048a02 */ /* 0x000fc80000000f00 */
[----:B------:R-:W-:-:S13]  /*0110*/  ISETP.GT.AND P0, PT, R4, R7, PT ;  /* 0x000000070400720c */ /* 0x000fda0003f04270 */
[----:B------:R-:W-:Y:S05]  /*0120*/  @!P0 EXIT ;  /* 0x000000000000894d */ /* 0x000fea0003800000 */
[C---:B------:R-:W-:Y:S01]  /*0130*/  ISETP.NE.AND P1, PT, R13.reuse, -0x1, PT ;  /* 0xffffffff0d00780c */ /* 0x040fe20003f25270 */
[----:B------:R-:W0:Y:S01]  /*0140*/  S2R R36, SR_CTAID.Z ;  /* 0x0000000000247919 */ /* 0x000e220000002700 */
[----:B------:R-:W-:Y:S02]  /*0150*/  ULDC.U8 UR6, c[0x0][0x328] ;  /* 0x0000ca0000067ab9 */ /* 0x000fe40000000000 */
[----:B------:R-:W-:Y:S01]  /*0160*/  ISETP.NE.AND P0, PT, RZ, UR6, PT ;  /* 0x00000006ff007c0c */ /* 0x000fe2000bf05270 */
[----:B------:R-:W1:Y:S08]  /*0170*/  S2R R0, SR_TID.X ;  /* 0x0000000000007919 */ /* 0x000e700000002100 */
[----:B------:R-:W-:Y:S01]  /*0180*/  @P1 IMAD.WIDE.U32 R2, R13, c[0x0][0x370], RZ ;  /* 0x0000dc000d021a25 */ /* 0x000fe200078e00ff */
[----:B------:R-:W-:-:S02]  /*0190*/  @!P1 SHF.R.S32.HI R8, RZ, 0x1f, R11 ;  /* 0x0000001fff089819 */ /* 0x000fc4000001140b */
[----:B------:R-:W-:Y:S01]  /*01a0*/  @!P1 SHF.R.S32.HI R10, RZ, 0x1f, R11 ;  /* 0x0000001fff0a9819 */ /* 0x000fe2000001140b */
[C---:B------:R-:W-:Y:S02]  /*01b0*/  @P1 IMAD R5, R13.reuse, c[0x0][0x374], R3 ;  /* 0x0000dd000d051a24 */ /* 0x040fe400078e0203 */
[----:B------:R-:W-:Y:S02]  /*01c0*/  @P1 IMAD.MOV.U32 R21, RZ, RZ, R2 ;  /* 0x000000ffff151224 */ /* 0x000fe400078e0002 */
[----:B------:R-:W-:-:S04]  /*01d0*/  @P1 IMAD.WIDE.U32 R2, R13, c[0x0][0x1e8], RZ ;  /* 0x00007a000d021a25 */ /* 0x000fc800078e00ff */
[----:B------:R-:W-:Y:S01]  /*01e0*/  @!P1 IMAD R8, R8, c[0x0][0x368], RZ ;  /* 0x0000da0008089a24 */ /* 0x000fe200078e02ff */
[----:B------:R-:W-:Y:S01]  /*01f0*/  @P1 MOV R15, R2 ;  /* 0x00000002000f1202 */ /* 0x000fe20000000f00 */
[----:B------:R-:W-:Y:S02]  /*0200*/  @!P1 IMAD R10, R10, c[0x0][0x1e0], RZ ;  /* 0x000078000a0a9a24 */ /* 0x000fe400078e02ff */
[----:B------:R-:W-:Y:S02]  /*0210*/  @P1 IMAD R6, R13, c[0x0][0x1ec], R3 ;  /* 0x00007b000d061a24 */ /* 0x000fe400078e0203 */
[C---:B------:R-:W-:Y:S02]  /*0220*/  @!P1 IMAD R17, R11.reuse, c[0x0][0x36c], R8 ;  /* 0x0000db000b119a24 */ /* 0x040fe400078e0208 */
[----:B------:R-:W-:-:S04]  /*0230*/  @!P1 IMAD.WIDE.U32 R2, R11, c[0x0][0x368], RZ ;  /* 0x0000da000b029a25 */ /* 0x000fc800078e00ff */
[----:B------:R-:W-:Y:S01]  /*0240*/  @!P1 IMAD.WIDE.U32 R8, R11, c[0x0][0x1e0], RZ ;  /* 0x000078000b089a25 */ /* 0x000fe200078e00ff */
[----:B------:R-:W-:-:S03]  /*0250*/  @!P1 IADD3 R5, R3, R17, RZ ;  /* 0x0000001103059210 */ /* 0x000fc60007ffe0ff */
[----:B------:R-:W-:Y:S02]  /*0260*/  @!P1 IMAD R19, R11, c[0x0][0x1e4], R10 ;  /* 0x000079000b139a24 */ /* 0x000fe400078e020a */
[----:B------:R-:W-:Y:S02]  /*0270*/  @!P1 IMAD.MOV.U32 R21, RZ, RZ, R2 ;  /* 0x000000ffff159224 */ /* 0x000fe400078e0002 */
[----:B------:R-:W-:Y:S01]  /*0280*/  @!P1 IMAD.MOV.U32 R15, RZ, RZ, R8 ;  /* 0x000000ffff0f9224 */ /* 0x000fe200078e0008 */
[----:B------:R-:W-:Y:S01]  /*0290*/  @!P1 IADD3 R6, R9, R19, RZ ;  /* 0x0000001309069210 */ /* 0x000fe20007ffe0ff */
[----:B------:R-:W-:Y:S05]  /*02a0*/  @!P0 BRA `(.L_x_613) ;  /* 0x0000007000008947 */ /* 0x000fea0003800000 */
[----:B01----:R-:W-:Y:S01]  /*02b0*/  MOV R8, c[0x0][0x210] ;  /* 0x0000840000087a02 */ /* 0x003fe20000000f00 */
[C---:B------:R-:W-:Y:S02]  /*02c0*/  @!P1 IMAD R13, R11.reuse, c[0x0][0x224], RZ ;  /* 0x000089000b0d9a24 */ /* 0x040fe400078e02ff */
[----:B------:R-:W-:Y:S02]  /*02d0*/  IMAD.MOV.U32 R3, RZ, RZ, 0x80 ;  /* 0x00000080ff037424 */ /* 0x000fe400078e00ff */
[----:B------:R-:W-:-:S02]  /*02e0*/  IMAD R2, R11, 0x80, R13 ;  /* 0x000000800b027824 */ /* 0x000fc400078e020d */
[----:B------:R-:W-:-:S04]  /*02f0*/  IMAD R3, R3, R8, c[0x0][0x234] ;  /* 0x00008d0003037624 */ /* 0x000fc800078e0208 */
[----:B------:R-:W-:Y:S01]  /*0300*/  IMAD R2, R3, R36, R2 ;  /* 0x0000002403027224 */ /* 0x000fe200078e0202 */
[----:B------:R-:W-:Y:S05]  /*0310*/  BRA `(.L_x_614) ;  /* 0x0000002000007947 */ /* 0x000fea0003800000 */
.L_x_613:
[----:B01----:R-:W-:-:S04]  /*0320*/  IMAD R2, R11, c[0x0][0x1c0], R36 ;  /* 0x000070000b027a24 */ /* 0x003fc800078e0224 */
[----:B------:R-:W-:Y:S02]  /*0330*/  IMAD R2, R2, c[0x0][0x224], RZ ;  /* 0x0000890002027a24 */ /* 0x000fe400078e02ff */
.L_x_614:
[----:B------:R-:W-:Y:S01]  /*0340*/  SHF.R.S32.HI R3, RZ, 0x1f, R0 ;  /* 0x0000001fff037819 */ /* 0x000fe20000011400 */
[----:B------:R-:W-:Y:S01]  /*0350*/  BSSY B0, `(.L_x_615) ;  /* 0x0000035000007945 */ /* 0x000fe20003800000 */
[----:B------:R-:W-:Y:S01]  /*0360*/  SHF.R.S32.HI R8, RZ, 0x1f, R7 ;  /* 0x0000001fff087819 */ /* 0x000fe20000011407 */
[----:B------:R-:W-:Y:S01]  /*0370*/  CS2R R18, SRZ ;  /* 0x0000000000127805 */ /* 0x000fe2000001ff00 */
[----:B------:R-:W-:Y:S02]  /*0380*/  LEA.HI R12, R3, R0, RZ, 0x3 ;  /* 0x00000000030c7211 */ /* 0x000fe400078f18ff */
[----:B------:R-:W-:Y:S01]  /*0390*/  SHF.R.S32.HI R13, RZ, 0x1f, R36 ;  /* 0x0000001fff0d7819 */ /* 0x000fe20000011424 */
[----:B------:R-:W-:Y:S01]  /*03a0*/  IMAD R16, R8, c[0x0][0x1e8], RZ ;  /* 0x00007a0008107a24 */ /* 0x000fe200078e02ff */
[----:B------:R-:W-:-:S03]  /*03b0*/  LOP3.LUT R3, R12, 0x1ffffff8, RZ, 0xc0, !PT ;  /* 0x1ffffff80c037812 */ /* 0x000fc600078ec0ff */
[----:B------:R-:W-:Y:S01]  /*03c0*/  IMAD R17, R7, c[0x0][0x1ec], R16 ;  /* 0x00007b0007117a24 */ /* 0x000fe200078e0210 */
[----:B------:R-:W-:Y:S01]  /*03d0*/  IADD3 R3, -R3, R0, RZ ;  /* 0x0000000003037210 */ /* 0x000fe20007ffe1ff */
[----:B------:R-:W-:-:S04]  /*03e0*/  IMAD R41, R13, c[0x0][0x1f0], RZ ;  /* 0x00007c000d297a24 */ /* 0x000fc800078e02ff */
[----:B------:R-:W-:Y:S01]  /*03f0*/  IMAD.SHL.U32 R38, R3, 0x8, RZ ;  /* 0x0000000803267824 */ /* 0x000fe200078e00ff */
[C---:B------:R-:W-:Y:S01]  /*0400*/  IADD3 R3, R7.reuse, R2, RZ ;  /* 0x0000000207037210 */ /* 0x040fe20007ffe0ff */
[----:B------:R-:W-:Y:S02]  /*0410*/  IMAD R2, R8, c[0x0][0x370], RZ ;  /* 0x0000dc0008027a24 */ /* 0x000fe400078e02ff */
[----:B------:R-:W-:Y:S01]  /*0420*/  IMAD R41, R36, c[0x0][0x1f4], R41 ;  /* 0x00007d0024297a24 */ /* 0x000fe200078e0229 */
[----:B------:R-:W-:Y:S01]  /*0430*/  SHF.R.S32.HI R39, RZ, 0x1f, R38 ;  /* 0x0000001fff277819 */ /* 0x000fe20000011426 */
[C---:B------:R-:W-:Y:S01]  /*0440*/  IMAD R14, R7.reuse, c[0x0][0x374], R2 ;  /* 0x0000dd00070e7a24 */ /* 0x040fe200078e0202 */
[----:B------:R-:W-:Y:S02]  /*0450*/  SHF.R.S32.HI R2, RZ, 0x3, R12 ;  /* 0x00000003ff027819 */ /* 0x000fe4000001140c */
[----:B------:R-:W-:Y:S01]  /*0460*/  IADD3 R43, R38, 0x40, RZ ;  /* 0x00000040262b7810 */ /* 0x000fe20007ffe0ff */
[----:B------:R-:W-:Y:S01]  /*0470*/  IMAD.WIDE.U32 R8, R7, c[0x0][0x370], R38 ;  /* 0x0000dc0007087a25 */ /* 0x000fe200078e0026 */
[----:B------:R-:W-:-:S03]  /*0480*/  SHF.R.S32.HI R42, RZ, 0x1f, R2 ;  /* 0x0000001fff2a7819 */ /* 0x000fc60000011402 */
[----:B------:R-:W-:Y:S01]  /*0490*/  IMAD.WIDE.U32 R10, R7, c[0x0][0x1e8], R38 ;  /* 0x00007a00070a7a25 */ /* 0x000fe200078e0026 */
[----:B------:R-:W-:-:S03]  /*04a0*/  IADD3 R20, P0, R21, R8, RZ ;  /* 0x0000000815147210 */ /* 0x000fc60007f1e0ff */
[----:B------:R-:W-:Y:S01]  /*04b0*/  IMAD.IADD R7, R4, 0x1, -R7 ;  /* 0x0000000104077824 */ /* 0x000fe200078e0a07 */
[----:B------:R-:W-:Y:S01]  /*04c0*/  IADD3.X R21, R5, R9, R14, P0, !PT ;  /* 0x0000000905157210 */ /* 0x000fe200007fe40e */
[----:B------:R-:W-:Y:S01]  /*04d0*/  IMAD R5, R13, c[0x0][0x378], RZ ;  /* 0x0000de000d057a24 */ /* 0x000fe200078e02ff */
[----:B------:R-:W-:Y:S01]  /*04e0*/  IADD3 R8, P1, R15, R10, RZ ;  /* 0x0000000a0f087210 */ /* 0x000fe20007f3e0ff */
[----:B------:R-:W-:Y:S01]  /*04f0*/  CS2R R12, SRZ ;  /* 0x00000000000c7805 */ /* 0x000fe2000001ff00 */
[----:B------:R-:W-:Y:S01]  /*0500*/  ISETP.GE.AND P0, PT, R2, R7, PT ;  /* 0x000000070200720c */ /* 0x000fe20003f06270 */
[----:B------:R-:W-:Y:S01]  /*0510*/  IMAD R23, R36, c[0x0][0x37c], R5 ;  /* 0x0000df0024177a24 */ /* 0x000fe200078e0205 */
[----:B------:R-:W-:Y:S01]  /*0520*/  IADD3.X R9, R6, R11, R17, P1, !PT ;  /* 0x0000000b06097210 */ /* 0x000fe20000ffe411 */
[----:B------:R-:W-:Y:S01]  /*0530*/  IMAD.WIDE.U32 R20, R36, c[0x0][0x378], R20 ;  /* 0x0000de0024147a25 */ /* 0x000fe200078e0014 */
[----:B------:R-:W-:Y:S01]  /*0540*/  IADD3 R4, R2, 0x20, RZ ;  /* 0x0000002002047810 */ /* 0x000fe20007ffe0ff */
[----:B------:R-:W-:Y:S01]  /*0550*/  CS2R R10, SRZ ;  /* 0x00000000000a7805 */ /* 0x000fe2000001ff00 */
[----:B------:R-:W-:Y:S01]  /*0560*/  CS2R R14, SRZ ;  /* 0x00000000000e7805 */ /* 0x000fe2000001ff00 */
[----:B------:R-:W-:Y:S01]  /*0570*/  IMAD.WIDE.U32 R36, R36, c[0x0][0x1f0], R8 ;  /* 0x00007c0024247a25 */ /* 0x000fe200078e0008 */
[----:B------:R-:W-:Y:S01]  /*0580*/  ISETP.GE.AND P1, PT, R4, R7, PT ;  /* 0x000000070400720c */ /* 0x000fe20003f26270 */
[----:B------:R-:W-:Y:S01]  /*0590*/  CS2R R8, SRZ ;  /* 0x0000000000087805 */ /* 0x000fe2000001ff00 */
[----:B------:R-:W-:Y:S01]  /*05a0*/  CS2R R6, SRZ ;  /* 0x0000000000067805 */ /* 0x000fe2000001ff00 */
[----:B------:R-:W-:Y:S01]  /*05b0*/  CS2R R4, SRZ ;  /* 0x0000000000047805 */ /* 0x000fe2000001ff00 */
[----:B------:R-:W-:Y:S01]  /*05c0*/  CS2R R16, SRZ ;  /* 0x0000000000107805 */ /* 0x000fe2000001ff00 */
[----:B------:R-:W-:Y:S01]  /*05d0*/  IADD3 R23, R21, R23, RZ ;  /* 0x0000001715177210 */ /* 0x000fe20007ffe0ff */
[----:B------:R-:W-:Y:S05]  /*05e0*/  @P0 BRA `(.L_x_616) ;  /* 0x000000b000000947 */ /* 0x000fea0003800000 */
[----:B------:R-:W-:Y:S01]  /*05f0*/  IMAD R27, R42, c[0x0][0x370], RZ ;  /* 0x0000dc002a1b7a24 */ /* 0x000fe200078e02ff */
[----:B------:R-:W-:Y:S01]  /*0600*/  ISETP.GE.AND P2, PT, R38, c[0x0][0x220], PT ;  /* 0x0000880026007a0c */ /* 0x000fe20003f46270 */
[----:B------:R-:W-:Y:S01]  /*0610*/  IMAD.MOV.U32 R22, RZ, RZ, R20 ;  /* 0x000000ffff167224 */ /* 0x000fe200078e0014 */
[----:B------:R-:W-:Y:S01]  /*0620*/  ISETP.GE.AND P3, PT, R43, c[0x0][0x220], PT ;  /* 0x000088002b007a0c */ /* 0x000fe20003f66270 */
[----:B------:R-:W-:-:S02]  /*0630*/  IMAD R27, R2, c[0x0][0x374], R27 ;  /* 0x0000dd00021b7a24 */ /* 0x000fc400078e021b */
[----:B------:R-:W-:-:S05]  /*0640*/  IMAD.WIDE.U32 R24, R2, c[0x0][0x370], R22 ;  /* 0x0000dc0002187a25 */ /* 0x000fca00078e0016 */
[----:B------:R-:W-:Y:S02]  /*0650*/  IADD3 R25, R25, R27, RZ ;  /* 0x0000001b19197210 */ /* 0x000fe40007ffe0ff */
[----:B------:R-:W-:-:S04]  /*0660*/  LEA R26, P4, R24, c[0x0][0x330], 0x1 ;  /* 0x0000cc00181a7a11 */ /* 0x000fc800078808ff */
[----:B------:R-:W-:-:S05]  /*0670*/  LEA.HI.X R27, R24, c[0x0][0x334], R25, 0x1, P4 ;  /* 0x0000cd00181b7a11 */ /* 0x000fca00020f0c19 */
[----:B------:R0:W5:Y:S04]  /*0680*/  @!P2 LDG.E.128 R4, [R26.64] ;  /* 0x000000041a04a981 */ /* 0x000168000c1e1d00 */
[----:B------:R0:W5:Y:S02]  /*0690*/  @!P3 LDG.E.128 R12, [R26.64+0x80] ;  /* 0x000080041a0cb981 */ /* 0x000164000c1e1d00 */
.L_x_616:
[----:B------:R-:W-:Y:S05]  /*06a0*/  BSYNC B0 ;  /* 0x0000000000007941 */ /* 0x000fea0003800000 */
.L_x_615:
[----:B------:R-:W-:Y:S01]  /*06b0*/  BSSY B0, `(.L_x_617) ;  /* 0x000000f000007945 */ /* 0x000fe20003800000 */
[----:B------:R-:W-:Y:S05]  /*06c0*/  @P1 BRA `(.L_x_618) ;  /* 0x000000d000001947 */ /* 0x000fea0003800000 */
[----:B------:R-:W-:Y:S02]  /*06d0*/  IADD3 R25, P2, R2, 0x20, RZ ;  /* 0x0000002002197810 */ /* 0x000fe40007f5e0ff */
[----:B------:R-:W-:Y:S02]  /*06e0*/  ISETP.GE.AND P3, PT, R38, c[0x0][0x220], PT ;  /* 0x0000880026007a0c */ /* 0x000fe40003f66270 */
[----:B------:R-:W-:Y:S01]  /*06f0*/  ISETP.GE.AND P4, PT, R43, c[0x0][0x220], PT ;  /* 0x000088002b007a0c */ /* 0x000fe20003f86270 */
[----:B------:R-:W-:-:S04]  /*0700*/  IMAD.X R21, RZ, RZ, R42, P2 ;  /* 0x000000ffff157224 */ /* 0x000fc800010e062a */
[----:B------:R-:W-:Y:S01]  /*0710*/  IMAD R22, R21, c[0x0][0x370], RZ ;  /* 0x0000dc0015167a24 */ /* 0x000fe200078e02ff */
[----:B------:R-:W-:-:S05]  /*0720*/  MOV R21, R23 ;  /* 0x0000001700157202 */ /* 0x000fca0000000f00 */
[----:B------:R-:W-:-:S04]  /*0730*/  IMAD.WIDE.U32 R20, R25, c[0x0][0x370], R20 ;  /* 0x0000dc0019147a25 */ /* 0x000fc800078e0014 */
[----:B------:R-:W-:Y:S01]  /*0740*/  IMAD R25, R25, c[0x0][0x374], R22 ;  /* 0x0000dd0019197a24 */ /* 0x000fe200078e0216 */
[----:B------:R-:W-:-:S03]  /*0750*/  LEA R22, P2, R20, c[0x0][0x330], 0x1 ;  /* 0x0000cc0014167a11 */ /* 0x000fc600078408ff */
[----:B------:R-:W-:-:S05]  /*0760*/  IMAD.IADD R21, R21, 0x1, R25 ;  /* 0x0000000115157824 */ /* 0x000fca00078e0219 */
[----:B------:R-:W-:-:S05]  /*0770*/  LEA.HI.X R23, R20, c[0x0][0x334], R21, 0x1, P2 ;  /* 0x0000cd0014177a11 */ /* 0x000fca00010f0c15 */
[----:B------:R1:W5:Y:S04]  /*0780*/  @!P3 LDG.E.128 R8, [R22.64] ;  /* 0x000000041608b981 */ /* 0x000368000c1e1d00 */
[----:B------:R1:W5:Y:S02]  /*0790*/  @!P4 LDG.E.128 R16, [R22.64+0x80] ;  /* 0x000080041610c981 */ /* 0x000364000c1e1d00 */
.L_x_618:
[----:B------:R-:W-:Y:S05]  /*07a0*/  BSYNC B0 ;  /* 0x0000000000007941 */ /* 0x000fea0003800000 */
.L_x_617:
[----:B------:R-:W-:Y:S01]  /*07b0*/  BSSY B0, `(.L_x_619) ;  /* 0x0000014000007945 */ /* 0x000fe20003800000 */
[----:B------:R-:W-:Y:S01]  /*07c0*/  HFMA2.MMA R30, -RZ, RZ, 0, 0 ;  /* 0x00000000ff1e7435 */ /* 0x000fe200000001ff */
[----:B------:R-:W-:Y:S01]  /*07d0*/  CS2R R34, SRZ ;  /* 0x0000000000227805 */ /* 0x000fe2000001ff00 */
[----:B-1----:R-:W-:Y:S01]  /*07e0*/  CS2R R22, SRZ ;  /* 0x0000000000167805 */ /* 0x002fe2000001ff00 */
[----:B------:R-:W-:Y:S01]  /*07f0*/  CS2R R20, SRZ ;  /* 0x0000000000147805 */ /* 0x000fe2000001ff00 */
[----:B0-----:R-:W-:Y:S01]  /*0800*/  CS2R R26, SRZ ;  /* 0x00000000001a7805 */ /* 0x001fe2000001ff00 */
[----:B------:R-:W-:Y:S01]  /*0810*/  CS2R R24, SRZ ;  /* 0x0000000000187805 */ /* 0x000fe2000001ff00 */
[----:B------:R-:W-:Y:S01]  /*0820*/  IMAD.IADD R41, R37, 0x1, R41 ;  /* 0x0000000125297824 */ /* 0x000fe200078e0229 */
[----:B------:R-:W-:Y:S05]  /*0830*/  @P0 BRA `(.L_x_620) ;  /* 0x000000b000000947 */ /* 0x000fea0003800000 */
[----:B------:R-:W-:Y:S01]  /*0840*/  MOV R40, R36 ;  /* 0x0000002400287202 */ /* 0x000fe20000000f00 */
[----:B------:R-:W-:Y:S01]  /*0850*/  IMAD R29, R42, c[0x0][0x1e8], RZ ;  /* 0x00007a002a1d7a24 */ /* 0x000fe200078e02ff */
[----:B------:R-:W-:-:S02]  /*0860*/  ISETP.GE.AND P2, PT, R38, c[0x0][0x220], PT ;  /* 0x0000880026007a0c */ /* 0x000fc40003f46270 */
[----:B------:R-:W-:Y:S01]  /*0870*/  ISETP.GE.AND P3, PT, R43, c[0x0][0x220], PT ;  /* 0x000088002b007a0c */ /* 0x000fe20003f66270 */
[----:B------:R-:W-:-:S04]  /*0880*/  IMAD.WIDE.U32 R32, R2, c[0x0][0x1e8], R40 ;  /* 0x00007a0002207a25 */ /* 0x000fc800078e0028 */
[----:B------:R-:W-:Y:S01]  /*0890*/  IMAD R29, R2, c[0x0][0x1ec], R29 ;  /* 0x00007b00021d7a24 */ /* 0x000fe200078e021d */
[----:B------:R-:W-:-:S03]  /*08a0*/  LEA R28, P0, R32, c[0x0][0x1d0], 0x1 ;  /* 0x00007400201c7a11 */ /* 0x000fc600078008ff */
[----:B------:R-:W-:-:S05]  /*08b0*/  IMAD.IADD R29, R33, 0x1, R29 ;  /* 0x00000001211d7824 */ /* 0x000fca00078e021d */
[----:B------:R-:W-:-:S05]  /*08c0*/  LEA.HI.X R29, R32, c[0x0][0x1d4], R29, 0x1, P0 ;  /* 0x00007500201d7a11 */ /* 0x000fca00000f0c1d */
[----:B------:R0:W5:Y:S04]  /*08d0*/  @!P2 LDG.E.128 R20, [R28.64] ;  /* 0x000000041c14a981 */ /* 0x000168000c1e1d00 */
[----:B------:R0:W5:Y:S02]  /*08e0*/  @!P3 LDG.E.128 R24, [R28.64+0x80] ;  /* 0x000080041c18b981 */ /* 0x000164000c1e1d00 */
.L_x_620:
[----:B------:R-:W-:Y:S05]  /*08f0*/  BSYNC B0 ;  /* 0x0000000000007941 */ /* 0x000fea0003800000 */
.L_x_619:
[----:B------:R-:W-:Y:S01]  /*0900*/  BSSY B0, `(.L_x_621) ;  /* 0x0000012000007945 */ /* 0x000fe20003800000 */
[----:B------:R-:W-:Y:S01]  /*0910*/  MOV R31, RZ ;  /* 0x000000ff001f7202 */ /* 0x000fe20000000f00 */
[----:B0-----:R-:W-:Y:S01]  /*0920*/  CS2R R28, SRZ ;  /* 0x00000000001c7805 */ /* 0x001fe2000001ff00 */
[----:B------:R-:W-:Y:S01]  /*0930*/  CS2R R32, SRZ ;  /* 0x0000000000207805 */ /* 0x000fe2000001ff00 */
[----:B------:R-:W-:Y:S05]  /*0940*/  @P1 BRA `(.L_x_622) ;  /* 0x000000d000001947 */ /* 0x000fea0003800000 */
[----:B------:R-:W-:Y:S02]  /*0950*/  IADD3 R2, P0, R2, 0x20, RZ ;  /* 0x0000002002027810 */ /* 0x000fe40007f1e0ff */
[----:B------:R-:W-:-:S02]  /*0960*/  MOV R37, R41 ;  /* 0x0000002900257202 */ /* 0x000fc40000000f00 */
[----:B------:R-:W-:Y:S01]  /*0970*/  ISETP.GE.AND P1, PT, R38, c[0x0][0x220], PT ;  /* 0x0000880026007a0c */ /* 0x000fe20003f26270 */
[----:B------:R-:W-:Y:S01]  /*0980*/  IMAD.X R39, RZ, RZ, R42, P0 ;  /* 0x000000ffff277224 */ /* 0x000fe200000e062a */
[----:B------:R-:W-:Y:S01]  /*0990*/  ISETP.GE.AND P2, PT, R43, c[0x0][0x220], PT ;  /* 0x000088002b007a0c */ /* 0x000fe20003f46270 */
[----:B------:R-:W-:-:S04]  /*09a0*/  IMAD.WIDE.U32 R36, R2, c[0x0][0x1e8], R36 ;  /* 0x00007a0002247a25 */ /* 0x000fc800078e0024 */
[----:B------:R-:W-:Y:S01]  /*09b0*/  IMAD R39, R39, c[0x0][0x1e8], RZ ;  /* 0x00007a0027277a24 */ /* 0x000fe200078e02ff */
[----:B------:R-:W-:-:S03]  /*09c0*/  LEA R38, P0, R36, c[0x0][0x1d0], 0x1 ;  /* 0x0000740024267a11 */ /* 0x000fc600078008ff */
[----:B------:R-:W-:-:S04]  /*09d0*/  IMAD R39, R2, c[0x0][0x1ec], R39 ;  /* 0x00007b0002277a24 */ /* 0x000fc800078e0227 */
[----:B------:R-:W-:-:S05]  /*09e0*/  IMAD.IADD R37, R37, 0x1, R39 ;  /* 0x0000000125257824 */ /* 0x000fca00078e0227 */
[----:B------:R-:W-:-:S05]  /*09f0*/  LEA.HI.X R39, R36, c[0x0][0x1d4], R37, 0x1, P0 ;  /* 0x0000750024277a11 */ /* 0x000fca00000f0c25 */
[----:B------:R0:W5:Y:S04]  /*0a00*/  @!P1 LDG.E.128 R32, [R38.64] ;  /* 0x0000000426209981 */ /* 0x000168000c1e1d00 */
[----:B------:R0:W5:Y:S02]  /*0a10*/  @!P2 LDG.E.128 R28, [R38.64+0x80] ;  /* 0x00008004261ca981 */ /* 0x000164000c1e1d00 */
.L_x_622:
[----:B------:R-:W-:Y:S05]  /*0a20*/  BSYNC B0 ;  /* 0x0000000000007941 */ /* 0x000fea0003800000 */
.L_x_621:
[----:B-----5:R-:W-:Y:S01]  /*0a30*/  LOP3.LUT R36, R4, 0xffff0000, RZ, 0xc0, !PT ;  /* 0xffff000004247812 */ /* 0x020fe200078ec0ff */
[C---:B------:R-:W-:Y:S01]  /*0a40*/  IMAD.U32 R37, R20.reuse, 0x10000, RZ ;  /* 0x0001000014257824 */ /* 0x040fe200078e00ff */
[----:B0-----:R-:W-:Y:S02]  /*0a50*/  LOP3.LUT R39, R20, 0xffff0000, RZ, 0xc0, !PT ;  /* 0xffff000014277812 */ /* 0x001fe400078ec0ff */
[----:B------:R-:W-:Y:S02]  /*0a60*/  SHF.L.U32 R2, R4, 0x10, RZ ;  /* 0x0000001004027819 */ /* 0x000fe400000006ff */
[----:B------:R-:W-:Y:S01]  /*0a70*/  LOP3.LUT R4, R32, 0xffff0000, RZ, 0xc0, !PT ;  /* 0xffff000020047812 */ /* 0x000fe200078ec0ff */
[----:B------:R-:W-:Y:S01]  /*0a80*/  FMUL.FTZ R20, R36, R39 ;  /* 0x0000002724147220 */ /* 0x000fe20000410000 */
[----:B------:R-:W-:Y:S01]  /*0a90*/  LOP3.LUT R41, R8, 0xffff0000, RZ, 0xc0, !PT ;  /* 0xffff000008297812 */ /* 0x000fe200078ec0ff */
[----:B------:R-:W-:Y:S01]  /*0aa0*/  IMAD.U32 R36, R21, 0x10000, RZ ;  /* 0x0001000015247824 */ /* 0x000fe200078e00ff */
[----:B------:R-:W-:Y:S01]  /*0ab0*/  SHF.L.U32 R32, R32, 0x10, RZ ;  /* 0x0000001020207819 */ /* 0x000fe200000006ff */
[----:B------:R-:W-:Y:S01]  /*0ac0*/  FFMA.FTZ R20, R2, R37, R20 ;  /* 0x0000002502147223 */ /* 0x000fe20000010014 */
[----:B------:R-:W-:Y:S01]  /*0ad0*/  SHF.L.U32 R37, R5, 0x10, RZ ;  /* 0x0000001005257819 */ /* 0x000fe200000006ff */
[----:B------:R-:W-:Y:S01]  /*0ae0*/  FMUL.FTZ R41, R4, R41 ;  /* 0x0000002904297220 */ /* 0x000fe20000410000 */
[----:B------:R-:W-:Y:S01]  /*0af0*/  SHF.L.U32 R39, R33, 0x10, RZ ;  /* 0x0000001021277819 */ /* 0x000fe200000006ff */
[----:B------:R-:W-:Y:S01]  /*0b00*/  IMAD.U32 R2, R8, 0x10000, RZ ;  /* 0x0001000008027824 */ /* 0x000fe200078e00ff */
[----:B------:R-:W-:Y:S01]  /*0b10*/  LOP3.LUT R4, R5, 0xffff0000, RZ, 0xc0, !PT ;  /* 0xffff000005047812 */ /* 0x000fe200078ec0ff */
[----:B------:R-:W-:Y:S01]  /*0b20*/  FFMA.FTZ R36, R37, R36, R20 ;  /* 0x0000002425247223 */ /* 0x000fe20000010014 */
[----:B------:R-:W-:Y:S01]  /*0b30*/  SHF.L.U32 R37, R22, 0x10, RZ ;  /* 0x0000001016257819 */ /* 0x000fe200000006ff */
[----:B------:R-:W-:Y:S01]  /*0b40*/  FFMA.FTZ R32, R32, R2, R41 ;  /* 0x0000000220207223 */ /* 0x000fe20000010029 */
[----:B------:R-:W-:Y:S01]  /*0b50*/  LOP3.LUT R20, R22, 0xffff0000, RZ, 0xc0, !PT ;  /* 0xffff000016147812 */ /* 0x000fe200078ec0ff */
[----:B------:R-:W-:Y:S01]  /*0b60*/  IMAD.U32 R22, R9, 0x10000, RZ ;  /* 0x0001000009167824 */ /* 0x000fe200078e00ff */
[----:B------:R-:W-:Y:S01]  /*0b70*/  LOP3.LUT R21, R21, 0xffff0000, RZ, 0xc0, !PT ;  /* 0xffff000015157812 */ /* 0x000fe200078ec0ff */
[----:B------:R-:W-:Y:S01]  /*0b80*/  IMAD.U32 R2, R7, 0x10000, RZ ;  /* 0x0001000007027824 */ /* 0x000fe200078e00ff */
[----:B------:R-:W-:Y:S01]  /*0b90*/  LOP3.LUT R33, R33, 0xffff0000, RZ, 0xc0, !PT ;  /* 0xffff000021217812 */ /* 0x000fe200078ec0ff */
[----:B------:R-:W-:Y:S01]  /*0ba0*/  FFMA.FTZ R22, R39, R22, R32 ;  /* 0x0000001627167223 */ /* 0x000fe20000010020 */
[----:B------:R-:W-:Y:S01]  /*0bb0*/  LOP3.LUT R9, R9, 0xffff0000, RZ, 0xc0, !PT ;  /* 0xffff000009097812 */ /* 0x000fe200078ec0ff */
[----:B------:R-:W-:Y:S01]  /*0bc0*/  FFMA.FTZ R4, R4, R21, R36 ;  /* 0x0000001504047223 */ /* 0x000fe20000010024 */
[----:B------:R-:W-:Y:S01]  /*0bd0*/  SHF.L.U32 R8, R6, 0x10, RZ ;  /* 0x0000001006087819 */ /* 0x000fe200000006ff */
[----:B------:R-:W-:Y:S01]  /*0be0*/  IMAD.U32 R21, R10, 0x10000, RZ ;  /* 0x000100000a157824 */ /* 0x000fe200078e00ff */
[----:B------:R-:W-:Y:S01]  /*0bf0*/  SHF.L.U32 R32, R34, 0x10, RZ ;  /* 0x0000001022207819 */ /* 0x000fe200000006ff */
[----:B------:R-:W-:Y:S01]  /*0c00*/  FFMA.FTZ R9, R33, R9, R22 ;  /* 0x0000000921097223 */ /* 0x000fe20000010016 */
[----:B------:R-:W-:Y:S01]  /*0c10*/  LOP3.LUT R5, R6, 0xffff0000, RZ, 0xc0, !PT ;  /* 0xffff000006057812 */ /* 0x000fe200078ec0ff */
[----:B------:R-:W-:Y:S01]  /*0c20*/  FFMA.FTZ R4, R8, R37, R4 ;  /* 0x0000002508047223 */ /* 0x000fe20000010004 */
[----:B------:R-:W-:Y:S01]  /*0c30*/  LOP3.LUT R8, R34, 0xffff0000, RZ, 0xc0, !PT ;  /* 0xffff000022087812 */ /* 0x000fe200078ec0ff */
[----:B------:R-:W-:Y:S01]  /*0c40*/  FFMA.FTZ R9, R32, R21, R9 ;  /* 0x0000001520097223 */ /* 0x000fe20000010009 */
[----:B------:R-:W-:Y:S01]  /*0c50*/  LOP3.LUT R10, R10, 0xffff0000, RZ, 0xc0, !PT ;  /* 0xffff00000a0a7812 */ /* 0x000fe200078ec0ff */
[----:B------:R-:W-:Y:S01]  /*0c60*/  FFMA.FTZ R4, R5, R20, R4 ;  /* 0x0000001405047223 */ /* 0x000fe20000010004 */
[----:B------:R-:W-:Y:S01]  /*0c70*/  LOP3.LUT R6, R7, 0xffff0000, RZ, 0xc0, !PT ;  /* 0xffff000007067812 */ /* 0x000fe200078ec0ff */
[----:B------:R-:W-:Y:S01]  /*0c80*/  IMAD.U32 R7, R23, 0x10000, RZ ;  /* 0x0001000017077824 */ /* 0x000fe200078e00ff */
[----:B------:R-:W-:Y:S01]  /*0c90*/  SHF.L.U32 R5, R35, 0x10, RZ ;  /* 0x0000001023057819 */ /* 0x000fe200000006ff */
[----:B------:R-:W-:Y:S01]  /*0ca0*/  IMAD.U32 R20, R11, 0x10000, RZ ;  /* 0x000100000b147824 */ /* 0x000fe200078e00ff */
[----:B------:R-:W-:Y:S01]  /*0cb0*/  LOP3.LUT R23, R23, 0xffff0000, RZ, 0xc0, !PT ;  /* 0xffff000017177812 */ /* 0x000fe200078ec0ff */
[----:B------:R-:W-:Y:S01]  /*0cc0*/  FFMA.FTZ R8, R8, R10, R9 ;  /* 0x0000000a08087223 */ /* 0x000fe20000010009 */
[----:B------:R-:W-:Y:S01]  /*0cd0*/  LOP3.LUT R35, R35, 0xffff0000, RZ, 0xc0, !PT ;  /* 0xffff000023237812 */ /* 0x000fe200078ec0ff */
[----:B------:R-:W-:Y:S01]  /*0ce0*/  FFMA.FTZ R4, R2, R7, R4 ;  /* 0x0000000702047223 */ /* 0x000fe20000010004 */
[----:B------:R-:W-:Y:S01]  /*0cf0*/  SHF.L.U32 R2, R12, 0x10, RZ ;  /* 0x000000100c027819 */ /* 0x000fe200000006ff */
[----:B------:R-:W-:Y:S01]  /*0d00*/  FFMA.FTZ R8, R5, R20, R8 ;  /* 0x0000001405087223 */ /* 0x000fe20000010008 */
[----:B------:R-:W-:Y:S01]  /*0d10*/  LOP3.LUT R10, R11, 0xffff0000, RZ, 0xc0, !PT ;  /* 0xffff00000b0a7812 */ /* 0x000fe200078ec0ff */
        /* <DEDUP_REMOVED lines=8> */
[C---:B------:R-:W-:Y:S01]  /*0da0*/  IMAD.U32 R4, R16.reuse, 0x10000, RZ ;  /* 0x0001000010047824 */ /* 0x040fe200078e00ff */
[----:B------:R-:W-:-:S02]  /*0db0*/  LOP3.LUT R16, R16, 0xffff0000, RZ, 0xc0, !PT ;  /* 0xffff000010107812 */ /* 0x000fc400078ec0ff */
[----:B------:R-:W-:Y:S01]  /*0dc0*/  SHF.L.U32 R6, R29, 0x10, RZ ;  /* 0x000000101d067819 */ /* 0x000fe200000006ff */
[----:B------:R-:W-:Y:S01]  /*0dd0*/  FFMA.FTZ R4, R7, R4, R8 ;  /* 0x0000000407047223 */ /* 0x000fe20000010008 */
[----:B------:R-:W-:Y:S01]  /*0de0*/  LOP3.LUT R29, R29, 0xffff0000, RZ, 0xc0, !PT ;  /* 0xffff00001d1d7812 */ /* 0x000fe200078ec0ff */
[----:B------:R-:W-:Y:S01]  /*0df0*/  FFMA.FTZ R12, R12, R5, R2 ;  /* 0x000000050c0c7223 */ /* 0x000fe20000010002 */
[----:B------:R-:W-:Y:S01]  /*0e00*/  SHF.L.U32 R2, R13, 0x10, RZ ;  /* 0x000000100d027819 */ /* 0x000fe200000006ff */
[----:B------:R-:W-:Y:S01]  /*0e10*/  IMAD.U32 R5, R25, 0x10000, RZ ;  /* 0x0001000019057824 */ /* 0x000fe200078e00ff */
[----:B------:R-:W-:Y:S01]  /*0e20*/  LOP3.LUT R13, R13, 0xffff0000, RZ, 0xc0, !PT ;  /* 0xffff00000d0d7812 */ /* 0x000fe200078ec0ff */
[----:B------:R-:W-:Y:S01]  /*0e30*/  FFMA.FTZ R9, R9, R16, R4 ;  /* 0x0000001009097223 */ /* 0x000fe20000010004 */
[----:B------:R-:W-:Y:S01]  /*0e40*/  LOP3.LUT R4, R25, 0xffff0000, RZ, 0xc0, !PT ;  /* 0xffff000019047812 */ /* 0x000fe200078ec0ff */
[----:B------:R-:W-:Y:S01]  /*0e50*/  FFMA.FTZ R2, R2, R5, R12 ;  /* 0x0000000502027223 */ /* 0x000fe2000001000c */
[----:B------:R-:W-:Y:S01]  /*0e60*/  LOP3.LUT R11, R30, 0xffff0000, RZ, 0xc0, !PT ;  /* 0xffff00001e0b7812 */ /* 0x000fe200078ec0ff */
[C---:B------:R-:W-:Y:S01]  /*0e70*/  IMAD.U32 R7, R17.reuse, 0x10000, RZ ;  /* 0x0001000011077824 */ /* 0x040fe200078e00ff */
        /* <DEDUP_REMOVED lines=10> */
[----:B------:R-:W-:Y:S01]  /*0f20*/  SHF.L.U32 R5, R27, 0x10, RZ ;  /* 0x000000101b057819 */ /* 0x000fe200000006ff */
[----:B------:R-:W-:Y:S01]  /*0f30*/  FFMA.FTZ R7, R14, R7, R2 ;  /* 0x000000070e077223 */ /* 0x000fe20000010002 */
[----:B------:R-:W-:Y:S01]  /*0f40*/  SHF.L.U32 R2, R15, 0x10, RZ ;  /* 0x000000100f027819 */ /* 0x000fe200000006ff */
[C---:B------:R-:W-:Y:S01]  /*0f50*/  IMAD.U32 R4, R18.reuse, 0x10000, RZ ;  /* 0x0001000012047824 */ /* 0x040fe200078e00ff */
[----:B------:R-:W-:-:S02]  /*0f60*/  LOP3.LUT R18, R18, 0xffff0000, RZ, 0xc0, !PT ;  /* 0xffff000012127812 */ /* 0x000fc400078ec0ff */
[----:B------:R-:W-:Y:S01]  /*0f70*/  LOP3.LUT R15, R15, 0xffff0000, RZ, 0xc0, !PT ;  /* 0xffff00000f0f7812 */ /* 0x000fe200078ec0ff */
[----:B------:R-:W-:Y:S01]  /*0f80*/  FFMA.FTZ R6, R9, R4, R6 ;  /* 0x0000000409067223 */ /* 0x000fe20000010006 */
[----:B------:R-:W-:Y:S01]  /*0f90*/  LOP3.LUT R4, R27, 0xffff0000, RZ, 0xc0, !PT ;  /* 0xffff00001b047812 */ /* 0x000fe200078ec0ff */
[----:B------:R-:W-:Y:S01]  /*0fa0*/  FFMA.FTZ R2, R2, R5, R7 ;  /* 0x0000000502027223 */ /* 0x000fe20000010007 */
[----:B------:R-:W-:Y:S01]  /*0fb0*/  SHF.L.U32 R7, R19, 0x10, RZ ;  /* 0x0000001013077819 */ /* 0x000fe200000006ff */
[C---:B------:R-:W-:Y:S01]  /*0fc0*/  IMAD.U32 R5, R31.reuse, 0x10000, RZ ;  /* 0x000100001f057824 */ /* 0x040fe200078e00ff */
[----:B------:R-:W-:Y:S01]  /*0fd0*/  LOP3.LUT R31, R31, 0xffff0000, RZ, 0xc0, !PT ;  /* 0xffff00001f1f7812 */ /* 0x000fe200078ec0ff */
[----:B------:R-:W-:Y:S01]  /*0fe0*/  FFMA.FTZ R6, R11, R18, R6 ;  /* 0x000000120b067223 */ /* 0x000fe20000010006 */
[----:B------:R-:W-:Y:S01]  /*0ff0*/  LOP3.LUT R19, R19, 0xffff0000, RZ, 0xc0, !PT ;  /* 0xffff000013137812 */ /* 0x000fe200078ec0ff */
[----:B------:R-:W-:Y:S01]  /*1000*/  FFMA.FTZ R2, R15, R4, R2 ;  /* 0x000000040f027223 */ /* 0x000fe20000010002 */
[----:B------:R-:W-:Y:S01]  /*1010*/  LOP3.LUT P0, RZ, R0, 0x7, RZ, 0xc0, !PT ;  /* 0x0000000700ff7812 */ /* 0x000fe2000780c0ff */
[----:B------:R-:W-:-:S03]  /*1020*/  FFMA.FTZ R6, R5, R7, R6 ;  /* 0x0000000705067223 */ /* 0x000fc60000010006 */
[----:B------:R-:W0:Y:S01]  /*1030*/  SHFL.BFLY PT, R5, R2, 0x4, 0x1f ;  /* 0x0c801f0002057f89 */ /* 0x000e2200000e0000 */
[----:B------:R-:W-:-:S05]  /*1040*/  FFMA.FTZ R6, R31, R19, R6 ;  /* 0x000000131f067223 */ /* 0x000fca0000010006 */
[----:B------:R-:W1:Y:S01]  /*1050*/  SHFL.BFLY PT, R7, R6, 0x4, 0x1f ;  /* 0x0c801f0006077f89 */ /* 0x000e6200000e0000 */
[----:B0-----:R-:W-:-:S05]  /*1060*/  FADD.FTZ R5, R2, R5 ;  /* 0x0000000502057221 */ /* 0x001fca0000010000 */
[----:B------:R-:W0:Y:S01]  /*1070*/  SHFL.BFLY PT, R4, R5, 0x2, 0x1f ;  /* 0x0c401f0005047f89 */ /* 0x000e2200000e0000 */
[----:B-1----:R-:W-:-:S05]  /*1080*/  FADD.FTZ R7, R6, R7 ;  /* 0x0000000706077221 */ /* 0x002fca0000010000 */
[----:B------:R-:W1:Y:S01]  /*1090*/  SHFL.BFLY PT, R8, R7, 0x2, 0x1f ;  /* 0x0c401f0007087f89 */ /* 0x000e6200000e0000 */
[----:B0-----:R-:W-:Y:S01]  /*10a0*/  FADD.FTZ R10, R5, R4 ;  /* 0x00000004050a7221 */ /* 0x001fe20000010000 */
[----:B------:R-:W-:Y:S02]  /*10b0*/  LEA.HI R4, P1, R0, R3, RZ, 0x1d ;  /* 0x0000000300047211 */ /* 0x000fe4000783e8ff */
[----:B------:R-:W-:Y:S02]  /*10c0*/  SHF.R.S32.HI R3, RZ, 0x1f, R3 ;  /* 0x0000001fff037819 */ /* 0x000fe40000011403 */
[----:B------:R-:W0:Y:S01]  /*10d0*/  SHFL.BFLY PT, R11, R10, 0x1, 0x1f ;  /* 0x0c201f000a0b7f89 */ /* 0x000e2200000e0000 */
[----:B-1----:R-:W-:Y:S01]  /*10e0*/  FADD.FTZ R8, R7, R8 ;  /* 0x0000000807087221 */ /* 0x002fe20000010000 */
[----:B------:R-:W-:Y:S02]  /*10f0*/  IADD3.X R3, RZ, R3, RZ, P1, !PT ;  /* 0x00000003ff037210 */ /* 0x000fe40000ffe4ff */
[----:B------:R-:W-:-:S02]  /*1100*/  LEA R2, P1, R4, c[0x0][0x3c8], 0x2 ;  /* 0x0000f20004027a11 */ /* 0x000fc400078210ff */
[----:B------:R-:W1:Y:S02]  /*1110*/  SHFL.BFLY PT, R9, R8, 0x1, 0x1f ;  /* 0x0c201f0008097f89 */ /* 0x000e6400000e0000 */
[----:B------:R-:W-:Y:S01]  /*1120*/  LEA.HI.X R3, R4, c[0x0][0x3cc], R3, 0x2, P1 ;  /* 0x0000f30004037a11 */ /* 0x000fe200008f1403 */
[----:B0-----:R-:W-:-:S04]  /*1130*/  @!P0 FADD.FTZ R0, R10, R11 ;  /* 0x0000000b0a008221 */ /* 0x001fc80000010000 */
[----:B------:R-:W-:Y:S02]  /*1140*/  @!P0 FMUL.FTZ R5, R0, c[0x0][0x2d4] ;  /* 0x0000b50000058a20 */ /* 0x000fe40000410000 */
[----:B-1----:R-:W-:-:S03]  /*1150*/  FADD.FTZ R9, R8, R9 ;  /* 0x0000000908097221 */ /* 0x002fc60000010000 */
[----:B------:R0:W-:Y:S01]  /*1160*/  @!P0 STG.E [R2.64], R5 ;  /* 0x0000000502008986 */ /* 0x0001e2000c101904 */
[----:B------:R-:W-:Y:S05]  /*1170*/  @P0 EXIT ;  /* 0x000000000000094d */ /* 0x000fea0003800000 */
[----:B------:R-:W-:-:S05]  /*1180*/  FMUL.FTZ R9, R9, c[0x0][0x2d4] ;  /* 0x0000b50009097a20 */ /* 0x000fca0000410000 */
[----:B------:R-:W-:Y:S01]  /*1190*/  STG.E [R2.64+0x80], R9 ;  /* 0x0000800902007986 */ /* 0x000fe2000c101904 */
[----:B------:R-:W-:Y:S05]  /*11a0*/  EXIT ;  /* 0x000000000000794d */ /* 0x000fea0003800000 */
.L_x_623:
        /* <DEDUP_REMOVED lines=13> */
.L_x_1079:


//--------------------- .text._ZN5flash25flash_bwd_dot_do_o_kernelILb1E23Flash_bwd_kernel_traitsILi128ELi64ELi64ELi8ELi4ELi2ELi2ELb1ELb0EN7cutlass10bfloat16_tE19Flash_kernel_traitsILi128ELi64ELi64ELi8ES3_EEEEvNS_16Flash_bwd_paramsE --------------------------
	.section	.text._ZN5flash25flash_bwd_dot_do_o_kernelILb1E23Flash_bwd_kernel_traitsILi128ELi64ELi64ELi8ELi4ELi2ELi2ELb1ELb0EN7cutlass10bfloat16_tE19Flash_kernel_traitsILi128ELi64ELi64ELi8ES3_EEEEvNS_16Flash_bwd_paramsE,"ax",@progbits
	.sectioninfo	@"SHI_REGISTERS=49"
	.align	128
        .global         _ZN5flash25flash_bwd_dot_do_o_kernelILb1E23Flash_bwd_kernel_traitsILi128ELi64ELi64ELi8ELi4ELi2ELi2ELb1ELb0EN7cutlass10bfloat16_tE19Flash_kernel_traitsILi128ELi64ELi64ELi8ES3_EEEEvNS_16Flash_bwd_paramsE
        .type           _ZN5flash25flash_bwd_dot_do_o_kernelILb1E23Flash_bwd_kernel_traitsILi128ELi64ELi64ELi8ELi4ELi2ELi2ELb1ELb0EN7cutlass10bfloat16_tE19Flash_kernel_traitsILi128ELi64ELi64ELi8ES3_EEEEvNS_16Flash_bwd_paramsE,@function
        .size           _ZN5flash25flash_bwd_dot_do_o_kernelILb1E23Flash_bwd_kernel_traitsILi128ELi64ELi64ELi8ELi4ELi2ELi2ELb1ELb0EN7cutlass10bfloat16_tE19Flash_kernel_traitsILi128ELi64ELi64ELi8ES3_EEEEvNS_16Flash_bwd_paramsE,(.L_x_1080 - _ZN5flash25flash_bwd_dot_do_o_kernelILb1E23Flash_bwd_kernel_traitsILi128ELi64ELi64ELi8ELi4ELi2ELi2ELb1ELb0EN7cutlass10bfloat16_tE19Flash_kernel_traitsILi128ELi64ELi64ELi8ES3_EEEEvNS_16Flash_bwd_paramsE)
        .other          _ZN5flash25flash_bwd_dot_do_o_kernelILb1E23Flash_bwd_kernel_traitsILi128ELi64ELi64ELi8ELi4ELi2ELi2ELb1ELb0EN7cutlass10bfloat16_tE19Flash_kernel_traitsILi128ELi64ELi64ELi8ES3_EEEEvNS_16Flash_bwd_paramsE,@"STO_CUDA_ENTRY STV_DEFAULT"
_ZN5flash25flash_bwd_dot_do_o_kernelILb1E23Flash_bwd_kernel_traitsILi128ELi64ELi64ELi8ELi4ELi2ELi2ELb1ELb0EN7cutlass10bfloat16_tE19Flash_kernel_traitsILi128ELi64ELi64ELi8ES3_EEEEvNS_16Flash_bwd_paramsE:
.text._ZN5flash25flash_bwd_dot_do_o_kernelILb1E23Flash_bwd_kernel_traitsILi128ELi64ELi64ELi8ELi4ELi2ELi2ELb1ELb0EN7cutlass10bfloat16_tE19Flash_kernel_traitsILi128ELi64ELi64ELi8ES3_EEEEvNS_16Flash_bwd_paramsE:
        /* <DEDUP_REMOVED lines=19> */
[----:B------:R-:W-:Y:S01]  /*0130*/  ISETP.NE.AND P1, PT, R12, -0x1, PT ;  /* 0xffffffff0c00780c */ /* 0x000fe20003f25270 */
[----:B------:R-:W-:Y:S01]  /*0140*/  IMAD.WIDE R2, R9, 0x80, RZ ;  /* 0x0000008009027825 */ /* 0x000fe200078e02ff */
[----:B------:R-:W-:Y:S01]  /*0150*/  MOV R38, c[0x0][0x1c0] ;  /* 0x0000700000267a02 */ /* 0x000fe20000000f00 */
[----:B------:R-:W0:Y:S01]  /*0160*/  S2R R42, SR_CTAID.Z ;  /* 0x00000000002a7919 */ /* 0x000e220000002700 */
[----:B------:R-:W-:Y:S02]  /*0170*/  ULDC.U8 UR6, c[0x0][0x328] ;  /* 0x0000ca0000067ab9 */ /* 0x000fe40000000000 */
[----:B------:R-:W-:Y:S02]  /*0180*/  SEL R18, R2, RZ, P0 ;  /* 0x000000ff02127207 */ /* 0x000fe40000000000 */
[----:B------:R-:W-:Y:S01]  /*0190*/  SEL R20, R3, RZ, P0 ;  /* 0x000000ff03147207 */ /* 0x000fe20000000000 */
[----:B------:R-:W-:Y:S01]  /*01a0*/  IMAD.WIDE R2, R9, c[0x0][0x224], RZ ;  /* 0x0000890009027a25 */ /* 0x000fe200078e02ff */
[----:B------:R-:W-:-:S03]  /*01b0*/  SHF.R.S32.HI R11, RZ, 0x1f, R38 ;  /* 0x0000001fff0b7819 */ /* 0x000fc60000011426 */
[--C-:B------:R-:W-:Y:S01]  /*01c0*/  @!P1 SHF.R.S32.HI R0, RZ, 0x1f, R9.reuse ;  /* 0x0000001fff009819 */ /* 0x100fe20000011409 */
[----:B------:R-:W-:Y:S01]  /*01d0*/  @P1 IMAD.WIDE.U32 R4, R12, c[0x0][0x370], RZ ;  /* 0x0000dc000c041a25 */ /* 0x000fe200078e00ff */
[----:B------:R-:W-:-:S03]  /*01e0*/  @!P1 SHF.R.S32.HI R19, RZ, 0x1f, R9 ;  /* 0x0000001fff139819 */ /* 0x000fc60000011409 */
[----:B------:R-:W-:Y:S02]  /*01f0*/  @!P1 IMAD R0, R0, c[0x0][0x368], RZ ;  /* 0x0000da0000009a24 */ /* 0x000fe400078e02ff */
[----:B------:R-:W-:Y:S02]  /*0200*/  IMAD R13, R3, c[0x0][0x1c0], RZ ;  /* 0x00007000030d7a24 */ /* 0x000fe400078e02ff */
[----:B------:R-:W-:-:S04]  /*0210*/  @!P1 IMAD.WIDE.U32 R14, R9, c[0x0][0x368], RZ ;  /* 0x0000da00090e9a25 */ /* 0x000fc800078e00ff */
[----:B------:R-:W-:Y:S02]  /*0220*/  @!P1 IMAD R3, R9, c[0x0][0x36c], R0 ;  /* 0x0000db0009039a24 */ /* 0x000fe400078e0200 */
[C---:B------:R-:W-:Y:S02]  /*0230*/  @P1 IMAD R5, R12.reuse, c[0x0][0x374], R5 ;  /* 0x0000dd000c051a24 */ /* 0x040fe400078e0205 */
[----:B------:R-:W-:-:S04]  /*0240*/  @P1 IMAD.WIDE.U32 R16, R12, c[0x0][0x1e8], RZ ;  /* 0x00007a000c101a25 */ /* 0x000fc800078e00ff */
[C---:B------:R-:W-:Y:S02]  /*0250*/  IMAD R13, R2.reuse, R11, R13 ;  /* 0x0000000b020d7224 */ /* 0x040fe400078e020d */
[----:B------:R-:W-:Y:S01]  /*0260*/  @!P1 IMAD R0, R19, c[0x0][0x1e0], RZ ;  /* 0x0000780013009a24 */ /* 0x000fe200078e02ff */
[----:B------:R-:W-:Y:S01]  /*0270*/  @P1 MOV R19, R12 ;  /* 0x0000000c00131202 */ /* 0x000fe20000000f00 */
[----:B------:R-:W-:Y:S01]  /*0280*/  @!P1 IMAD.IADD R5, R15, 0x1, R3 ;  /* 0x000000010f059824 */ /* 0x000fe200078e0203 */
[----:B------:R-:W-:Y:S01]  /*0290*/  @!P1 MOV R19, 0xffffffff ;  /* 0xffffffff00139802 */ /* 0x000fe20000000f00 */
[----:B------:R-:W-:-:S04]  /*02a0*/  IMAD.WIDE.U32 R2, R2, c[0x0][0x1c0], RZ ;  /* 0x0000700002027a25 */ /* 0x000fc800078e00ff */
[----:B------:R-:W-:Y:S01]  /*02b0*/  @P1 IMAD.MOV.U32 R6, RZ, RZ, R4 ;  /* 0x000000ffff061224 */ /* 0x000fe200078e0004 */
[----:B------:R-:W-:Y:S01]  /*02c0*/  @!P1 MOV R6, R14 ;  /* 0x0000000e00069202 */ /* 0x000fe20000000f00 */
[----:B------:R-:W-:Y:S02]  /*02d0*/  @P1 IMAD.MOV.U32 R8, RZ, RZ, R16 ;  /* 0x000000ffff081224 */ /* 0x000fe400078e0010 */
[----:B------:R-:W-:-:S04]  /*02e0*/  @!P1 IMAD.WIDE.U32 R14, R9, c[0x0][0x1e0], RZ ;  /* 0x00007800090e9a25 */ /* 0x000fc800078e00ff */
[----:B------:R-:W-:Y:S02]  /*02f0*/  @!P1 IMAD R11, R9, c[0x0][0x1e4], R0 ;  /* 0x00007900090b9a24 */ /* 0x000fe400078e0200 */
[----:B------:R-:W-:Y:S02]  /*0300*/  IMAD.MOV.U32 R16, RZ, RZ, c[0x0][0x22c] ;  /* 0x00008b00ff107624 */ /* 0x000fe400078e00ff */
[----:B------:R-:W-:Y:S01]  /*0310*/  IMAD.IADD R0, R3, 0x1, R13 ;  /* 0x0000000103007824 */ /* 0x000fe200078e020d */
[----:B------:R-:W-:Y:S01]  /*0320*/  IADD3 R13, P0, R7, R18, RZ ;  /* 0x00000012070d7210 */ /* 0x000fe20007f1e0ff */
[----:B------:R-:W-:Y:S01]  /*0330*/  @P1 IMAD R4, R12, c[0x0][0x1ec], R17 ;  /* 0x00007b000c041a24 */ /* 0x000fe200078e0211 */
[----:B------:R-:W-:Y:S01]  /*0340*/  @!P1 IADD3 R4, R15, R11, RZ ;  /* 0x0000000b0f049210 */ /* 0x000fe20007ffe0ff */
[----:B------:R-:W-:Y:S01]  /*0350*/  HFMA2.MMA R17, -RZ, RZ, 0, 0 ;  /* 0x00000000ff117435 */ /* 0x000fe200000001ff */
[----:B------:R-:W-:Y:S01]  /*0360*/  SHF.R.S32.HI R3, RZ, 0x1f, R16 ;  /* 0x0000001fff037819 */ /* 0x000fe20000011410 */
[----:B------:R-:W-:Y:S01]  /*0370*/  @!P1 IMAD.MOV.U32 R8, RZ, RZ, R14 ;  /* 0x000000ffff089224 */ /* 0x000fe200078e000e */
[----:B------:R-:W-:Y:S01]  /*0380*/  SHF.R.S32.HI R11, RZ, 0x1f, R7 ;  /* 0x0000001fff0b7819 */ /* 0x000fe20000011407 */
[----:B------:R-:W-:-:S02]  /*0390*/  IMAD R16, R0, c[0x0][0x22c], RZ ;  /* 0x00008b0000107a24 */ /* 0x000fc400078e02ff */
[----:B------:R-:W-:Y:S01]  /*03a0*/  IMAD.WIDE R14, R38, c[0x0][0x22c], RZ ;  /* 0x00008b00260e7a25 */ /* 0x000fe200078e02ff */
[----:B------:R-:W1:Y:S03]  /*03b0*/  S2R R0, SR_TID.X ;  /* 0x0000000000007919 */ /* 0x000e660000002100 */
[----:B------:R-:W-:Y:S02]  /*03c0*/  IMAD R23, R3, R2, R16 ;  /* 0x0000000203177224 */ /* 0x000fe400078e0210 */
[----:B------:R-:W-:Y:S02]  /*03d0*/  IMAD R21, R15, R19, RZ ;  /* 0x000000130f157224 */ /* 0x000fe400078e02ff */
[----:B------:R-:W-:Y:S01]  /*03e0*/  IMAD.X R3, R11, 0x1, R20, P0 ;  /* 0x000000010b037824 */ /* 0x000fe200000e0614 */
[----:B------:R-:W-:Y:S01]  /*03f0*/  ISETP.NE.AND P0, PT, RZ, UR6, PT ;  /* 0x00000006ff007c0c */ /* 0x000fe2000bf05270 */
[----:B------:R-:W-:-:S02]  /*0400*/  IMAD R25, R14, R17, R21 ;  /* 0x000000110e197224 */ /* 0x000fc400078e0215 */
[----:B------:R-:W-:-:S04]  /*0410*/  IMAD.WIDE.U32 R16, R2, c[0x0][0x22c], RZ ;  /* 0x00008b0002107a25 */ /* 0x000fc800078e00ff */
[----:B------:R-:W-:Y:S01]  /*0420*/  IMAD R20, R3, R14, RZ ;  /* 0x0000000e03147224 */ /* 0x000fe200078e02ff */
[----:B------:R-:W-:Y:S01]  /*0430*/  IADD3 R23, R17, R23, RZ ;  /* 0x0000001711177210 */ /* 0x000fe20007ffe0ff */
[----:B------:R-:W-:-:S04]  /*0440*/  IMAD.WIDE.U32 R18, R14, R19, RZ ;  /* 0x000000130e127225 */ /* 0x000fc800078e00ff */
[----:B0-----:R-:W-:Y:S01]  /*0450*/  IMAD R21, R42, c[0x0][0x22c], RZ ;  /* 0x00008b002a157a24 */ /* 0x001fe200078e02ff */
[----:B------:R-:W-:Y:S01]  /*0460*/  SEL R18, R16, R18, !P1 ;  /* 0x0000001210127207 */ /* 0x000fe20004800000 */
[----:B------:R-:W-:-:S03]  /*0470*/  IMAD.WIDE.U32 R2, R13, R14, RZ ;  /* 0x0000000e0d027225 */ /* 0x000fc600078e00ff */
[----:B------:R-:W-:Y:S01]  /*0480*/  SHF.R.S32.HI R14, RZ, 0x1f, R21 ;  /* 0x0000001fff0e7819 */ /* 0x000fe20000011415 */
[----:B------:R-:W-:Y:S01]  /*0490*/  IMAD R17, R15, R13, R20 ;  /* 0x0000000d0f117224 */ /* 0x000fe200078e0214 */
[----:B------:R-:W-:Y:S01]  /*04a0*/  SHF.R.S32.HI R13, RZ, 0x1f, R42 ;  /* 0x0000001fff0d7819 */ /* 0x000fe2000001142a */
[----:B------:R-:W-:-:S03]  /*04b0*/  @P1 IMAD.IADD R23, R19, 0x1, R25 ;  /* 0x0000000113171824 */ /* 0x000fc600078e0219 */
[----:B------:R-:W-:Y:S01]  /*04c0*/  IADD3 R17, R3, R17, RZ ;  /* 0x0000001103117210 */ /* 0x000fe20007ffe0ff */
[----:B------:R-:W-:Y:S05]  /*04d0*/  @!P0 BRA `(.L_x_624) ;  /* 0x0000007000008947 */ /* 0x000fea0003800000 */
[C---:B-1----:R-:W-:Y:S01]  /*04e0*/  @!P1 IMAD R12, R9.reuse, c[0x0][0x224], RZ ;  /* 0x00008900090c9a24 */ /* 0x042fe200078e02ff */
[----:B------:R-:W-:Y:S01]  /*04f0*/  MOV R16, c[0x0][0x210] ;  /* 0x0000840000107a02 */ /* 0x000fe20000000f00 */
[----:B------:R-:W-:Y:S02]  /*0500*/  IMAD.MOV.U32 R15, RZ, RZ, 0x80 ;  /* 0x00000080ff0f7424 */ /* 0x000fe400078e00ff */
[----:B------:R-:W-:Y:S02]  /*0510*/  IMAD R12, R9, 0x80, R12 ;  /* 0x00000080090c7824 */ /* 0x000fe400078e020c */
[----:B------:R-:W-:-:S04]  /*0520*/  IMAD R9, R15, R16, c[0x0][0x234] ;  /* 0x00008d000f097624 */ /* 0x000fc800078e0210 */
[----:B------:R-:W-:Y:S01]  /*0530*/  IMAD R12, R9, R42, R12 ;  /* 0x0000002a090c7224 */ /* 0x000fe200078e020c */
[----:B------:R-:W-:Y:S05]  /*0540*/  BRA `(.L_x_625) ;  /* 0x0000002000007947 */ /* 0x000fea0003800000 */
.L_x_624:
[----:B-1----:R-:W-:-:S04]  /*0550*/  IMAD R9, R9, c[0x0][0x1c0], R42 ;  /* 0x0000700009097a24 */ /* 0x002fc800078e022a */
[----:B------:R-:W-:Y:S02]  /*0560*/  IMAD R12, R9, c[0x0][0x224], RZ ;  /* 0x00008900090c7a24 */ /* 0x000fe400078e02ff */
.L_x_625:
[----:B------:R-:W-:Y:S01]  /*0570*/  SHF.R.S32.HI R3, RZ, 0x1f, R0 ;  /* 0x0000001fff037819 */ /* 0x000fe20000011400 */
[----:B------:R-:W-:Y:S01]  /*0580*/  IMAD R38, R38, c[0x0][0x22c], RZ ;  /* 0x00008b0026267a24 */ /* 0x000fe200078e02ff */
[----:B------:R-:W-:Y:S01]  /*0590*/  IADD3 R16, P0, P1, R2, R18, R21 ;  /* 0x0000001202107210 */ /* 0x000fe2000791e015 */
[----:B------:R-:W-:Y:S01]  /*05a0*/  IMAD.IADD R21, R10, 0x1, -R7 ;  /* 0x000000010a157824 */ /* 0x000fe200078e0a07 */
[-C--:B------:R-:W-:Y:S01]  /*05b0*/  LEA.HI R40, R3, R0.reuse, RZ, 0x3 ;  /* 0x0000000003287211 */ /* 0x080fe200078f18ff */
[----:B------:R-:W-:Y:S01]  /*05c0*/  IMAD R45, R13, c[0x0][0x1f0], RZ ;  /* 0x00007c000d2d7a24 */ /* 0x000fe200078e02ff */
[----:B------:R-:W-:Y:S01]  /*05d0*/  LEA.HI R9, R3, R0, RZ, 0x4 ;  /* 0x0000000003097211 */ /* 0x000fe200078f20ff */
[----:B------:R-:W-:Y:S01]  /*05e0*/  BSSY B0, `(.L_x_626) ;  /* 0x000003a000007945 */ /* 0x000fe20003800000 */
[----:B------:R-:W-:Y:S01]  /*05f0*/  LOP3.LUT R3, R40, 0x1ffffff8, RZ, 0xc0, !PT ;  /* 0x1ffffff828037812 */ /* 0x000fe200078ec0ff */
[----:B------:R-:W-:Y:S01]  /*0600*/  IMAD R45, R42, c[0x0][0x1f4], R45 ;  /* 0x00007d002a2d7a24 */ /* 0x000fe200078e022d */
[----:B------:R-:W-:-:S02]  /*0610*/  LOP3.LUT R15, R9, 0x3ffffff0, RZ, 0xc0, !PT ;  /* 0x3ffffff0090f7812 */ /* 0x000fc400078ec0ff */
[----:B------:R-:W-:Y:S01]  /*0620*/  SHF.R.S32.HI R9, RZ, 0x4, R9 ;  /* 0x00000004ff097819 */ /* 0x000fe20000011409 */
[----:B------:R-:W-:Y:S01]  /*0630*/  IMAD.IADD R3, R0, 0x1, -R3 ;  /* 0x0000000100037824 */ /* 0x000fe200078e0a03 */
[----:B------:R-:W-:Y:S02]  /*0640*/  IADD3 R15, -R15, R0, RZ ;  /* 0x000000000f0f7210 */ /* 0x000fe40007ffe1ff */
[----:B------:R-:W-:Y:S01]  /*0650*/  IADD3.X R18, R17, R23, R14, P0, P1 ;  /* 0x0000001711127210 */ /* 0x000fe200007e240e */
[----:B------:R-:W-:Y:S01]  /*0660*/  IMAD.SHL.U32 R2, R3, 0x8, RZ ;  /* 0x0000000803027824 */ /* 0x000fe200078e00ff */
[----:B------:R-:W-:Y:S01]  /*0670*/  SHF.L.U32 R15, R15, 0x2, RZ ;  /* 0x000000020f0f7819 */ /* 0x000fe200000006ff */
[----:B------:R-:W-:Y:S01]  /*0680*/  IMAD R14, R11, c[0x0][0x1e8], RZ ;  /* 0x00007a000b0e7a24 */ /* 0x000fe200078e02ff */
[----:B------:R-:W-:Y:S01]  /*0690*/  IADD3 R39, R7, R12, RZ ;  /* 0x0000000c07277210 */ /* 0x000fe20007ffe0ff */
[----:B------:R-:W-:Y:S01]  /*06a0*/  IMAD R12, R11, c[0x0][0x370], RZ ;  /* 0x0000dc000b0c7a24 */ /* 0x000fe200078e02ff */
[----:B------:R-:W-:Y:S01]  /*06b0*/  SHF.R.S32.HI R3, RZ, 0x1f, R2 ;  /* 0x0000001fff037819 */ /* 0x000fe20000011402 */
[----:B------:R-:W-:Y:S01]  /*06c0*/  IMAD R9, R9, R38, R15 ;  /* 0x0000002609097224 */ /* 0x000fe200078e020f */
[----:B------:R-:W-:Y:S01]  /*06d0*/  SHF.R.S32.HI R40, RZ, 0x3, R40 ;  /* 0x00000003ff287819 */ /* 0x000fe20000011428 */
[C---:B------:R-:W-:Y:S01]  /*06e0*/  IMAD R19, R7.reuse, c[0x0][0x1ec], R14 ;  /* 0x00007b0007137a24 */ /* 0x040fe200078e020e */
[----:B------:R-:W-:Y:S01]  /*06f0*/  IADD3 R46, R2, 0x40, RZ ;  /* 0x00000040022e7810 */ /* 0x000fe20007ffe0ff */
[----:B------:R-:W-:Y:S01]  /*0700*/  IMAD.WIDE.U32 R10, R7, c[0x0][0x370], R2 ;  /* 0x0000dc00070a7a25 */ /* 0x000fe200078e0002 */
[----:B------:R-:W-:-:S02]  /*0710*/  ISETP.GE.AND P0, PT, R40, R21, PT ;  /* 0x000000152800720c */ /* 0x000fc40003f06270 */
[----:B------:R-:W-:Y:S01]  /*0720*/  SHF.R.S32.HI R41, RZ, 0x1f, R40 ;  /* 0x0000001fff297819 */ /* 0x000fe20000011428 */
[C---:B------:R-:W-:Y:S01]  /*0730*/  IMAD R17, R7.reuse, c[0x0][0x374], R12 ;  /* 0x0000dd0007117a24 */ /* 0x040fe200078e020c */
[----:B------:R-:W-:Y:S01]  /*0740*/  IADD3 R20, P3, R6, R10, RZ ;  /* 0x0000000a06147210 */ /* 0x000fe20007f7e0ff */
[----:B------:R-:W-:Y:S01]  /*0750*/  IMAD.WIDE.U32 R14, R7, c[0x0][0x1e8], R2 ;  /* 0x00007a00070e7a25 */ /* 0x000fe200078e0002 */
[----:B------:R-:W-:Y:S02]  /*0760*/  IADD3 R7, R40, 0x20, RZ ;  /* 0x0000002028077810 */ /* 0x000fe40007ffe0ff */
[----:B------:R-:W-:Y:S02]  /*0770*/  IADD3 R12, P2, R9, R16, RZ ;  /* 0x00000010090c7210 */ /* 0x000fe40007f5e0ff */
[----:B------:R-:W-:Y:S02]  /*0780*/  ISETP.GE.AND P1, PT, R7, R21, PT ;  /* 0x000000150700720c */ /* 0x000fe40003f26270 */
[----:B------:R-:W-:Y:S01]  /*0790*/  IADD3.X R21, R5, R11, R17, P3, !PT ;  /* 0x0000000b05157210 */ /* 0x000fe20001ffe411 */
[----:B------:R-:W-:Y:S01]  /*07a0*/  IMAD R5, R13, c[0x0][0x378], RZ ;  /* 0x0000de000d057a24 */ /* 0x000fe200078e02ff */
[----:B------:R-:W-:Y:S01]  /*07b0*/  IADD3 R8, P3, R8, R14, RZ ;  /* 0x0000000e08087210 */ /* 0x000fe20007f7e0ff */
[----:B------:R-:W-:Y:S01]  /*07c0*/  CS2R R10, SRZ ;  /* 0x00000000000a7805 */ /* 0x000fe2000001ff00 */
[----:B------:R-:W-:Y:S01]  /*07d0*/  LEA.HI.X.SX32 R7, R9, R18, 0x1, P2 ;  /* 0x0000001209077211 */ /* 0x000fe200010f0eff */
[----:B------:R-:W-:Y:S01]  /*07e0*/  IMAD R23, R42, c[0x0][0x37c], R5 ;  /* 0x0000df002a177a24 */ /* 0x000fe200078e0205 */
[----:B------:R-:W-:Y:S01]  /*07f0*/  IADD3.X R9, R4, R15, R19, P3, !PT ;  /* 0x0000000f04097210 */ /* 0x000fe20001ffe413 */
[----:B------:R-:W-:Y:S01]  /*0800*/  IMAD.WIDE.U32 R20, R42, c[0x0][0x378], R20 ;  /* 0x0000de002a147a25 */ /* 0x000fe200078e0014 */
[----:B------:R-:W-:Y:S01]  /*0810*/  LEA R36, P2, R12, c[0x0][0x350], 0x2 ;  /* 0x0000d4000c247a11 */ /* 0x000fe200078410ff */
[----:B------:R-:W-:Y:S01]  /*0820*/  CS2R R4, SRZ ;  /* 0x0000000000047805 */ /* 0x000fe2000001ff00 */
[----:B------:R-:W-:Y:S01]  /*0830*/  CS2R R16, SRZ ;  /* 0x0000000000107805 */ /* 0x000fe2000001ff00 */
[----:B------:R-:W-:Y:S01]  /*0840*/  IMAD.WIDE.U32 R42, R42, c[0x0][0x1f0], R8 ;  /* 0x00007c002a2a7a25 */ /* 0x000fe200078e0008 */
[----:B------:R-:W-:Y:S01]  /*0850*/  LEA.HI.X R37, R12, c[0x0][0x354], R7, 0x2, P2 ;  /* 0x0000d5000c257a11 */ /* 0x000fe200010f1407 */
[----:B------:R-:W-:Y:S01]  /*0860*/  CS2R R8, SRZ ;  /* 0x0000000000087805 */ /* 0x000fe2000001ff00 */
        /* <DEDUP_REMOVED lines=17> */
.L_x_627:
[----:B------:R-:W-:Y:S05]  /*0980*/  BSYNC B0 ;  /* 0x0000000000007941 */ /* 0x000fea0003800000 */
.L_x_626:
        /* <DEDUP_REMOVED lines=15> */
.L_x_629:
[----:B------:R-:W-:Y:S05]  /*0a80*/  BSYNC B0 ;  /* 0x0000000000007941 */ /* 0x000fea0003800000 */
.L_x_628:
[----:B------:R-:W-:Y:S01]  /*0a90*/  BSSY B0, `(.L_x_630) ;  /* 0x0000014000007945 */ /* 0x000fe20003800000 */
[----:B------:R-:W-:Y:S01]  /*0aa0*/  HFMA2.MMA R28, -RZ, RZ, 0, 0 ;  /* 0x00000000ff1c7435 */ /* 0x000fe200000001ff */
[----:B------:R-:W-:Y:S01]  /*0ab0*/  CS2R R32, SRZ ;  /* 0x0000000000207805 */ /* 0x000fe2000001ff00 */
[----:B------:R-:W-:Y:S01]  /*0ac0*/  CS2R R20, SRZ ;  /* 0x0000000000147805 */ /* 0x000fe2000001ff00 */
[----:B-1----:R-:W-:Y:S01]  /*0ad0*/  CS2R R22, SRZ ;  /* 0x0000000000167805 */ /* 0x002fe2000001ff00 */
[----:B------:R-:W-:Y:S01]  /*0ae0*/  CS2R R24, SRZ ;  /* 0x0000000000187805 */ /* 0x000fe2000001ff00 */
[----:B0-----:R-:W-:Y:S01]  /*0af0*/  CS2R R26, SRZ ;  /* 0x00000000001a7805 */ /* 0x001fe2000001ff00 */
        /* <DEDUP_REMOVED lines=13> */
.L_x_631:
[----:B------:R-:W-:Y:S05]  /*0bd0*/  BSYNC B0 ;  /* 0x0000000000007941 */ /* 0x000fea0003800000 */
.L_x_630:
[----:B------:R-:W-:Y:S01]  /*0be0*/  BSSY B0, `(.L_x_632) ;  /* 0x0000013000007945 */ /* 0x000fe20003800000 */
[----:B------:R-:W-:Y:S01]  /*0bf0*/  MOV R29, RZ ;  /* 0x000000ff001d7202 */ /* 0x000fe20000000f00 */
[----:B------:R-:W-:Y:S01]  /*0c00*/  CS2R R30, SRZ ;  /* 0x00000000001e7805 */ /* 0x000fe2000001ff00 */
[----:B0-----:R-:W-:Y:S01]  /*0c10*/  CS2R R34, SRZ ;  /* 0x0000000000227805 */ /* 0x001fe2000001ff00 */
[----:B------:R-:W-:Y:S05]  /*0c20*/  @P1 BRA `(.L_x_633) ;  /* 0x000000e000001947 */ /* 0x000fea0003800000 */
[----:B------:R-:W-:Y:S01]  /*0c30*/  IADD3 R43, P0, R40, 0x20, RZ ;  /* 0x00000020282b7810 */ /* 0x000fe20007f1e0ff */
[----:B------:R-:W-:Y:S01]  /*0c40*/  IMAD.MOV.U32 R3, RZ, RZ, R45 ;  /* 0x000000ffff037224 */ /* 0x000fe200078e002d */
[----:B------:R-:W-:-:S02]  /*0c50*/  ISETP.GE.AND P1, PT, R2, c[0x0][0x220], PT ;  /* 0x0000880002007a0c */ /* 0x000fc40003f26270 */
[----:B------:R-:W-:Y:S01]  /*0c60*/  MOV R2, R42 ;  /* 0x0000002a00027202 */ /* 0x000fe20000000f00 */
[----:B------:R-:W-:Y:S01]  /*0c70*/  IMAD.X R40, RZ, RZ, R41, P0 ;  /* 0x000000ffff287224 */ /* 0x000fe200000e0629 */
[----:B------:R-:W-:-:S03]  /*0c80*/  ISETP.GE.AND P2, PT, R46, c[0x0][0x220], PT ;  /* 0x000088002e007a0c */ /* 0x000fc60003f46270 */
[----:B------:R-:W-:Y:S02]  /*0c90*/  IMAD R40, R40, c[0x0][0x1e8], RZ ;  /* 0x00007a0028287a24 */ /* 0x000fe400078e02ff */
[----:B------:R-:W-:-:S04]  /*0ca0*/  IMAD.WIDE.U32 R2, R43, c[0x0][0x1e8], R2 ;  /* 0x00007a002b027a25 */ /* 0x000fc800078e0002 */
[----:B------:R-:W-:Y:S01]  /*0cb0*/  IMAD R41, R43, c[0x0][0x1ec], R40 ;  /* 0x00007b002b297a24 */ /* 0x000fe200078e0228 */
[----:B------:R-:W-:-:S04]  /*0cc0*/  LEA R40, P0, R2, c[0x0][0x1d0], 0x1 ;  /* 0x0000740002287a11 */ /* 0x000fc800078008ff */
[----:B------:R-:W-:-:S04]  /*0cd0*/  IADD3 R3, R3, R41, RZ ;  /* 0x0000002903037210 */ /* 0x000fc80007ffe0ff */
[----:B------:R-:W-:-:S05]  /*0ce0*/  LEA.HI.X R41, R2, c[0x0][0x1d4], R3, 0x1, P0 ;  /* 0x0000750002297a11 */ /* 0x000fca00000f0c03 */
[----:B------:R0:W5:Y:S04]  /*0cf0*/  @!P1 LDG.E.128 R32, [R40.64] ;  /* 0x0000000428209981 */ /* 0x000168000c1e1d00 */
[----:B------:R0:W5:Y:S02]  /*0d00*/  @!P2 LDG.E.128 R28, [R40.64+0x80] ;  /* 0x00008004281ca981 */ /* 0x000164000c1e1d00 */
.L_x_633:
[----:B------:R-:W-:Y:S05]  /*0d10*/  BSYNC B0 ;  /* 0x0000000000007941 */ /* 0x000fea0003800000 */
.L_x_632:
[----:B-----5:R-:W-:Y:S02]  /*0d20*/  LOP3.LUT R2, R4, 0xffff0000, RZ, 0xc0, !PT ;  /* 0xffff000004027812 */ /* 0x020fe400078ec0ff */
[----:B------:R-:W-:Y:S02]  /*0d30*/  LOP3.LUT R3, R20, 0xffff0000, RZ, 0xc0, !PT ;  /* 0xffff000014037812 */ /* 0x000fe400078ec0ff */
[----:B------:R-:W-:-:S03]  /*0d40*/  LOP3.LUT P0, RZ, R0, 0x7, RZ, 0xc0, !PT ;  /* 0x0000000700ff7812 */ /* 0x000fc6000780c0ff */
[----:B0-----:R-:W-:Y:S01]  /*0d50*/  FMUL.FTZ R40, R2, R3 ;  /* 0x0000000302287220 */ /* 0x001fe20000410000 */
[----:B------:R-:W-:Y:S01]  /*0d60*/  SHF.L.U32 R3, R20, 0x10, RZ ;  /* 0x0000001014037819 */ /* 0x000fe200000006ff */
[----:B------:R-:W-:Y:S01]  /*0d70*/  IMAD.U32 R2, R4, 0x10000, RZ ;  /* 0x0001000004027824 */ /* 0x000fe200078e00ff */
[----:B------:R-:W-:Y:S02]  /*0d80*/  SHF.L.U32 R4, R8, 0x10, RZ ;  /* 0x0000001008047819 */ /* 0x000fe400000006ff */
[C---:B------:R-:W-:Y:S01]  /*0d90*/  SHF.L.U32 R20, R9.reuse, 0x10, RZ ;  /* 0x0000001009147819 */ /* 0x040fe200000006ff */
[----:B------:R-:W-:Y:S01]  /*0da0*/  FFMA.FTZ R40, R2, R3, R40 ;  /* 0x0000000302287223 */ /* 0x000fe20000010028 */
[----:B------:R-:W-:Y:S02]  /*0db0*/  LOP3.LUT R2, R32, 0xffff0000, RZ, 0xc0, !PT ;  /* 0xffff000020027812 */ /* 0x000fe400078ec0ff */
[----:B------:R-:W-:Y:S02]  /*0dc0*/  LOP3.LUT R3, R8, 0xffff0000, RZ, 0xc0, !PT ;  /* 0xffff000008037812 */ /* 0x000fe400078ec0ff */
[----:B------:R-:W-:-:S03]  /*0dd0*/  LOP3.LUT R9, R9, 0xffff0000, RZ, 0xc0, !PT ;  /* 0xffff000009097812 */ /* 0x000fc600078ec0ff */
[----:B------:R-:W-:Y:S02]  /*0de0*/  FMUL.FTZ R2, R2, R3 ;  /* 0x0000000302027220 */ /* 0x000fe40000410000 */
[----:B------:R-:W-:Y:S02]  /*0df0*/  IMAD.U32 R3, R32, 0x10000, RZ ;  /* 0x0001000020037824 */ /* 0x000fe400078e00ff */
[----:B------:R-:W-:Y:S02]  /*0e00*/  IMAD.U32 R32, R35, 0x10000, RZ ;  /* 0x0001000023207824 */ /* 0x000fe400078e00ff */
[----:B------:R-:W-:Y:S01]  /*0e10*/  FFMA.FTZ R8, R3, R4, R2 ;  /* 0x0000000403087223 */ /* 0x000fe20000010002 */
[----:B------:R-:W-:Y:S01]  /*0e20*/  SHF.L.U32 R3, R21, 0x10, RZ ;  /* 0x0000001015037819 */ /* 0x000fe200000006ff */
[C---:B------:R-:W-:Y:S01]  /*0e30*/  IMAD.U32 R2, R5.reuse, 0x10000, RZ ;  /* 0x0001000005027824 */ /* 0x040fe200078e00ff */
[----:B------:R-:W-:Y:S01]  /*0e40*/  LOP3.LUT R4, R5, 0xffff0000, RZ, 0xc0, !PT ;  /* 0xffff000005047812 */ /* 0x000fe200078ec0ff */
[----:B------:R-:W-:Y:S01]  /*0e50*/  IMAD.U32 R5, R6, 0x10000, RZ ;  /* 0x0001000006057824 */ /* 0x000fe200078e00ff */
[----:B------:R-:W-:Y:S01]  /*0e60*/  LOP3.LUT R21, R21, 0xffff0000, RZ, 0xc0, !PT ;  /* 0xffff000015157812 */ /* 0x000fe200078ec0ff */
[----:B------:R-:W-:Y:S01]  /*0e70*/  FFMA.FTZ R40, R2, R3, R40 ;  /* 0x0000000302287223 */ /* 0x000fe20000010028 */
[----:B------:R-:W-:-:S02]  /*0e80*/  LOP3.LUT R3, R6, 0xffff0000, RZ, 0xc0, !PT ;  /* 0xffff000006037812 */ /* 0x000fc400078ec0ff */
[C---:B------:R-:W-:Y:S01]  /*0e90*/  SHF.L.U32 R2, R7.reuse, 0x10, RZ ;  /* 0x0000001007027819 */ /* 0x040fe200000006ff */
[----:B------:R-:W-:Y:S01]  /*0ea0*/  FFMA.FTZ R21, R4, R21, R40 ;  /* 0x0000001504157223 */ /* 0x000fe20000010028 */
[----:B------:R-:W-:Y:S01]  /*0eb0*/  LOP3.LUT R6, R7, 0xffff0000, RZ, 0xc0, !PT ;  /* 0xffff000007067812 */ /* 0x000fe200078ec0ff */
[C---:B------:R-:W-:Y:S01]  /*0ec0*/  IMAD.U32 R7, R33.reuse, 0x10000, RZ ;  /* 0x0001000021077824 */ /* 0x040fe200078e00ff */
[----:B------:R-:W-:Y:S01]  /*0ed0*/  LOP3.LUT R33, R33, 0xffff0000, RZ, 0xc0, !PT ;  /* 0xffff000021217812 */ /* 0x000fe200078ec0ff */
[C---:B------:R-:W-:Y:S02]  /*0ee0*/  IMAD.U32 R4, R22.reuse, 0x10000, RZ ;  /* 0x0001000016047824 */ /* 0x040fe400078e00ff */
[----:B------:R-:W-:Y:S01]  /*0ef0*/  FFMA.FTZ R20, R7, R20, R8 ;  /* 0x0000001407147223 */ /* 0x000fe20000010008 */
[----:B------:R-:W-:Y:S01]  /*0f00*/  LOP3.LUT R8, R22, 0xffff0000, RZ, 0xc0, !PT ;  /* 0xffff000016087812 */ /* 0x000fe200078ec0ff */
[----:B------:R-:W-:Y:S01]  /*0f10*/  FFMA.FTZ R4, R5, R4, R21 ;  /* 0x0000000405047223 */ /* 0x000fe20000010015 */
[----:B------:R-:W-:Y:S01]  /*0f20*/  SHF.L.U32 R5, R10, 0x10, RZ ;  /* 0x000000100a057819 */ /* 0x000fe200000006ff */
[----:B------:R-:W-:Y:S01]  /*0f30*/  FFMA.FTZ R9, R33, R9, R20 ;  /* 0x0000000921097223 */ /* 0x000fe20000010014 */
[C---:B------:R-:W-:Y:S01]  /*0f40*/  LOP3.LUT R22, R34.reuse, 0xffff0000, RZ, 0xc0, !PT ;  /* 0xffff000022167812 */ /* 0x040fe200078ec0ff */
[----:B------:R-:W-:Y:S01]  /*0f50*/  IMAD.U32 R20, R34, 0x10000, RZ ;  /* 0x0001000022147824 */ /* 0x000fe200078e00ff */
[----:B------:R-:W-:Y:S01]  /*0f60*/  LOP3.LUT R10, R10, 0xffff0000, RZ, 0xc0, !PT ;  /* 0xffff00000a0a7812 */ /* 0x000fe200078ec0ff */
[----:B------:R-:W-:Y:S01]  /*0f70*/  FFMA.FTZ R3, R3, R8, R4 ;  /* 0x0000000803037223 */ /* 0x000fe20000010004 */
[----:B------:R-:W-:Y:S01]  /*0f80*/  SHF.L.U32 R7, R23, 0x10, RZ ;  /* 0x0000001017077819 */ /* 0x000fe200000006ff */
        /* <DEDUP_REMOVED lines=8> */
[----:B------:R-:W-:Y:S01]  /*1010*/  FFMA.FTZ R32, R32, R8, R5 ;  /* 0x0000000820207223 */ /* 0x000fe20000010005 */
[----:B------:R-:W-:Y:S01]  /*1020*/  SHF.L.U32 R9, R12, 0x10, RZ ;  /* 0x000000100c097819 */ /* 0x000fe200000006ff */
[----:B------:R-:W-:Y:S01]  /*1030*/  FFMA.FTZ R22, R6, R23, R7 ;  /* 0x0000001706167223 */ /* 0x000fe20000010007 */
[C---:B------:R-:W-:Y:S01]  /*1040*/  LOP3.LUT R21, R24.reuse, 0xffff0000, RZ, 0xc0, !PT ;  /* 0xffff000018157812 */ /* 0x040fe200078ec0ff */
[----:B------:R-:W-:Y:S01]  /*1050*/  IMAD.U32 R10, R24, 0x10000, RZ ;  /* 0x00010000180a7824 */ /* 0x000fe200078e00ff */
[C---:B------:R-:W-:Y:S01]  /*1060*/  SHF.L.U32 R23, R25.reuse, 0x10, RZ ;  /* 0x0000001019177819 */ /* 0x040fe200000006ff */
[----:B------:R-:W-:Y:S01]  /*1070*/  FFMA.FTZ R11, R34, R11, R32 ;  /* 0x0000000b220b7223 */ /* 0x000fe20000010020 */
[----:B------:R-:W-:Y:S01]  /*1080*/  LOP3.LUT R20, R25, 0xffff0000, RZ, 0xc0, !PT ;  /* 0xffff000019147812 */ /* 0x000fe200078ec0ff */
[----:B------:R-:W-:Y:S01]  /*1090*/  FFMA.FTZ R9, R9, R10, R22 ;  /* 0x0000000a09097223 */ /* 0x000fe20000010016 */
[----:B------:R-:W-:Y:S01]  /*10a0*/  SHF.L.U32 R24, R28, 0x10, RZ ;  /* 0x000000101c187819 */ /* 0x000fe200000006ff */
[----:B------:R-:W-:Y:S01]  /*10b0*/  IMAD.U32 R10, R29, 0x10000, RZ ;  /* 0x000100001d0a7824 */ /* 0x000fe200078e00ff */
[----:B------:R-:W-:Y:S01]  /*10c0*/  SHF.L.U32 R25, R16, 0x10, RZ ;  /* 0x0000001010197819 */ /* 0x000fe200000006ff */
[----:B------:R-:W-:Y:S01]  /*10d0*/  IMAD.U32 R5, R27, 0x10000, RZ ;  /* 0x000100001b057824 */ /* 0x000fe200078e00ff */
[----:B------:R-:W-:-:S02]  /*10e0*/  LOP3.LUT R12, R12, 0xffff0000, RZ, 0xc0, !PT ;  /* 0xffff00000c0c7812 */ /* 0x000fc400078ec0ff */
[----:B------:R-:W-:Y:S01]  /*10f0*/  LOP3.LUT R28, R28, 0xffff0000, RZ, 0xc0, !PT ;  /* 0xffff00001c1c7812 */ /* 0x000fe200078ec0ff */
[----:B------:R-:W-:Y:S01]  /*1100*/  FFMA.FTZ R11, R24, R25, R11 ;  /* 0x00000019180b7223 */ /* 0x000fe2000001000b */
[----:B------:R-:W-:Y:S01]  /*1110*/  LOP3.LUT R16, R16, 0xffff0000, RZ, 0xc0, !PT ;  /* 0xffff000010107812 */ /* 0x000fe200078ec0ff */
[----:B------:R-:W-:Y:S01]  /*1120*/  FFMA.FTZ R9, R12, R21, R9 ;  /* 0x000000150c097223 */ /* 0x000fe20000010009 */
[----:B------:R-:W-:Y:S02]  /*1130*/  SHF.L.U32 R12, R17, 0x10, RZ ;  /* 0x00000010110c7819 */ /* 0x000fe400000006ff */
        /* <DEDUP_REMOVED lines=16> */
[----:B------:R-:W-:-:S02]  /*1240*/  LOP3.LUT R30, R30, 0xffff0000, RZ, 0xc0, !PT ;  /* 0xffff00001e1e7812 */ /* 0x000fc400078ec0ff */
[----:B------:R-:W-:Y:S01]  /*1250*/  LOP3.LUT R18, R18, 0xffff0000, RZ, 0xc0, !PT ;  /* 0xffff000012127812 */ /* 0x000fe200078ec0ff */
[----:B------:R-:W-:Y:S01]  /*1260*/  FFMA.FTZ R3, R14, R7, R3 ;  /* 0x000000070e037223 */ /* 0x000fe20000010003 */
[----:B------:R-:W-:Y:S02]  /*1270*/  SHF.L.U32 R2, R15, 0x10, RZ ;  /* 0x000000100f027819 */ /* 0x000fe400000006ff */
[----:B------:R-:W-:Y:S01]  /*1280*/  SHF.L.U32 R4, R31, 0x10, RZ ;  /* 0x000000101f047819 */ /* 0x000fe200000006ff */
[----:B------:R-:W-:Y:S01]  /*1290*/  FFMA.FTZ R9, R30, R18, R9 ;  /* 0x000000121e097223 */ /* 0x000fe20000010009 */
[----:B------:R-:W-:Y:S01]  /*12a0*/  SHF.L.U32 R7, R19, 0x10, RZ ;  /* 0x0000001013077819 */ /* 0x000fe200000006ff */
[----:B------:R-:W-:Y:S01]  /*12b0*/  FFMA.FTZ R2, R2, R5, R3 ;  /* 0x0000000502027223 */ /* 0x000fe20000010003 */
[----:B------:R-:W-:Y:S02]  /*12c0*/  LOP3.LUT R15, R15, 0xffff0000, RZ, 0xc0, !PT ;  /* 0xffff00000f0f7812 */ /* 0x000fe400078ec0ff */
[----:B------:R-:W-:Y:S01]  /*12d0*/  LOP3.LUT R6, R27, 0xffff0000, RZ, 0xc0, !PT ;  /* 0xffff00001b067812 */ /* 0x000fe200078ec0ff */
[----:B------:R-:W-:Y:S01]  /*12e0*/  FFMA.FTZ R4, R4, R7, R9 ;  /* 0x0000000704047223 */ /* 0x000fe20000010009 */
[----:B------:R-:W-:Y:S01]  /*12f0*/  LOP3.LUT R31, R31, 0xffff0000, RZ, 0xc0, !PT ;  /* 0xffff00001f1f7812 */ /* 0x000fe200078ec0ff */
[----:B------:R-:W-:Y:S01]  /*1300*/  IMAD.SHL.U32 R9, R38, 0x4, RZ ;  /* 0x0000000426097824 */ /* 0x000fe200078e00ff */
[----:B------:R-:W-:Y:S01]  /*1310*/  LOP3.LUT R19, R19, 0xffff0000, RZ, 0xc0, !PT ;  /* 0xffff000013137812 */ /* 0x000fe200078ec0ff */
[----:B------:R-:W-:Y:S01]  /*1320*/  FFMA.FTZ R2, R15, R6, R2 ;  /* 0x000000060f027223 */ /* 0x000fe20000010002 */
[----:B------:R-:W-:-:S03]  /*1330*/  SHF.R.S32.HI R11, RZ, 0x1f, R39 ;  /* 0x0000001fff0b7819 */ /* 0x000fc60000011427 */
[----:B------:R-:W-:Y:S01]  /*1340*/  FFMA.FTZ R19, R31, R19, R4 ;  /* 0x000000131f137223 */ /* 0x000fe20000010004 */
[----:B------:R-:W0:Y:S04]  /*1350*/  SHFL.BFLY PT, R3, R2, 0x4, 0x1f ;  /* 0x0c801f0002037f89 */ /* 0x000e2800000e0000 */
[----:B------:R-:W1:Y:S01]  /*1360*/  SHFL.BFLY PT, R4, R19, 0x4, 0x1f ;  /* 0x0c801f0013047f89 */ /* 0x000e6200000e0000 */
[----:B0-----:R-:W-:Y:S02]  /*1370*/  FADD.FTZ R3, R2, R3 ;  /* 0x0000000302037221 */ /* 0x001fe40000010000 */
[----:B-1----:R-:W-:-:S03]  /*1380*/  FADD.FTZ R5, R19, R4 ;  /* 0x0000000413057221 */ /* 0x002fc60000010000 */
[----:B------:R-:W0:Y:S04]  /*1390*/  SHFL.BFLY PT, R4, R3, 0x2, 0x1f ;  /* 0x0c401f0003047f89 */ /* 0x000e2800000e0000 */
[----:B------:R-:W1:Y:S01]  /*13a0*/  SHFL.BFLY PT, R6, R5, 0x2, 0x1f ;  /* 0x0c401f0005067f89 */ /* 0x000e6200000e0000 */
[----:B0-----:R-:W-:Y:S01]  /*13b0*/  FADD.FTZ R8, R3, R4 ;  /* 0x0000000403087221 */ /* 0x001fe20000010000 */
[----:B------:R-:W-:Y:S01]  /*13c0*/  LEA.HI R4, P1, R0, R39, RZ, 0x1d ;  /* 0x0000002700047211 */ /* 0x000fe2000783e8ff */
[----:B------:R-:W-:-:S03]  /*13d0*/  IMAD.WIDE R2, R9, 0x10, R36 ;  /* 0x0000001009027825 */ /* 0x000fc600078e0224 */
[----:B------:R-:W0:Y:S01]  /*13e0*/  SHFL.BFLY PT, R13, R8, 0x1, 0x1f ;  /* 0x0c201f00080d7f89 */ /* 0x000e2200000e0000 */
[----:B-1----:R-:W-:Y:S01]  /*13f0*/  FADD.FTZ R6, R5, R6 ;  /* 0x0000000605067221 */ /* 0x002fe20000010000 */
[----:B------:R-:W-:Y:S02]  /*1400*/  IADD3.X R11, RZ, R11, RZ, P1, !PT ;  /* 0x0000000bff0b7210 */ /* 0x000fe40000ffe4ff */
[C---:B------:R-:W-:Y:S02]  /*1410*/  LEA R10, P1, R4.reuse, c[0x0][0x3c8], 0x2 ;  /* 0x0000f200040a7a11 */ /* 0x040fe400078210ff */
[----:B------:R-:W1:Y:S02]  /*1420*/  SHFL.BFLY PT, R7, R6, 0x1, 0x1f ;  /* 0x0c201f0006077f89 */ /* 0x000e6400000e0000 */
[----:B------:R-:W-:Y:S01]  /*1430*/  LEA.HI.X R11, R4, c[0x0][0x3cc], R11, 0x2, P1 ;  /* 0x0000f300040b7a11 */ /* 0x000fe200008f140b */
[----:B------:R-:W-:-:S06]  /*1440*/  IMAD.WIDE R4, R38, 0x40, R2 ;  /* 0x0000004026047825 */ /* 0x000fcc00078e0202 */
[----:B------:R-:W-:-:S04]  /*1450*/  IMAD.WIDE R38, R38, 0x40, R4 ;  /* 0x0000004026267825 */ /* 0x000fc800078e0204 */
[----:B0-----:R-:W-:-:S04]  /*1460*/  @!P0 FADD.FTZ R0, R8, R13 ;  /* 0x0000000d08008221 */ /* 0x001fc80000010000 */
[----:B------:R-:W-:Y:S02]  /*1470*/  @!P0 FMUL.FTZ R13, R0, c[0x0][0x2d4] ;  /* 0x0000b500000d8a20 */ /* 0x000fe40000410000 */
[----:B-1----:R-:W-:Y:S01]  /*1480*/  FADD.FTZ R7, R6, R7 ;  /* 0x0000000706077221 */ /* 0x002fe20000010000 */
[----:B------:R-:W-:Y:S02]  /*1490*/  IADD3 R6, R9, 0x10, R9 ;  /* 0x0000001009067810 */ /* 0x000fe40007ffe009 */
[----:B------:R-:W-:Y:S01]  /*14a0*/  @!P0 STG.E [R10.64], R13 ;  /* 0x0000000d0a008986 */ /* 0x000fe2000c101904 */
[----:B------:R-:W-:Y:S01]  /*14b0*/  FMUL.FTZ R15, R7, c[0x0][0x2d4] ;  /* 0x0000b500070f7a20 */ /* 0x000fe20000410000 */
[----:B------:R-:W-:Y:S01]  /*14c0*/  IADD3 R9, R9, R6, RZ ;  /* 0x0000000609097210 */ /* 0x000fe20007ffe0ff */
[----:B------:R-:W-:-:S03]  /*14d0*/  IMAD.WIDE R6, R6, 0x10, R36 ;  /* 0x0000001006067825 */ /* 0x000fc600078e0224 */
[----:B------:R-:W-:Y:S01]  /*14e0*/  @!P0 STG.E [R10.64+0x80], R15 ;  /* 0x0000800f0a008986 */ /* 0x000fe2000c101904 */
[----:B------:R-:W-:-:S03]  /*14f0*/  IMAD.WIDE R8, R9, 0x10, R36 ;  /* 0x0000001009087825 */ /* 0x000fc600078e0224 */
[----:B------:R-:W-:Y:S04]  /*1500*/  STG.E.128 [R36.64], RZ ;  /* 0x000000ff24007986 */ /* 0x000fe8000c101d04 */
[----:B------:R-:W-:Y:S04]  /*1510*/  STG.E.128 [R2.64], RZ ;  /* 0x000000ff02007986 */ /* 0x000fe8000c101d04 */
[----:B------:R-:W-:Y:S04]  /*1520*/  STG.E.128 [R4.64], RZ ;  /* 0x000000ff04007986 */ /* 0x000fe8000c101d04 */
[----:B------:R-:W-:Y:S04]  /*1530*/  STG.E.128 [R38.64], RZ ;  /* 0x000000ff26007986 */ /* 0x000fe8000c101d04 */
[----:B------:R-:W-:Y:S04]  /*1540*/  STG.E.128 [R36.64+0x100], RZ ;  /* 0x000100ff24007986 */ /* 0x000fe8000c101d04 */
[----:B------:R-:W-:Y:S04]  /*1550*/  STG.E.128 [R2.64+0x100], RZ ;  /* 0x000100ff02007986 */ /* 0x000fe8000c101d04 */
[----:B------:R-:W-:Y:S04]  /*1560*/  STG.E.128 [R6.64], RZ ;  /* 0x000000ff06007986 */ /* 0x000fe8000c101d04 */
[----:B------:R-:W-:Y:S01]  /*1570*/  STG.E.128 [R8.64], RZ ;  /* 0x000000ff08007986 */ /* 0x000fe2000c101d04 */
[----:B------:R-:W-:Y:S05]  /*1580*/  EXIT ;  /* 0x000000000000794d */ /* 0x000fea0003800000 */
.L_x_634:
        /* <DEDUP_REMOVED lines=15> */
.L_x_1080:


//--------------------- .text._ZN5flash27flash_bwd_convert_dq_kernelI23Flash_bwd_kernel_traitsILi128ELi64ELi128ELi8ELi2ELi4ELi2ELb0ELb0EN7cutlass10bfloat16_tE19Flash_kernel_traitsILi128ELi64ELi128ELi8ES3_EEEEvNS_16Flash_bwd_paramsEi --------------------------
	.section	.text._ZN5flash27flash_bwd_convert_dq_kernelI23Flash_bwd_kernel_traitsILi128ELi64ELi128ELi8ELi2ELi4ELi2ELb0ELb0EN7cutlass10bfloat16_tE19Flash_kernel_traitsILi128ELi64ELi128ELi8ES3_EEEEvNS_16Flash_bwd_paramsEi,"ax",@progbits
	.sectioninfo	@"SHI_REGISTERS=80"
	.align	128
        .global         _ZN5flash27flash_bwd_convert_dq_kernelI23Flash_bwd_kernel_traitsILi128ELi64ELi128ELi8ELi2ELi4ELi2ELb0ELb0EN7cutlass10bfloat16_tE19Flash_kernel_traitsILi128ELi64ELi128ELi8ES3_EEEEvNS_16Flash_bwd_paramsEi
        .type           _ZN5flash27flash_bwd_convert_dq_kernelI23Flash_bwd_kernel_traitsILi128ELi64ELi128ELi8ELi2ELi4ELi2ELb0ELb0EN7cutlass10bfloat16_tE19Flash_kernel_traitsILi128ELi64ELi128ELi8ES3_EEEEvNS_16Flash_bwd_paramsEi,@function
        .size           _ZN5flash27flash_bwd_convert_dq_kernelI23Flash_bwd_kernel_traitsILi128ELi64ELi128ELi8ELi2ELi4ELi2ELb0ELb0EN7cutlass10bfloat16_tE19Flash_kernel_traitsILi128ELi64ELi128ELi8ES3_EEEEvNS_16Flash_bwd_paramsEi,(.L_x_1081 - _ZN5flash27flash_bwd_convert_dq_kernelI23Flash_bwd_kernel_traitsILi128ELi64ELi128ELi8ELi2ELi4ELi2ELb0ELb0EN7cutlass10bfloat16_tE19Flash_kernel_traitsILi128ELi64ELi128ELi8ES3_EEEEvNS_16Flash_bwd_paramsEi)
        .other          _ZN5flash27flash_bwd_convert_dq_kernelI23Flash_bwd_kernel_traitsILi128ELi64ELi128ELi8ELi2ELi4ELi2ELb0ELb0EN7cutlass10bfloat16_tE19Flash_kernel_traitsILi128ELi64ELi128ELi8ES3_EEEEvNS_16Flash_bwd_paramsEi,@"STO_CUDA_ENTRY STV_DEFAULT"
_ZN5flash27flash_bwd_convert_dq_kernelI23Flash_bwd_kernel_traitsILi128ELi64ELi128ELi8ELi2ELi4ELi2ELb0ELb0EN7cutlass10bfloat16_tE19Flash_kernel_traitsILi128ELi64ELi128ELi8ES3_EEEEvNS_16Flash_bwd_paramsEi:
.text._ZN5flash27flash_bwd_convert_dq_kernelI23Flash_bwd_kernel_traitsILi128ELi64ELi128ELi8ELi2ELi4ELi2ELb0ELb0EN7cutlass10bfloat16_tE19Flash_kernel_traitsILi128ELi64ELi128ELi8ES3_EEEEvNS_16Flash_bwd_paramsEi:
        /* <DEDUP_REMOVED lines=136> */
.L_x_636:
        /* <DEDUP_REMOVED lines=92> */
.L_x_635:
        /* <DEDUP_REMOVED lines=134> */
.L_x_638:
[----:B------:R-:W-:Y:S05]  /*16a0*/  BSYNC B0 ;  /* 0x0000000000007941 */ /* 0x000fea0003800000 */
.L_x_637:
        /* <DEDUP_REMOVED lines=18> */
.L_x_639:
        /* <DEDUP_REMOVED lines=11> */
.L_x_1081:


//--------------------- .text._ZN5flash44flash_bwd_dq_dk_dv_loop_seqk_parallel_kernelI23Flash_bwd_kernel_traitsILi128ELi64ELi128ELi8ELi2ELi4ELi2ELb0ELb0EN7cutlass10bfloat16_tE19Flash_kernel_traitsILi128ELi64ELi128ELi8ES3_EELb1ELb1ELb0ELb0ELb0ELb0ELb0EEEvNS_16Flash_bwd_paramsE --------------------------
	.section	.text._ZN5flash44flash_bwd_dq_dk_dv_loop_seqk_parallel_kernelI23Flash_bwd_kernel_traitsILi128ELi64ELi128ELi8ELi2ELi4ELi2ELb0ELb0EN7cutlass10bfloat16_tE19Flash_kernel_traitsILi128ELi64ELi128ELi8ES3_EELb1ELb1ELb0ELb0ELb0ELb0ELb0EEEvNS_16Flash_bwd_paramsE,"ax",@progbits
	.sectioninfo	@"SHI_REGISTERS=255"
	.align	128
        .global         _ZN5flash44flash_bwd_dq_dk_dv_loop_seqk_parallel_kernelI23Flash_bwd_kernel_traitsILi128ELi64ELi128ELi8ELi2ELi4ELi2ELb0ELb0EN7cutlass10bfloat16_tE19Flash_kernel_traitsILi128ELi64ELi128ELi8ES3_EELb1ELb1ELb0ELb0ELb0ELb0ELb0EEEvNS_16Flash_bwd_paramsE
        .type           _ZN5flash44flash_bwd_dq_dk_dv_loop_seqk_parallel_kernelI23Flash_bwd_kernel_traitsILi128ELi64ELi128ELi8ELi2ELi4ELi2ELb0ELb0EN7cutlass10bfloat16_tE19Flash_kernel_traitsILi128ELi64ELi128ELi8ES3_EELb1ELb1ELb0ELb0ELb0ELb0ELb0EEEvNS_16Flash_bwd_paramsE,@function
        .size           _ZN5flash44flash_bwd_dq_dk_dv_loop_seqk_parallel_kernelI23Flash_bwd_kernel_traitsILi128ELi64ELi128ELi8ELi2ELi4ELi2ELb0ELb0EN7cutlass10bfloat16_tE19Flash_kernel_traitsILi128ELi64ELi128ELi8ES3_EELb1ELb1ELb0ELb0ELb0ELb0ELb0EEEvNS_16Flash_bwd_paramsE,(.L_x_1082 - _ZN5flash44flash_bwd_dq_dk_dv_loop_seqk_parallel_kernelI23Flash_bwd_kernel_traitsILi128ELi64ELi128ELi8ELi2ELi4ELi2ELb0ELb0EN7cutlass10bfloat16_tE19Flash_kernel_traitsILi128ELi64ELi128ELi8ES3_EELb1ELb1ELb0ELb0ELb0ELb0ELb0EEEvNS_16Flash_bwd_paramsE)
        .other          _ZN5flash44flash_bwd_dq_dk_dv_loop_seqk_parallel_kernelI23Flash_bwd_kernel_traitsILi128ELi64ELi128ELi8ELi2ELi4ELi2ELb0ELb0EN7cutlass10bfloat16_tE19Flash_kernel_traitsILi128ELi64ELi128ELi8ES3_EELb1ELb1ELb0ELb0ELb0ELb0ELb0EEEvNS_16Flash_bwd_paramsE,@"STO_CUDA_ENTRY STV_DEFAULT"
_ZN5flash44flash_bwd_dq_dk_dv_loop_seqk_parallel_kernelI23Flash_bwd_kernel_traitsILi128ELi64ELi128ELi8ELi2ELi4ELi2ELb0ELb0EN7cutlass10bfloat16_tE19Flash_kernel_traitsILi128ELi64ELi128ELi8ES3_EELb1ELb1ELb0ELb0ELb0ELb0ELb0EEEvNS_16Flash_bwd_paramsE:
.text._ZN5flash44flash_bwd_dq_dk_dv_loop_seqk_parallel_kernelI23Flash_bwd_kernel_traitsILi128ELi64ELi128ELi8ELi2ELi4ELi2ELb0ELb0EN7cutlass10bfloat16_tE19Flash_kernel_traitsILi128ELi64ELi128ELi8ES3_EELb1ELb1ELb0ELb0ELb0ELb0ELb0EEEvNS_16Flash_bwd_paramsE:
        /* <DEDUP_REMOVED lines=21> */
[----:B------:R-:W-:Y:S02]  /*0150*/  UMOV UR5, 0x80 ;  /* 0x0000008000057882 */ /* 0x000fe40000000000 */
[----:B------:R-:W-:Y:S01]  /*0160*/  ULDC UR4, c[0x0][0x210] ;  /* 0x0000840000047ab9 */ /* 0x000fe20000000800 */
[----:B------:R-:W4:Y:S01]  /*0170*/  S2UR UR61, SR_CTAID.X ;  /* 0x00000000003d79c3 */ /* 0x000f220000002500 */
        /* <DEDUP_REMOVED lines=8> */
[CC--:B------:R-:W-:Y:S01]  /*0200*/  LEA.HI R3, R0.reuse, R8.reuse, RZ, 0x2 ;  /* 0x0000000800037211 */ /* 0x0c0fe200078f10ff */
[----:B------:R-:W-:Y:S01]  /*0210*/  UIMAD UR56, UR5, UR4, UR56 ;  /* 0x00000004053872a4 */ /* 0x000fe2000f8e0238 */
[CC--:B------:R-:W-:Y:S01]  /*0220*/  LEA.HI R235, R0.reuse, R8.reuse, RZ, 0x3 ;  /* 0x0000000800eb7211 */ /* 0x0c0fe200078f18ff */
[----:B---3--:R-:W-:Y:S01]  /*0230*/  UIMAD UR47, UR34, UR46, URZ ;  /* 0x0000002e222f72a4 */ /* 0x008fe2000f8e023f */
[CC--:B------:R-:W-:Y:S01]  /*0240*/  LEA.HI R250, R0.reuse, R8.reuse, RZ, 0x6 ;  /* 0x0000000800fa7211 */ /* 0x0c0fe200078f30ff */
[----:B------:R-:W-:Y:S01]  /*0250*/  UIMAD UR46, UR46, UR10, URZ ;  /* 0x0000000a2e2e72a4 */ /* 0x000fe2000f8e023f */
[CC--:B------:R-:W-:Y:S01]  /*0260*/  LEA.HI R6, R0.reuse, R8.reuse, RZ, 0x4 ;  /* 0x0000000800067211 */ /* 0x0c0fe200078f20ff */
[----:B------:R-:W-:Y:S01]  /*0270*/  UIMAD UR4, UR31, UR11, UR34 ;  /* 0x0000000b1f0472a4 */ /* 0x000fe2000f8e0222 */
[----:B------:R-:W-:Y:S01]  /*0280*/  LEA.HI R14, R0, R8, RZ, 0x7 ;  /* 0x00000008000e7211 */ /* 0x000fe200078f38ff */
[----:B------:R-:W-:Y:S01]  /*0290*/  ULDC UR14, c[0x0][0x1c0] ;  /* 0x00007000000e7ab9 */ /* 0x000fe20000000800 */
[--C-:B------:R-:W-:Y:S01]  /*02a0*/  SHF.R.S32.HI R0, RZ, 0x5, R5.reuse ;  /* 0x00000005ff007819 */ /* 0x100fe20000011405 */
[----:B------:R-:W-:Y:S01]  /*02b0*/  ULDC UR9, c[0x0][0x1c0] ;  /* 0x0000700000097ab9 */ /* 0x000fe20000000800 */
[----:B------:R-:W-:Y:S01]  /*02c0*/  SHF.R.S32.HI R2, RZ, 0x1f, R5 ;  /* 0x0000001fff027819 */ /* 0x000fe20000011405 */
[----:B------:R-:W-:Y:S01]  /*02d0*/  UIMAD UR53, UR6, UR31, URZ ;  /* 0x0000001f063572a4 */ /* 0x000fe2000f8e023f */
[C---:B------:R-:W-:Y:S01]  /*02e0*/  LOP3.LUT R4, R5.reuse, 0xffffffe0, RZ, 0xc0, !PT ;  /* 0xffffffe005047812 */ /* 0x040fe200078ec0ff */
[----:B------:R-:W-:Y:S01]  /*02f0*/  UIMAD UR5, UR31, UR9, UR34 ;  /* 0x000000091f0572a4 */ /* 0x000fe2000f8e0222 */
[-C--:B------:R-:W-:Y:S01]  /*0300*/  LEA.HI R5, R5, R0.reuse, RZ, 0x1 ;  /* 0x0000000005057211 */ /* 0x080fe200078f08ff */
[----:B------:R-:W-:Y:S01]  /*0310*/  @!UP5 UIMAD UR6, UR31, UR14, UR34 ;  /* 0x0000000e1f06d2a4 */ /* 0x000fe2000f8e0222 */
[----:B------:R-:W-:Y:S01]  /*0320*/  LEA.HI R2, R2, R0, RZ, 0x2 ;  /* 0x0000000002027211 */ /* 0x000fe200078f10ff */
[----:B------:R-:W-:Y:S01]  /*0330*/  IMAD.IADD R7, R8, 0x1, -R4 ;  /* 0x0000000108077824 */ /* 0x000fe200078e0a04 */
[----:B------:R-:W-:Y:S01]  /*0340*/  LOP3.LUT R9, R3, 0x7ffffffc, RZ, 0xc0, !PT ;  /* 0x7ffffffc03097812 */ /* 0x000fe200078ec0ff */
[----:B------:R-:W-:Y:S01]  /*0350*/  USHF.L.U32 UR45, UR46, 0x6, URZ ;  /* 0x000000062e2d7899 */ /* 0x000fe2000800063f */
[----:B------:R-:W-:Y:S01]  /*0360*/  LOP3.LUT R4, R5, 0xfffffffe, RZ, 0xc0, !PT ;  /* 0xfffffffe05047812 */ /* 0x000fe200078ec0ff */
[----:B------:R-:W-:Y:S01]  /*0370*/  USHF.L.U32 UR44, UR4, 0x5, URZ ;  /* 0x00000005042c7899 */ /* 0x000fe2000800063f */
[----:B------:R-:W-:Y:S01]  /*0380*/  LOP3.LUT R2, R2, 0xfffffffc, RZ, 0xc0, !PT ;  /* 0xfffffffc02027812 */ /* 0x000fe200078ec0ff */
[----:B------:R-:W-:Y:S01]  /*0390*/  IMAD.IADD R12, R8, 0x1, -R9 ;  /* 0x00000001080c7824 */ /* 0x000fe200078e0a09 */
[----:B------:R-:W-:Y:S01]  /*03a0*/  LOP3.LUT R11, R6, 0xfffffff0, RZ, 0xc0, !PT ;  /* 0xfffffff0060b7812 */ /* 0x000fe200078ec0ff */
[C---:B------:R-:W-:Y:S01]  /*03b0*/  IMAD.IADD R15, R0.reuse, 0x1, -R4 ;  /* 0x00000001000f7824 */ /* 0x040fe200078e0a04 */
[--C-:B------:R-:W-:Y:S01]  /*03c0*/  SHF.R.S32.HI R4, RZ, 0x2, R3.reuse ;  /* 0x00000002ff047819 */ /* 0x100fe20000011403 */
[----:B------:R-:W-:Y:S01]  /*03d0*/  IMAD.IADD R9, R0, 0x1, -R2 ;  /* 0x0000000100097824 */ /* 0x000fe200078e0a02 */
[----:B------:R-:W-:Y:S01]  /*03e0*/  SHF.R.S32.HI R0, RZ, 0x1f, R3 ;  /* 0x0000001fff007819 */ /* 0x000fe20000011403 */
[----:B------:R-:W-:Y:S01]  /*03f0*/  IMAD.IADD R5, R8, 0x1, -R11 ;  /* 0x0000000108057824 */ /* 0x000fe200078e0a0b */
[----:B------:R-:W-:Y:S01]  /*0400*/  SHF.R.S32.HI R3, RZ, 0x4, R6 ;  /* 0x00000004ff037819 */ /* 0x000fe20000011406 */
[----:B------:R-:W-:Y:S01]  /*0410*/  STL [R1+0x8], R15 ;  /* 0x0000080f01007387 */ /* 0x000fe20000100800 */
[----:B------:R-:W-:Y:S01]  /*0420*/  LOP3.LUT R10, R235, 0xfffffff8, RZ, 0xc0, !PT ;  /* 0xfffffff8eb0a7812 */ /* 0x000fe200078ec0ff */
[----:B------:R-:W-:Y:S01]  /*0430*/  ULDC UR50, c[0x0][0x214] ;  /* 0x0000850000327ab9 */ /* 0x000fe20000000800 */
[----:B------:R-:W-:Y:S01]  /*0440*/  LEA.HI R2, R6, R3, RZ, 0x1 ;  /* 0x0000000306027211 */ /* 0x000fe200078f08ff */
[----:B------:R-:W-:Y:S01]  /*0450*/  ULDC UR57, c[0x0][0x1c8] ;  /* 0x0000720000397ab9 */ /* 0x000fe20000000800 */
[----:B------:R-:W-:Y:S01]  /*0460*/  LEA.HI R0, R0, R4, RZ, 0x3 ;  /* 0x0000000400007211 */ /* 0x000fe200078f18ff */
[----:B------:R-:W-:Y:S01]  /*0470*/  IMAD.IADD R10, R8, 0x1, -R10 ;  /* 0x00000001080a7824 */ /* 0x000fe200078e0a0a */
[----:B------:R-:W-:Y:S01]  /*0480*/  LOP3.LUT R2, R2, 0xfffffffe, RZ, 0xc0, !PT ;  /* 0xfffffffe02027812 */ /* 0x000fe200078ec0ff */
[----:B------:R-:W-:Y:S01]  /*0490*/  ULDC.U8 UR8, c[0x0][0x3d0] ;  /* 0x0000f40000087ab9 */ /* 0x000fe20000000000 */
[----:B------:R-:W-:Y:S01]  /*04a0*/  LOP3.LUT R0, R0, 0xfffffff8, RZ, 0xc0, !PT ;  /* 0xfffffff800007812 */ /* 0x000fe200078ec0ff */
[----:B------:R-:W-:Y:S01]  /*04b0*/  IMAD.SHL.U32 R236, R10, 0x8, RZ ;  /* 0x000000080aec7824 */ /* 0x000fe200078e00ff */
[----:B------:R-:W-:Y:S01]  /*04c0*/  SHF.R.S32.HI R250, RZ, 0x6, R250 ;  /* 0x00000006fffa7819 */ /* 0x000fe200000114fa */
[----:B------:R-:W-:Y:S01]  /*04d0*/  IMAD.IADD R8, R3, 0x1, -R2 ;  /* 0x0000000103087824 */ /* 0x000fe200078e0a02 */
[----:B------:R-:W-:Y:S01]  /*04e0*/  SHF.R.S32.HI R2, RZ, 0x1f, R5 ;  /* 0x0000001fff027819 */ /* 0x000fe20000011405 */
[----:B------:R-:W-:Y:S01]  /*04f0*/  IMAD.IADD R6, R4, 0x1, -R0 ;  /* 0x0000000104067824 */ /* 0x000fe200078e0a00 */
[----:B------:R-:W-:Y:S01]  /*0500*/  SHF.R.S32.HI R0, RZ, 0x1f, R7 ;  /* 0x0000001fff007819 */ /* 0x000fe20000011407 */
[----:B------:R-:W-:Y:S01]  /*0510*/  IMAD.U32 R3, RZ, RZ, UR15 ;  /* 0x0000000fff037e24 */ /* 0x000fe2000f8e00ff */
[----:B------:R-:W-:Y:S01]  /*0520*/  LEA.HI R11, R2, R5, RZ, 0x3 ;  /* 0x00000005020b7211 */ /* 0x000fe200078f18ff */
[----:B------:R-:W-:Y:S01]  /*0530*/  IMAD.SHL.U32 R2, R10, 0x40, RZ ;  /* 0x000000400a027824 */ /* 0x000fe200078e00ff */
[----:B------:R-:W-:Y:S01]  /*0540*/  LEA.HI R243, R0, R7, RZ, 0x2 ;  /* 0x0000000700f37211 */ /* 0x000fe200078f10ff */
[----:B------:R-:W-:Y:S01]  /*0550*/  IMAD.SHL.U32 R4, R8, 0x200, RZ ;  /* 0x0000020008047824 */ /* 0x000fe200078e00ff */
[----:B------:R-:W-:Y:S01]  /*0560*/  LOP3.LUT R0, R11, 0xfffffff8, RZ, 0xc0, !PT ;  /* 0xfffffff80b007812 */ /* 0x000fe200078ec0ff */
[----:B------:R-:W-:Y:S01]  /*0570*/  ULDC UR51, c[0x0][0x224] ;  /* 0x0000890000337ab9 */ /* 0x000fe20000000800 */
[----:B------:R-:W-:Y:S01]  /*0580*/  SHF.R.S32.HI R243, RZ, 0x2, R243 ;  /* 0x00000002fff37819 */ /* 0x000fe200000114f3 */
[----:B------:R-:W-:Y:S01]  /*0590*/  @UP5 UIMAD UR55, UR31, UR50, URZ ;  /* 0x000000321f3752a4 */ /* 0x000fe2000f8e023f */
[----:B------:R-:W-:Y:S01]  /*05a0*/  IADD3 R242, R236, 0x40, RZ ;  /* 0x00000040ecf27810 */ /* 0x000fe20007ffe0ff */
[----:B------:R-:W-:Y:S01]  /*05b0*/  IMAD.IADD R13, R5, 0x1, -R0 ;  /* 0x00000001050d7824 */ /* 0x000fe200078e0a00 */
[----:B------:R-:W-:Y:S01]  /*05c0*/  LOP3.LUT R0, R2, 0x1c0, RZ, 0xc0, !PT ;  /* 0x000001c002007812 */ /* 0x000fe200078ec0ff */
[----:B------:R-:W-:Y:S01]  /*05d0*/  IMAD.SHL.U32 R2, R9, 0x10, RZ ;  /* 0x0000001009027824 */ /* 0x000fe200078e00ff */
[----:B------:R-:W-:Y:S01]  /*05e0*/  ULDC.64 UR12, c[0x0][0x118] ;  /* 0x00004600000c7ab9 */ /* 0x000fe20000000a00 */
[----:B------:R-:W-:Y:S01]  /*05f0*/  IMAD.SHL.U32 R5, R250, 0x20, RZ ;  /* 0x00000020fa057824 */ /* 0x000fe200078e00ff */
[C---:B------:R-:W-:Y:S01]  /*0600*/  LOP3.LUT R217, R0.reuse, 0x8, R235, 0xf8, !PT ;  /* 0x0000000800d97812 */ /* 0x040fe200078ef8eb */
[----:B------:R-:W-:Y:S01]  /*0610*/  IMAD R243, R15, 0x10, R243 ;  /* 0x000000100ff37824 */ /* 0x000fe200078e02f3 */
[----:B------:R-:W-:Y:S01]  /*0620*/  LOP3.LUT R209, R0, 0x30, R2, 0xf8, !PT ;  /* 0x0000003000d17812 */ /* 0x000fe200078ef802 */
[----:B------:R-:W-:Y:S01]  /*0630*/  IMAD R2, R250, 0x800, R4 ;  /* 0x00000800fa027824 */ /* 0x000fe200078e0204 */
[----:B------:R-:W-:Y:S01]  /*0640*/  SHF.R.U32.HI R3, RZ, 0x3, R0 ;  /* 0x00000003ff037819 */ /* 0x000fe20000011600 */
[----:B------:R-:W-:Y:S01]  /*0650*/  ULOP3.LUT UR57, UR34, UR57, URZ, 0x3c, !UPT ;  /* 0x0000003922397292 */ /* 0x000fe2000f8e3c3f */
[----:B------:R-:W-:Y:S01]  /*0660*/  LOP3.LUT R0, R6, 0x1, RZ, 0xc0, !PT ;  /* 0x0000000106007812 */ /* 0x000fe200078ec0ff */
[----:B------:R-:W-:Y:S01]  /*0670*/  USHF.R.S32.HI UR58, URZ, 0x1f, UR34 ;  /* 0x0000001f3f3a7899 */ /* 0x000fe20008011422 */
[----:B------:R-:W-:Y:S01]  /*0680*/  LOP3.LUT R217, R217, R3, RZ, 0x3c, !PT ;  /* 0x00000003d9d97212 */ /* 0x000fe200078e3cff */
[----:B------:R-:W-:Y:S01]  /*0690*/  UISETP.NE.AND UP6, UPT, UR8, URZ, UPT ;  /* 0x0000003f0800728c */ /* 0x000fe2000bfc5270 */
[----:B------:R-:W-:Y:S01]  /*06a0*/  ISETP.NE.U32.AND P0, PT, R0, 0x1, PT ;  /* 0x000000010000780c */ /* 0x000fe20003f05070 */
[----:B------:R-:W-:Y:S01]  /*06b0*/  IMAD.SHL.U32 R0, R8, 0x20, RZ ;  /* 0x0000002008007824 */ /* 0x000fe200078e00ff */
[----:B------:R-:W-:Y:S01]  /*06c0*/  LOP3.LUT R209, R209, 0x8, R235, 0xf8, !PT ;  /* 0x00000008d1d17812 */ /* 0x000fe200078ef8eb */
[----:B------:R-:W-:Y:S01]  /*06d0*/  IMAD.IADD R217, R2, 0x1, R217 ;  /* 0x0000000102d97824 */ /* 0x000fe200078e02d9 */
[----:B------:R-:W-:Y:S01]  /*06e0*/  R2P PR, R6, 0x6 ;  /* 0x0000000606007804 */ /* 0x000fe20000000000 */
[----:B------:R-:W-:Y:S01]  /*06f0*/  IMAD.SHL.U32 R2, R250, 0x8, RZ ;  /* 0x00000008fa027824 */ /* 0x000fe200078e00ff */
[----:B------:R-:W-:Y:S01]  /*0700*/  LOP3.LUT R0, R0, 0x20, RZ, 0xc0, !PT ;  /* 0x0000002000007812 */ /* 0x000fe200078ec0ff */
[----:B------:R-:W-:Y:S01]  /*0710*/  IMAD.SHL.U32 R218, R217, 0x2, RZ ;  /* 0x00000002d9da7824 */ /* 0x000fe200078e00ff */
[----:B------:R-:W-:Y:S01]  /*0720*/  LOP3.LUT R209, R4, R209, R3, 0xf6, !PT ;  /* 0x000000d104d17212 */ /* 0x000fe200078ef603 */
[----:B------:R-:W-:Y:S01]  /*0730*/  IMAD.SHL.U32 R3, R6, 0x40, RZ ;  /* 0x0000004006037824 */ /* 0x000fe200078e00ff */
[----:B------:R-:W-:Y:S01]  /*0740*/  LOP3.LUT R208, R0, 0x18, R2, 0xf8, !PT ;  /* 0x0000001800d07812 */ /* 0x000fe200078ef802 */
[----:B------:R-:W-:Y:S01]  /*0750*/  IMAD.SHL.U32 R2, R12, 0x2, RZ ;  /* 0x000000020c027824 */ /* 0x000fe200078e00ff */
[----:B------:R-:W-:Y:S01]  /*0760*/  SHF.R.S32.HI R0, RZ, 0x7, R14 ;  /* 0x00000007ff007819 */ /* 0x000fe2000001140e */
[----:B------:R-:W-:Y:S01]  /*0770*/  IMAD.SHL.U32 R4, R8, 0x10, RZ ;  /* 0x0000001008047824 */ /* 0x000fe200078e00ff */
[C---:B------:R-:W-:Y:S01]  /*0780*/  LOP3.LUT P4, RZ, R10.reuse, 0x2, RZ, 0xc0, !PT ;  /* 0x000000020aff7812 */ /* 0x040fe2000788c0ff */
[--C-:B------:R-:W-:Y:S01]  /*0790*/  IMAD R12, R9, 0x400, R2.reuse ;  /* 0x00000400090c7824 */ /* 0x100fe200078e0202 */
[----:B------:R-:W-:Y:S01]  /*07a0*/  LOP3.LUT P3, RZ, R10, 0x4, RZ, 0xc0, !PT ;  /* 0x000000040aff7812 */ /* 0x000fe2000786c0ff */
[C---:B------:R-:W-:Y:S01]  /*07b0*/  IMAD R7, R0.reuse, 0x1000, R2 ;  /* 0x0000100000077824 */ /* 0x040fe200078e0202 */
[----:B------:R-:W-:Y:S01]  /*07c0*/  SEL R231, R231, 0x10, !P0 ;  /* 0x00000010e7e77807 */ /* 0x000fe20004000000 */
[----:B------:R-:W-:Y:S01]  /*07d0*/  IMAD.SHL.U32 R2, R0, 0x8, RZ ;  /* 0x0000000800027824 */ /* 0x000fe200078e00ff */
[----:B------:R-:W-:Y:S01]  /*07e0*/  LOP3.LUT R0, R3, 0x1c0, RZ, 0xc0, !PT ;  /* 0x000001c003007812 */ /* 0x000fe200078ec0ff */
[----:B------:R-:W-:Y:S01]  /*07f0*/  IMAD.SHL.U32 R209, R209, 0x2, RZ ;  /* 0x00000002d1d17824 */ /* 0x000fe200078e00ff */
[----:B------:R-:W-:Y:S01]  /*0800*/  SHF.R.S32.HI R235, RZ, 0x3, R235 ;  /* 0x00000003ffeb7819 */ /* 0x000fe200000114eb */
[----:B------:R-:W-:Y:S01]  /*0810*/  USHF.R.S32.HI UR60, URZ, 0x1f, UR31 ;  /* 0x0000001f3f3c7899 */ /* 0x000fe2000801141f */
[----:B------:R-:W-:Y:S01]  /*0820*/  LOP3.LUT R2, R2, 0x8, RZ, 0xc0, !PT ;  /* 0x0000000802027812 */ /* 0x000fe200078ec0ff */
[----:B------:R-:W-:Y:S01]  /*0830*/  USHF.R.S32.HI UR59, URZ, 0x1f, UR34 ;  /* 0x0000001f3f3b7899 */ /* 0x000fe20008011422 */
[----:B------:R-:W-:Y:S01]  /*0840*/  SHF.R.U32.HI R3, RZ, 0x3, R0 ;  /* 0x00000003ff037819 */ /* 0x000fe20000011600 */
[----:B------:R-:W-:Y:S01]  /*0850*/  UIMAD.WIDE.U32 UR40, UR36, UR42, URZ ;  /* 0x0000002a242872a5 */ /* 0x000fe2000f8e003f */
[----:B------:R-:W-:Y:S01]  /*0860*/  LOP3.LUT R5, R0, 0x20, R5, 0xf8, !PT ;  /* 0x0000002000057812 */ /* 0x000fe200078ef805 */
[----:B------:R-:W-:Y:S01]  /*0870*/  UIMAD UR52, UR37, UR42, URZ ;  /* 0x0000002a253472a4 */ /* 0x000fe2000f8e023f */
[----:B------:R-:W-:Y:S01]  /*0880*/  LOP3.LUT R9, R2, 0x10, R4, 0xf8, !PT ;  /* 0x0000001002097812 */ /* 0x000fe200078ef804 */
[----:B------:R-:W-:Y:S01]  /*0890*/  IMAD.SHL.U32 R4, R11, 0x40, RZ ;  /* 0x000000400b047824 */ /* 0x000fe200078e00ff */
[----:B------:R-:W-:Y:S01]  /*08a0*/  LOP3.LUT R6, R3, R0, R2, 0x1e, !PT ;  /* 0x0000000003067212 */ /* 0x000fe200078e1e02 */
[----:B------:R-:W-:Y:S01]  /*08b0*/  IMAD R0, R15, 0x400, R7 ;  /* 0x000004000f007824 */ /* 0x000fe200078e0207 */
[----:B------:R-:W-:Y:S01]  /*08c0*/  LOP3.LUT R2, R5, R3, RZ, 0x3c, !PT ;  /* 0x0000000305027212 */ /* 0x000fe200078e3cff */
[----:B------:R-:W-:Y:S01]  /*08d0*/  IMAD.SHL.U32 R3, R13, 0x40, RZ ;  /* 0x000000400d037824 */ /* 0x000fe200078e00ff */
[----:B------:R-:W-:Y:S01]  /*08e0*/  USHF.R.S32.HI UR54, URZ, 0x1f, UR47 ;  /* 0x0000001f3f367899 */ /* 0x000fe2000801142f */
[----:B------:R-:W-:Y:S01]  /*08f0*/  IMAD.SHL.U32 R5, R8, 0x8, RZ ;  /* 0x0000000808057824 */ /* 0x000fe200078e00ff */
[----:B------:R-:W-:Y:S01]  /*0900*/  UIMAD UR51, UR5, UR51, URZ ;  /* 0x00000033053372a4 */ /* 0x000fe2000f8e023f */
[----:B------:R-:W-:Y:S01]  /*0910*/  IMAD.IADD R232, R2, 0x1, R0 ;  /* 0x0000000102e87824 */ /* 0x000fe200078e0200 */
[----:B------:R-:W-:Y:S01]  /*0920*/  LOP3.LUT R3, R3, 0x1c0, RZ, 0xc0, !PT ;  /* 0x000001c003037812 */ /* 0x000fe200078ec0ff */
[----:B------:R-:W-:Y:S01]  /*0930*/  IMAD.IADD R6, R12, 0x1, R6 ;  /* 0x000000010c067824 */ /* 0x000fe200078e0206 */
[----:B------:R-:W-:Y:S01]  /*0940*/  LOP3.LUT R0, R4, 0xfffffe00, RZ, 0xc0, !PT ;  /* 0xfffffe0004007812 */ /* 0x000fe200078ec0ff */
[----:B------:R-:W-:Y:S01]  /*0950*/  IMAD.SHL.U32 R232, R232, 0x2, RZ ;  /* 0x00000002e8e87824 */ /* 0x000fe200078e00ff */
[----:B------:R-:W-:Y:S01]  /*0960*/  LOP3.LUT R2, R3, 0x8, R5, 0xf8, !PT ;  /* 0x0000000803027812 */ /* 0x000fe200078ef805 */
[----:B------:R-:W-:Y:S01]  /*0970*/  @!UP5 UIMAD UR50, UR6, UR50, URZ ;  /* 0x000000320632d2a4 */ /* 0x000fe2000f8e023f */
[----:B------:R-:W-:Y:S01]  /*0980*/  SHF.R.U32.HI R4, RZ, 0x3, R3 ;  /* 0x00000003ff047819 */ /* 0x000fe20000011603 */
[----:B------:R-:W-:Y:S01]  /*0990*/  IMAD R5, R15, 0x400, R0 ;  /* 0x000004000f057824 */ /* 0x000fe200078e0200 */
[----:B------:R-:W-:Y:S01]  /*09a0*/  LEA R6, R6, 0xc000, 0x1 ;  /* 0x0000c00006067811 */ /* 0x000fe200078e08ff */
[----:B------:R-:W-:Y:S01]  /*09b0*/  IMAD.IADD R233, R232, 0x1, R231 ;  /* 0x00000001e8e97824 */ /* 0x000fe200078e02e7 */
[----:B------:R-:W-:Y:S01]  /*09c0*/  LOP3.LUT R221, R2, R4, RZ, 0x3c, !PT ;  /* 0x0000000402dd7212 */ /* 0x000fe200078e3cff */
[----:B------:R-:W-:Y:S01]  /*09d0*/  USHF.R.S32.HI UR49, URZ, 0x1f, UR45 ;  /* 0x0000001f3f317899 */ /* 0x000fe2000801142d */
[C-C-:B------:R-:W-:Y:S01]  /*09e0*/  LOP3.LUT R2, R4.reuse, R9, R3.reuse, 0x1e, !PT ;  /* 0x0000000904027212 */ /* 0x140fe200078e1e03 */
[----:B------:R-:W-:Y:S01]  /*09f0*/  STL [R1], R6 ;  /* 0x0000000601007387 */ /* 0x000fe20000100800 */
[----:B------:R-:W-:Y:S01]  /*0a00*/  LOP3.LUT R208, R4, R208, R3, 0x1e, !PT ;  /* 0x000000d004d07212 */ /* 0x000fe200078e1e03 */
[----:B------:R-:W-:Y:S01]  /*0a10*/  IMAD.MOV.U32 R3, RZ, RZ, 0x20 ;  /* 0x00000020ff037424 */ /* 0x000fe200078e00ff */
[-C--:B------:R-:W-:Y:S01]  /*0a20*/  LOP3.LUT R219, R2, R0.reuse, RZ, 0xfc, !PT ;  /* 0x0000000002db7212 */ /* 0x080fe200078efcff */
[----:B------:R-:W-:Y:S01]  /*0a30*/  IMAD.MOV.U32 R2, RZ, RZ, 0x40 ;  /* 0x00000040ff027424 */ /* 0x000fe200078e00ff */
[----:B------:R-:W-:Y:S01]  /*0a40*/  LOP3.LUT R208, R208, R0, RZ, 0xfc, !PT ;  /* 0x00000000d0d07212 */ /* 0x000fe200078efcff */
[----:B------:R-:W-:Y:S01]  /*0a50*/  IMAD.IADD R221, R5, 0x1, R221 ;  /* 0x0000000105dd7824 */ /* 0x000fe200078e02dd */
[C---:B------:R-:W-:Y:S01]  /*0a60*/  SEL R0, R3.reuse, 0xffffffe0, !P4 ;  /* 0xffffffe003007807 */ /* 0x040fe20006000000 */
[----:B------:R-:W-:Y:S01]  /*0a70*/  USHF.R.S32.HI UR48, URZ, 0x1f, UR44 ;  /* 0x0000001f3f307899 */ /* 0x000fe2000801142c */
[C---:B------:R-:W-:Y:S01]  /*0a80*/  SEL R216, R2.reuse, 0xffffffc0, !P3 ;  /* 0xffffffc002d87807 */ /* 0x040fe20005800000 */
[----:B------:R-:W-:Y:S01]  /*0a90*/  UMOV UR39, 0xffffc000 ;  /* 0xffffc00000277882 */ /* 0x000fe20000000000 */
[----:B------:R-:W-:Y:S01]  /*0aa0*/  SEL R3, R3, 0xffffffe0, !P1 ;  /* 0xffffffe003037807 */ /* 0x000fe20004800000 */
[C---:B------:R-:W-:Y:S01]  /*0ab0*/  IMAD R215, R217.reuse, 0x2, R0 ;  /* 0x00000002d9d77824 */ /* 0x040fe200078e0200 */
[----:B------:R-:W-:Y:S01]  /*0ac0*/  SEL R2, R2, 0xffffffc0, !P2 ;  /* 0xffffffc002027807 */ /* 0x000fe20005000000 */
[----:B------:R-:W-:Y:S01]  /*0ad0*/  IMAD R217, R217, 0x2, R216 ;  /* 0x00000002d9d97824 */ /* 0x000fe200078e02d8 */
[C---:B------:R-:W-:Y:S01]  /*0ae0*/  IADD3 R4, R6.reuse, 0x420, RZ ;  /* 0x0000042006047810 */ /* 0x040fe20007ffe0ff */
[----:B------:R-:W-:Y:S01]  /*0af0*/  IMAD.IADD R5, R3, 0x1, R6 ;  /* 0x0000000103057824 */ /* 0x000fe200078e0206 */
[C---:B------:R-:W-:Y:S01]  /*0b00*/  @P1 IADD3 R4, R6.reuse, 0x3e0, RZ ;  /* 0x000003e006041810 */ /* 0x040fe20007ffe0ff */
[--C-:B------:R-:W-:Y:S01]  /*0b10*/  IMAD.IADD R0, R6, 0x1, R2.reuse ;  /* 0x0000000106007824 */ /* 0x100fe200078e0202 */
[----:B------:R-:W-:Y:S01]  /*0b20*/  LEA R208, R208, 0xc000, 0x1 ;  /* 0x0000c000d0d07811 */ /* 0x000fe200078e08ff */
[----:B------:R-:W-:Y:S01]  /*0b30*/  IMAD.IADD R230, R232, 0x1, R3 ;  /* 0x00000001e8e67824 */ /* 0x000fe200078e0203 */
[----:B------:R-:W-:Y:S01]  /*0b40*/  STL [R1+0xc], R5 ;  /* 0x00000c0501007387 */ /* 0x000fe20000100800 */
[----:B------:R-:W-:-:S02]  /*0b50*/  IMAD.IADD R3, R5, 0x1, R2 ;  /* 0x0000000105037824 */ /* 0x000fc400078e0202 */
[----:B------:R-:W-:Y:S01]  /*0b60*/  IMAD.IADD R216, R216, 0x1, R215 ;  /* 0x00000001d8d87824 */ /* 0x000fe200078e02d7 */
[----:B------:R1:W-:Y:S01]  /*0b70*/  STL [R1+0x4], R0 ;  /* 0x0000040001007387 */ /* 0x0003e20000100800 */
[----:B------:R-:W-:-:S03]  /*0b80*/  IMAD.IADD R231, R231, 0x1, R230 ;  /* 0x00000001e7e77824 */ /* 0x000fc600078e02e6 */
[----:B------:R2:W-:Y:S04]  /*0b90*/  STL [R1+0x18], R4 ;  /* 0x0000180401007387 */ /* 0x0005e80000100800 */
[----:B------:R2:W-:Y:S01]  /*0ba0*/  STL [R1+0x10], R3 ;  /* 0x0000100301007387 */ /* 0x0005e20000100800 */
[----:B-1----:R-:W-:-:S05]  /*0bb0*/  IMAD.IADD R0, R2, 0x1, R4 ;  /* 0x0000000102007824 */ /* 0x002fca00078e0204 */
[----:B----4-:R2:W-:Y:S02]  /*0bc0*/  STL [R1+0x14], R0 ;  /* 0x0000140001007387 */ /* 0x0105e40000100800 */
.L_x_710:
        /* <DEDUP_REMOVED lines=12> */
[----:B-12---:R-:W-:Y:S01]  /*0c90*/  IMAD.U32 R2, RZ, RZ, UR4 ;  /* 0x00000004ff027e24 */ /* 0x006fe2000f8e00ff */
        /* <DEDUP_REMOVED lines=40> */
.L_x_640:
        /* <DEDUP_REMOVED lines=59> */
.L_x_642:
        /* <DEDUP_REMOVED lines=18> */
.L_x_643:
        /* <DEDUP_REMOVED lines=39> */
[----:B------:R-:W-:Y:S02]  /*1660*/  IMAD.MOV.U32 R2, RZ, RZ, R4 ;  /* 0x000000ffff027224 */ /* 0x000fe400078e0004 */
[----:B------:R-:W-:Y:S02]  /*1670*/  ULDC UR8, c[0x0][0x234] ;  /* 0x00008d0000087ab9 */ /* 0x000fe40000000800 */
        /* <DEDUP_REMOVED lines=30> */
.L_x_644:
[----:B------:R-:W-:Y:S02]  /*1860*/  UMOV UR6, UR51 ;  /* 0x0000003300067c82 */ /* 0x000fe40008000000 */
.L_x_645:
[----:B------:R-:W-:Y:S01]  /*1870*/  UIADD3 UR4, UP4, UP3, UR4, UR45, UR47 ;  /* 0x0000002d04047290 */ /* 0x000fe2000fb9e02f */
[----:B------:R-:W1:Y:S01]  /*1880*/  S2R R17, SR_TID.X ;  /* 0x0000000000117919 */ /* 0x000e620000002100 */
[----:B------:R-:W-:Y:S01]  /*1890*/  SHF.R.S32.HI R16, RZ, 0x1f, R235 ;  /* 0x0000001fff107819 */ /* 0x000fe200000114eb */
[----:B------:R-:W-:Y:S01]  /*18a0*/  IMAD.U32 R8, RZ, RZ, UR13 ;  /* 0x0000000dff087e24 */ /* 0x000fe2000f8e00ff */
[----:B------:R-:W-:Y:S01]  /*18b0*/  UIADD3 UR15, UP2, UP1, UR15, UR4, UR17 ;  /* 0x000000040f0f7290 */ /* 0x000fe2000f95e011 */
[----:B------:R-:W-:Y:S01]  /*18c0*/  IADD3 R0, P0, R235, UR10, RZ ;  /* 0x0000000aeb007c10 */ /* 0x000fe2000ff1e0ff */
[----:B------:R-:W-:Y:S01]  /*18d0*/  UIADD3.X UR4, UR7, UR49, UR54, UP4, UP3 ;  /* 0x0000003107047290 */ /* 0x000fe2000a7e6436 */
[--C-:B------:R-:W-:Y:S01]  /*18e0*/  SHF.R.S32.HI R237, RZ, 0x1f, R236.reuse ;  /* 0x0000001fffed7819 */ /* 0x100fe200000114ec */
[----:B------:R-:W-:Y:S01]  /*18f0*/  IMAD.U32 R6, RZ, RZ, UR12 ;  /* 0x0000000cff067e24 */ /* 0x000fe2000f8e00ff */
[----:B------:R-:W-:Y:S01]  /*1900*/  IADD3.X R5, R16, UR30, RZ, P0, !PT ;  /* 0x0000001e10057c10 */ /* 0x000fe200087fe4ff */
[----:B------:R-:W-:Y:S01]  /*1910*/  UIADD3.X UR9, UR8, UR4, UR9, UP2, UP1 ;  /* 0x0000000408097290 */ /* 0x000fe200097e2409 */
[----:B------:R-:W-:Y:S01]  /*1920*/  IMAD.U32 R7, RZ, RZ, UR10 ;  /* 0x0000000aff077e24 */ /* 0x000fe2000f8e00ff */
[----:B------:R-:W-:Y:S01]  /*1930*/  ULDC.64 UR12, c[0x0][0x3c8] ;  /* 0x0000f200000c7ab9 */ /* 0x000fe20000000a00 */
[----:B------:R-:W-:Y:S01]  /*1940*/  IMAD.WIDE.U32 R2, R0, c[0x0][0x190], R236 ;  /* 0x0000640000027a25 */ /* 0x000fe200078e00ec */
[----:B------:R-:W-:Y:S01]  /*1950*/  ULDC.64 UR4, c[0x0][0x1a8] ;  /* 0x00006a0000047ab9 */ /* 0x000fe20000000a00 */
[----:B------:R-:W-:Y:S01]  /*1960*/  BSSY B1, `(.L_x_641) ;  /* 0x0000a2b000017945 */ /* 0x000fe20003800000 */
[----:B------:R-:W-:Y:S01]  /*1970*/  UIMAD UR4, UR58, UR4, URZ ;  /* 0x000000043a0472a4 */ /* 0x000fe2000f8e023f */
[----:B------:R-:W-:Y:S01]  /*1980*/  IMAD R5, R5, c[0x0][0x190], RZ ;  /* 0x0000640005057a24 */ /* 0x000fe200078e02ff */
[----:B------:R-:W-:Y:S01]  /*1990*/  IADD3 R4, P0, R2, UR35, RZ ;  /* 0x0000002302047c10 */ /* 0x000fe2000ff1e0ff */
[----:B------:R-:W-:Y:S01]  /*19a0*/  ULDC UR35, c[0x0][0x2e8] ;  /* 0x0000ba0000237ab9 */ /* 0x000fe20000000800 */
[----:B------:R-:W-:Y:S01]  /*19b0*/  IMAD R9, R16, c[0x0][0x370], RZ ;  /* 0x0000dc0010097a24 */ /* 0x000fe200078e02ff */
[----:B------:R-:W-:Y:S01]  /*19c0*/  UIMAD UR11, UR34, UR5, UR4 ;  /* 0x00000005220b72a4 */ /* 0x000fe2000f8e0204 */
[----:B------:R-:W-:Y:S01]  /*19d0*/  IMAD R0, R0, c[0x0][0x194], R5 ;  /* 0x0000650000007a24 */ /* 0x000fe200078e0205 */
[----:B------:R-:W-:Y:S01]  /*19e0*/  UIADD3 UR14, UR10, UR14, URZ ;  /* 0x0000000e0a0e7290 */ /* 0x000fe2000fffe03f */
[----:B------:R-:W-:Y:S01]  /*19f0*/  IMAD R9, R235, c[0x0][0x374], R9 ;  /* 0x0000dd00eb097a24 */ /* 0x000fe200078e0209 */
[----:B------:R-:W-:Y:S01]  /*1a00*/  ULDC.64 UR4, c[0x0][0x378] ;  /* 0x0000de0000047ab9 */ /* 0x000fe20000000a00 */
[----:B-1----:R-:W-:Y:S01]  /*1a10*/  SHF.R.S32.HI R18, RZ, 0x1f, R17 ;  /* 0x0000001fff127819 */ /* 0x002fe20000011411 */
[----:B------:R-:W-:Y:S01]  /*1a20*/  UIMAD UR4, UR58, UR4, URZ ;  /* 0x000000043a0472a4 */ /* 0x000fe2000f8e023f */
[----:B------:R-:W-:-:S02]  /*1a30*/  IADD3.X R5, R3, UR32, R0, P0, !PT ;  /* 0x0000002003057c10 */ /* 0x000fc400087fe400 */
[----:B------:R-:W-:Y:S01]  /*1a40*/  IADD3 R2, P0, R236, UR18, RZ ;  /* 0x00000012ec027c10 */ /* 0x000fe2000ff1e0ff */
[----:B------:R-:W-:-:S03]  /*1a50*/  UIMAD UR8, UR34, UR5, UR4 ;  /* 0x00000005220872a4 */ /* 0x000fc6000f8e0204 */
[----:B------:R-:W-:Y:S01]  /*1a60*/  ULDC.64 UR4, c[0x0][0x370] ;  /* 0x0000dc0000047ab9 */ /* 0x000fe20000000a00 */
[----:B------:R-:W-:Y:S01]  /*1a70*/  IADD3.X R3, R237, UR19, RZ, P0, !PT ;  /* 0x00000013ed037c10 */ /* 0x000fe200087fe4ff */
[----:B------:R-:W-:-:S03]  /*1a80*/  UIMAD UR4, UR30, UR4, URZ ;  /* 0x000000041e0472a4 */ /* 0x000fc6000f8e023f */
[----:B------:R-:W-:Y:S01]  /*1a90*/  UMOV UR30, 0x4 ;  /* 0x00000004001e7882 */ /* 0x000fe20000000000 */
[----:B------:R-:W-:Y:S01]  /*1aa0*/  IMAD.WIDE.U32 R2, R7, c[0x0][0x370], R2 ;  /* 0x0000dc0007027a25 */ /* 0x000fe200078e0002 */
[----:B------:R-:W-:Y:S02]  /*1ab0*/  UIMAD UR7, UR10, UR5, UR4 ;  /* 0x000000050a0772a4 */ /* 0x000fe4000f8e0204 */
[----:B------:R-:W-:Y:S01]  /*1ac0*/  UIADD3 UR4, UR10, UR6, URZ ;  /* 0x000000060a047290 */ /* 0x000fe2000fffe03f */
[----:B------:R-:W-:-:S03]  /*1ad0*/  IMAD.U32 R7, RZ, RZ, UR34 ;  /* 0x00000022ff077e24 */ /* 0x000fc6000f8e00ff */
[----:B------:R-:W-:Y:S01]  /*1ae0*/  UIMAD.WIDE UR4, UR4, UR30, UR12 ;  /* 0x0000001e040472a5 */ /* 0x000fe2000f8e020c */
[----:B------:R1:W2:Y:S01]  /*1af0*/  R2UR UR12, R6 ;  /* 0x00000000060c73c2 */ /* 0x0002a200000e0000 */
[----:B------:R-:W-:Y:S01]  /*1b00*/  IADD3 R3, R3, UR7, RZ ;  /* 0x0000000703037c10 */ /* 0x000fe2000fffe0ff */
[----:B------:R-:W-:Y:S01]  /*1b10*/  IMAD.WIDE.U32 R4, R7, c[0x0][0x1a8], R4 ;  /* 0x00006a0007047a25 */ /* 0x000fe200078e0004 */
[----:B------:R-:W-:-:S03]  /*1b20*/  ULDC.64 UR6, c[0x0][0x200] ;  /* 0x0000800000067ab9 */ /* 0x000fc60000000a00 */
[----:B------:R-:W-:Y:S01]  /*1b30*/  UMOV UR18, UR4 ;  /* 0x0000000400127c82 */ /* 0x000fe20008000000 */
[----:B------:R-:W-:Y:S01]  /*1b40*/  IMAD.WIDE.U32 R2, R7, c[0x0][0x378], R2 ;  /* 0x0000de0007027a25 */ /* 0x000fe200078e0002 */
[----:B------:R-:W-:Y:S01]  /*1b50*/  UIADD3 UR4, -UR16, UR22, UR24 ;  /* 0x0000001610047290 */ /* 0x000fe2000fffe118 */
[----:B------:R-:W-:Y:S01]  /*1b60*/  IADD3 R10, R5, UR11, RZ ;  /* 0x0000000b050a7c10 */ /* 0x000fe2000fffe0ff */
[----:B------:R-:W-:Y:S01]  /*1b70*/  UMOV UR17, UR5 ;  /* 0x0000000500117c82 */ /* 0x000fe20008000000 */
[C---:B------:R-:W-:Y:S01]  /*1b80*/  LEA R240, P3, R4.reuse, c[0x0][0x160], 0x1 ;  /* 0x0000580004f07a11 */ /* 0x040fe200078608ff */
[----:B------:R-:W-:Y:S01]  /*1b90*/  UIADD3 UR4, UR4, -UR35, URZ ;  /* 0x8000002304047290 */ /* 0x000fe2000fffe03f */
[----:B------:R-:W-:Y:S01]  /*1ba0*/  IADD3 R3, R3, UR8, RZ ;  /* 0x0000000803037c10 */ /* 0x000fe2000fffe0ff */
[----:B------:R3:W4:Y:S01]  /*1bb0*/  R2UR UR13, R8 ;  /* 0x00000000080d73c2 */ /* 0x00072200000e0000 */
[----:B------:R-:W-:Y:S01]  /*1bc0*/  LEA.HI.X R241, R4, c[0x0][0x164], R10, 0x1, P3 ;  /* 0x0000590004f17a11 */ /* 0x000fe200018f0c0a */
[----:B------:R-:W-:-:S02]  /*1bd0*/  USHF.R.S32.HI UR5, URZ, 0x1f, UR4 ;  /* 0x0000001f3f057899 */ /* 0x000fc40008011404 */
[----:B------:R-:W-:Y:S02]  /*1be0*/  IMAD.WIDE.U32 R2, R235, c[0x0][0x370], R2 ;  /* 0x0000dc00eb027a25 */ /* 0x000fe400078e0002 */
[----:B------:R-:W-:Y:S02]  /*1bf0*/  ULEA.HI UR4, UR5, UR4, URZ, 0x6 ;  /* 0x0000000405047291 */ /* 0x000fe4000f8f303f */
[----:B------:R-:W-:Y:S01]  /*1c00*/  IMAD.IADD R9, R3, 0x1, R9 ;  /* 0x0000000103097824 */ /* 0x000fe200078e0209 */
[----:B-1----:R-:W-:Y:S01]  /*1c10*/  LEA.HI R6, R18, R17, RZ, 0x5 ;  /* 0x0000001112067211 */ /* 0x002fe200078f28ff */
[----:B------:R-:W-:Y:S01]  /*1c20*/  USHF.R.S32.HI UR4, URZ, 0x6, UR4 ;  /* 0x000000063f047899 */ /* 0x000fe20008011404 */
[----:B------:R-:W-:Y:S02]  /*1c30*/  LEA R238, P2, R2, c[0x0][0x330], 0x1 ;  /* 0x0000cc0002ee7a11 */ /* 0x000fe400078408ff */
[----:B------:R-:W-:Y:S01]  /*1c40*/  LOP3.LUT R0, R6, 0xffffffe0, RZ, 0xc0, !PT ;  /* 0xffffffe006007812 */ /* 0x000fe200078ec0ff */
[----:B------:R-:W-:Y:S01]  /*1c50*/  UISETP.LT.AND UP1, UPT, URZ, UR4, UPT ;  /* 0x000000043f00728c */ /* 0x000fe2000bf21270 */
[----:B------:R-:W-:-:S02]  /*1c60*/  SHF.R.S32.HI R6, RZ, 0x5, R6 ;  /* 0x00000005ff067819 */ /* 0x000fc40000011406 */
[----:B------:R-:W-:Y:S01]  /*1c70*/  LEA.HI.X R239, R2, c[0x0][0x334], R9, 0x1, P2 ;  /* 0x0000cd0002ef7a11 */ /* 0x000fe200010f0c09 */
[----:B------:R-:W-:Y:S01]  /*1c80*/  IMAD.IADD R13, R17, 0x1, -R0 ;  /* 0x00000001110d7824 */ /* 0x000fe200078e0a00 */
[----:B------:R-:W-:-:S03]  /*1c90*/  USEL UR19, URZ, UR4, !UP1 ;  /* 0x000000043f137287 */ /* 0x000fc6000c800000 */
[----:B------:R-:W-:Y:S01]  /*1ca0*/  IMAD R0, R6, UR46, R13 ;  /* 0x0000002e06007c24 */ /* 0x000fe2000f8e020d */
[----:B------:R-:W-:-:S04]  /*1cb0*/  UISETP.GT.AND UP1, UPT, UR33, UR19, UPT ;  /* 0x000000132100728c */ /* 0x000fc8000bf24270 */
[----:B------:R-:W-:Y:S01]  /*1cc0*/  IADD3 R6, P0, R0, UR15, RZ ;  /* 0x0000000f00067c10 */ /* 0x000fe2000ff1e0ff */
[----:B------:R-:W-:-:S03]  /*1cd0*/  UIMAD.WIDE UR14, UR14, UR30, UR6 ;  /* 0x0000001e0e0e72a5 */ /* 0x000fc6000f8e0206 */
[----:B------:R-:W-:Y:S01]  /*1ce0*/  LEA.HI.X.SX32 R0, R0, UR9, 0x1, P0 ;  /* 0x0000000900007c11 */ /* 0x000fe200080f0eff */
[----:B------:R-:W-:Y:S01]  /*1cf0*/  UIADD3 UR9, UR33, -0x1, URZ ;  /* 0xffffffff21097890 */ /* 0x000fe2000fffe03f */
[----:B------:R-:W-:-:S04]  /*1d00*/  LEA R222, P0, R6, c[0x0][0x350], 0x2 ;  /* 0x0000d40006de7a11 */ /* 0x000fc800078010ff */
[----:B------:R-:W-:Y:S02]  /*1d10*/  LEA.HI.X R223, R6, c[0x0][0x354], R0, 0x2, P0 ;  /* 0x0000d50006df7a11 */ /* 0x000fe400000f1400 */
[----:B------:R-:W-:-:S13]  /*1d20*/  PLOP3.LUT P0, PT, PT, PT, UP1, 0x80, 0x0 ;  /* 0x000000000000781c */ /* 0x000fda0003f0f018 */
[----:B--234-:R-:W-:Y:S05]  /*1d30*/  @P0 BRA `(.L_x_646) ;  /* 0x00000c9000000947 */ /* 0x01cfea0003800000 */
        /* <DEDUP_REMOVED lines=18> */
.L_x_647:
        /* <DEDUP_REMOVED lines=18> */
.L_x_648:
        /* <DEDUP_REMOVED lines=30> */
.L_x_650:
[----:B------:R-:W-:Y:S05]  /*2160*/  BSYNC B0 ;  /* 0x0000000000007941 */ /* 0x000fea0003800000 */
.L_x_649:
        /* <DEDUP_REMOVED lines=18> */
.L_x_652:
[----:B------:R-:W-:Y:S05]  /*2290*/  BSYNC B0 ;  /* 0x0000000000007941 */ /* 0x000fea0003800000 */
.L_x_651:
        /* <DEDUP_REMOVED lines=18> */
.L_x_654:
[----:B------:R-:W-:Y:S05]  /*23c0*/  BSYNC B0 ;  /* 0x0000000000007941 */ /* 0x000fea0003800000 */
.L_x_653:
        /* <DEDUP_REMOVED lines=17> */
.L_x_656:
[----:B------:R-:W-:Y:S05]  /*24e0*/  BSYNC B0 ;  /* 0x0000000000007941 */ /* 0x000fea0003800000 */
.L_x_655:
        /* <DEDUP_REMOVED lines=27> */
.L_x_658:
[----:B------:R-:W-:Y:S05]  /*26a0*/  BSYNC B0 ;  /* 0x0000000000007941 */ /* 0x000fea0003800000 */
.L_x_657:
        /* <DEDUP_REMOVED lines=16> */
.L_x_660:
[----:B------:R-:W-:Y:S05]  /*27b0*/  BSYNC B0 ;  /* 0x0000000000007941 */ /* 0x000fea0003800000 */
.L_x_659:
        /* <DEDUP_REMOVED lines=16> */
.L_x_662:
[----:B------:R-:W-:Y:S05]  /*28c0*/  BSYNC B0 ;  /* 0x0000000000007941 */ /* 0x000fea0003800000 */
.L_x_661:
        /* <DEDUP_REMOVED lines=16> */
.L_x_646:
[----:B------:R-:W-:Y:S01]  /*29d0*/  PLOP3.LUT P0, PT, PT, PT, UP6, 0x80, 0x0 ;  /* 0x000000000000781c */ /* 0x000fe20003f0f068 */
[----:B------:R-:W-:Y:S01]  /*29e0*/  ULEA.HI UR4, UR9, UR9, URZ, 0x1 ;  /* 0x0000000909047291 */ /* 0x000fe2000f8f083f */
[----:B------:R-:W-:Y:S01]  /*29f0*/  IMAD.SHL.U32 R0, R235, 0x40, RZ ;  /* 0x00000040eb007824 */ /* 0x000fe200078e00ff */
[----:B------:R-:W-:Y:S02]  /*2a00*/  BSSY B0, `(.L_x_664) ;  /* 0x000001d000007945 */ /* 0x000fe40003800000 */
[----:B------:R-:W-:Y:S02]  /*2a10*/  ULOP3.LUT UR4, UR4, 0xfffffffe, URZ, 0xc0, !UPT ;  /* 0xfffffffe04047892 */ /* 0x000fe4000f8ec03f */
[----:B------:R-:W-:Y:S02]  /*2a20*/  LOP3.LUT R0, R0, 0x1c0, RZ, 0xc0, !PT ;  /* 0x000001c000007812 */ /* 0x000fe400078ec0ff */
[----:B------:R-:W-:-:S02]  /*2a30*/  UIADD3 UR4, UR9, -UR4, URZ ;  /* 0x8000000409047290 */ /* 0x000fc4000fffe03f */
[----:B------:R-:W-:Y:S02]  /*2a40*/  LOP3.LUT R6, R0, 0x38, R236, 0xf8, !PT ;  /* 0x0000003800067812 */ /* 0x000fe400078ef8ec */
[----:B------:R-:W-:Y:S01]  /*2a50*/  @P0 BAR.SYNC.DEFER_BLOCKING 0x0 ;  /* 0x0000000000000b1d */ /* 0x000fe20000010000 */
[----:B------:R-:W-:Y:S01]  /*2a60*/  UISETP.NE.AND UP0, UPT, UR4, 0x1, UPT ;  /* 0x000000010400788c */ /* 0x000fe2000bf05270 */
[----:B------:R-:W-:Y:S01]  /*2a70*/  SHF.R.U32.HI R8, RZ, 0x3, R0 ;  /* 0x00000003ff087819 */ /* 0x000fe20000011600 */
[----:B------:R-:W-:-:S03]  /*2a80*/  UIMAD UR4, UR9, -0x40, UR22 ;  /* 0xffffffc0090478a4 */ /* 0x000fc6000f8e0216 */
[----:B------:R-:W-:-:S03]  /*2a90*/  LOP3.LUT R8, R6, R8, RZ, 0x3c, !PT ;  /* 0x0000000806087212 */ /* 0x000fc600078e3cff */
[----:B------:R-:W-:Y:S02]  /*2aa0*/  ISETP.GE.AND P2, PT, R235, UR4, PT ;  /* 0x00000004eb007c0c */ /* 0x000fe4000bf46270 */
[----:B------:R-:W-:-:S04]  /*2ab0*/  IMAD R8, R250, 0x200, R8 ;  /* 0x00000200fa087824 */ /* 0x000fc800078e0208 */
[----:B------:R-:W-:-:S07]  /*2ac0*/  IMAD.SHL.U32 R0, R8, 0x2, RZ ;  /* 0x0000000208007824 */ /* 0x000fce00078e00ff */
        /* <DEDUP_REMOVED lines=16> */
.L_x_665:
[----:B------:R-:W-:Y:S05]  /*2bd0*/  BSYNC B0 ;  /* 0x0000000000007941 */ /* 0x000fea0003800000 */
.L_x_664:
        /* <DEDUP_REMOVED lines=29> */
.L_x_667:
[----:B------:R-:W-:Y:S05]  /*2db0*/  BSYNC B0 ;  /* 0x0000000000007941 */ /* 0x000fea0003800000 */
.L_x_666:
[----:B------:R-:W-:Y:S01]  /*2dc0*/  PLOP3.LUT P1, PT, PT, PT, UP0, 0x80, 0x0 ;  /* 0x000000000000781c */ /* 0x000fe20003f2f008 */
[----:B------:R-:W-:Y:S01]  /*2dd0*/  BSSY B0, `(.L_x_668) ;  /* 0x0000021000007945 */ /* 0x000fe20003800000 */
[----:B-1----:R-:W-:-:S04]  /*2de0*/  IADD3 R2, R8, 0x2000, RZ ;  /* 0x0000200008027810 */ /* 0x002fc80007ffe0ff */
        /* <DEDUP_REMOVED lines=12> */
.L_x_669:
        /* <DEDUP_REMOVED lines=19> */
.L_x_670:
[----:B------:R-:W-:Y:S05]  /*2fe0*/  BSYNC B0 ;  /* 0x0000000000007941 */ /* 0x000fea0003800000 */
.L_x_668:
        /* <DEDUP_REMOVED lines=14> */
.L_x_672:
        /* <DEDUP_REMOVED lines=27> */
.L_x_673:
[----:B------:R-:W-:Y:S05]  /*3280*/  BSYNC B0 ;  /* 0x0000000000007941 */ /* 0x000fea0003800000 */
.L_x_671:
[C---:B------:R-:W-:Y:S01]  /*3290*/  IADD3 R4, R243.reuse, 0x28, RZ ;  /* 0x00000028f3047810 */ /* 0x040fe20007ffe0ff */
[----:B------:R-:W-:Y:S01]  /*32a0*/  IMAD.MOV.U32 R5, RZ, RZ, 0x4 ;  /* 0x00000004ff057424 */ /* 0x000fe200078e00ff */
[C---:B-1----:R-:W-:Y:S01]  /*32b0*/  IADD3 R3, R243.reuse, 0x8, RZ ;  /* 0x00000008f3037810 */ /* 0x042fe20007ffe0ff */
[----:B------:R-:W-:Y:S01]  /*32c0*/  IMAD.MOV.U32 R246, RZ, RZ, 0x7f800000 ;  /* 0x7f800000fff67424 */ /* 0x000fe200078e00ff */
[----:B------:R-:W-:Y:S01]  /*32d0*/  ISETP.GE.AND P0, PT, R4, UR4, PT ;  /* 0x0000000404007c0c */ /* 0x000fe2000bf06270 */
[----:B------:R-:W-:Y:S01]  /*32e0*/  IMAD.MOV.U32 R244, RZ, RZ, 0x7f800000 ;  /* 0x7f800000fff47424 */ /* 0x000fe200078e00ff */
[----:B------:R-:W-:Y:S02]  /*32f0*/  IADD3 R2, R243, 0x20, RZ ;  /* 0x00000020f3027810 */ /* 0x000fe40007ffe0ff */
[----:B------:R-:W-:Y:S02]  /*3300*/  ISETP.GE.AND P3, PT, R3, UR4, PT ;  /* 0x0000000403007c0c */ /* 0x000fe4000bf66270 */
[----:B------:R-:W-:Y:S01]  /*3310*/  ISETP.GE.AND P2, PT, R2, UR4, PT ;  /* 0x0000000402007c0c */ /* 0x000fe2000bf46270 */
[----:B------:R-:W-:Y:S01]  /*3320*/  IMAD.MOV.U32 R2, RZ, RZ, 0x4 ;  /* 0x00000004ff027424 */ /* 0x000fe200078e00ff */
[----:B------:R-:W-:Y:S01]  /*3330*/  ISETP.GE.AND P4, PT, R243, UR4, PT ;  /* 0x00000004f3007c0c */ /* 0x000fe2000bf86270 */
[----:B------:R-:W-:Y:S01]  /*3340*/  ULDC.64 UR4, c[0x0][0x198] ;  /* 0x0000660000047ab9 */ /* 0x000fe20000000a00 */
[----:B------:R-:W-:Y:S01]  /*3350*/  MOV R245, 0x7f800000 ;  /* 0x7f80000000f57802 */ /* 0x000fe20000000f00 */
[----:B------:R-:W-:Y:S01]  /*3360*/  UIMAD UR4, UR20, UR4, URZ ;  /* 0x00000004140472a4 */ /* 0x000fe2000f8e023f */
[----:B------:R-:W-:Y:S01]  /*3370*/  MOV R247, 0x7f800000 ;  /* 0x7f80000000f77802 */ /* 0x000fe20000000f00 */
[----:B------:R-:W-:-:S02]  /*3380*/  @!P0 IMAD.WIDE R4, R4, R5, UR14 ;  /* 0x0000000e04048e25 */ /* 0x000fc4000f8e0205 */
[----:B------:R-:W-:Y:S02]  /*3390*/  UIMAD UR4, UR24, UR5, UR4 ;  /* 0x00000005180472a4 */ /* 0x000fe4000f8e0204 */
[----:B------:R-:W-:Y:S01]  /*33a0*/  IMAD.WIDE R2, R243, R2, UR14 ;  /* 0x0000000ef3027e25 */ /* 0x000fe2000f8e0202 */
[----:B------:R1:W5:Y:S03]  /*33b0*/  @!P0 LDG.E R245, [R4.64] ;  /* 0x0000000c04f58981 */ /* 0x000366000c1e1900 */
[----:B------:R-:W-:Y:S01]  /*33c0*/  IMAD.U32 R10, RZ, RZ, UR24 ;  /* 0x00000018ff0a7e24 */ /* 0x000fe2000f8e00ff */
[----:B------:R2:W5:Y:S04]  /*33d0*/  @!P4 LDG.E R246, [R2.64] ;  /* 0x0000000c02f6c981 */ /* 0x000568000c1e1900 */
[----:B------:R2:W5:Y:S04]  /*33e0*/  @!P3 LDG.E R247, [R2.64+0x20] ;  /* 0x0000200c02f7b981 */ /* 0x000568000c1e1900 */
[----:B------:R2:W5:Y:S01]  /*33f0*/  @!P2 LDG.E R244, [R2.64+0x80] ;  /* 0x0000800c02f4a981 */ /* 0x000562000c1e1900 */
[----:B-1----:R-:W-:Y:S01]  /*3400*/  MOV R5, UR4 ;  /* 0x0000000400057c02 */ /* 0x002fe20008000f00 */
[----:B------:R-:W-:-:S06]  /*3410*/  UIMAD UR4, UR21, -0x80, UR16 ;  /* 0xffffff80150478a4 */ /* 0x000fcc000f8e0210 */
[----:B------:R-:W-:Y:S01]  /*3420*/  ISETP.GE.AND P6, PT, R235, UR4, PT ;  /* 0x00000004eb007c0c */ /* 0x000fe2000bfc6270 */
[----:B--2---:R-:W-:-:S12]  /*3430*/  IMAD.WIDE.U32 R2, R10, c[0x0][0x198], R236 ;  /* 0x000066000a027a25 */ /* 0x004fd800078e00ec */
[----:B------:R1:W-:Y:S04]  /*3440*/  @P6 STS.128 [R0+0xc000], RZ ;  /* 0x00c000ff00006388 */ /* 0x0003e80000000c00 */
[----:B------:R1:W-:Y:S01]  /*3450*/  @P6 STS.128 [R0+0x10000], RZ ;  /* 0x010000ff00006388 */ /* 0x0003e20000000c00 */
[----:B------:R-:W-:Y:S01]  /*3460*/  IADD3 R4, P0, R2, UR25, RZ ;  /* 0x0000001902047c10 */ /* 0x000fe2000ff1e0ff */
[----:B------:R-:W-:-:S03]  /*3470*/  IMAD R2, R14, c[0x0][0x1b0], RZ ;  /* 0x00006c000e027a24 */ /* 0x000fc600078e02ff */
[----:B------:R-:W-:Y:S01]  /*3480*/  IADD3.X R5, R3, UR29, R5, P0, !PT ;  /* 0x0000001d03057c10 */ /* 0x000fe200087fe405 */
[C---:B------:R-:W-:Y:S01]  /*3490*/  IMAD R2, R11.reuse, c[0x0][0x1b4], R2 ;  /* 0x00006d000b027a24 */ /* 0x040fe200078e0202 */
[----:B------:R-:W-:Y:S03]  /*34a0*/  BSSY B0, `(.L_x_674) ;  /* 0x000001b000007945 */ /* 0x000fe60003800000 */
[----:B------:R-:W-:-:S05]  /*34b0*/  IMAD.WIDE.U32 R4, R11, c[0x0][0x1b0], R4 ;  /* 0x00006c000b047a25 */ /* 0x000fca00078e0004 */
[----:B------:R-:W-:Y:S01]  /*34c0*/  IADD3 R9, R5, R2, RZ ;  /* 0x0000000205097210 */ /* 0x000fe20007ffe0ff */
        /* <DEDUP_REMOVED lines=24> */
.L_x_675:
[----:B------:R-:W-:Y:S05]  /*3650*/  BSYNC B0 ;  /* 0x0000000000007941 */ /* 0x000fea0003800000 */
.L_x_674:
[----:B------:R-:W-:Y:S01]  /*3660*/  ISETP.GE.AND P5, PT, R15, UR4, PT ;  /* 0x000000040f007c0c */ /* 0x000fe2000bfa6270 */
[----:B------:R-:W-:-:S12]  /*3670*/  BSSY B0, `(.L_x_676) ;  /* 0x000001d000007945 */ /* 0x000fd80003800000 */
[----:B------:R1:W-:Y:S04]  /*3680*/  @P5 STS.128 [R0+0xd000], RZ ;  /* 0x00d000ff00005388 */ /* 0x0003e80000000c00 */
[----:B------:R1:W-:Y:S01]  /*3690*/  @P5 STS.128 [R0+0x11000], RZ ;  /* 0x011000ff00005388 */ /* 0x0003e20000000c00 */
[----:B------:R-:W-:Y:S05]  /*36a0*/  @P5 BRA `(.L_x_677) ;  /* 0x0000019000005947 */ /* 0x000fea0003800000 */
[----:B--2---:R-:W-:Y:S02]  /*36b0*/  IADD3 R6, P0, R235, 0x20, RZ ;  /* 0x00000020eb067810 */ /* 0x004fe40007f1e0ff */
[----:B------:R-:W-:Y:S02]  /*36c0*/  ISETP.GE.AND P2, PT, R236, c[0x0][0x220], PT ;  /* 0x00008800ec007a0c */ /* 0x000fe40003f46270 */
[----:B------:R-:W-:Y:S01]  /*36d0*/  MOV R3, R9 ;  /* 0x0000000900037202 */ /* 0x000fe20000000f00 */
[----:B------:R-:W-:Y:S01]  /*36e0*/  IMAD.X R2, RZ, RZ, R16, P0 ;  /* 0x000000ffff027224 */ /* 0x000fe200000e0610 */
[----:B------:R-:W-:-:S03]  /*36f0*/  ISETP.GE.AND P0, PT, R242, c[0x0][0x220], PT ;  /* 0x00008800f2007a0c */ /* 0x000fc60003f06270 */
[----:B------:R-:W-:Y:S02]  /*3700*/  IMAD R8, R2, c[0x0][0x198], RZ ;  /* 0x0000660002087a24 */ /* 0x000fe400078e02ff */
[----:B------:R-:W-:Y:S02]  /*3710*/  IMAD.MOV.U32 R2, RZ, RZ, R4 ;  /* 0x000000ffff027224 */ /* 0x000fe400078e0004 */
[C---:B------:R-:W-:Y:S02]  /*3720*/  IMAD R8, R6.reuse, c[0x0][0x19c], R8 ;  /* 0x0000670006087a24 */ /* 0x040fe400078e0208 */
[----:B------:R-:W-:Y:S01]  /*3730*/  IMAD.WIDE.U32 R2, R6, c[0x0][0x198], R2 ;  /* 0x0000660006027a25 */ /* 0x000fe200078e0002 */
[----:B------:R2:W-:Y:S03]  /*3740*/  @P2 STS.128 [R0+0xd000], RZ ;  /* 0x00d000ff00002388 */ /* 0x0005e60000000c00 */
[----:B------:R-:W-:Y:S01]  /*3750*/  IMAD.IADD R8, R3, 0x1, R8 ;  /* 0x0000000103087824 */ /* 0x000fe200078e0208 */
[----:B------:R-:W-:-:S04]  /*3760*/  @!P2 LEA R6, P3, R2, c[0x0][0x168], 0x1 ;  /* 0x00005a000206aa11 */ /* 0x000fc800078608ff */
        /* <DEDUP_REMOVED lines=13> */
.L_x_677:
[----:B------:R-:W-:Y:S05]  /*3840*/  BSYNC B0 ;  /* 0x0000000000007941 */ /* 0x000fea0003800000 */
.L_x_676:
[----:B------:R-:W-:Y:S01]  /*3850*/  IADD3 R2, R235, 0x40, RZ ;  /* 0x00000040eb027810 */ /* 0x000fe20007ffe0ff */
[----:B------:R-:W-:Y:S03]  /*3860*/  BSSY B0, `(.L_x_678) ;  /* 0x000001e000007945 */ /* 0x000fe60003800000 */
[----:B------:R-:W-:-:S13]  /*3870*/  ISETP.GE.AND P4, PT, R2, UR4, PT ;  /* 0x0000000402007c0c */ /* 0x000fda000bf86270 */
        /* <DEDUP_REMOVED lines=28> */
.L_x_679:
[----:B------:R-:W-:Y:S05]  /*3a40*/  BSYNC B0 ;  /* 0x0000000000007941 */ /* 0x000fea0003800000 */
.L_x_678:
        /* <DEDUP_REMOVED lines=11> */
[----:B--2---:R-:W-:-:S04]  /*3b00*/  IMAD.WIDE.U32 R6, R2, c[0x0][0x198], R4 ;  /* 0x0000660002067a25 */ /* 0x004fc800078e0004 */
        /* <DEDUP_REMOVED lines=18> */
.L_x_681:
[----:B------:R-:W-:Y:S05]  /*3c30*/  BSYNC B0 ;  /* 0x0000000000007941 */ /* 0x000fea0003800000 */
.L_x_680:
[----:B------:R-:W-:Y:S01]  /*3c40*/  ULDC.64 UR4, c[0x0][0x1a0] ;  /* 0x0000680000047ab9 */ /* 0x000fe20000000a00 */
[----:B--2---:R-:W-:Y:S01]  /*3c50*/  IMAD.WIDE.U32 R2, R10, c[0x0][0x1a0], R236 ;  /* 0x000068000a027a25 */ /* 0x004fe200078e00ec */
[----:B------:R-:W-:Y:S01]  /*3c60*/  UIMAD UR4, UR20, UR4, URZ ;  /* 0x00000004140472a4 */ /* 0x000fe2000f8e023f */
[----:B------:R2:W-:Y:S01]  /*3c70*/  @P6 STS.128 [R0+0x14000], RZ ;  /* 0x014000ff00006388 */ /* 0x0005e20000000c00 */
[----:B------:R-:W-:Y:S02]  /*3c80*/  BSSY B0, `(.L_x_682) ;  /* 0x0000022000007945 */ /* 0x000fe40003800000 */
[----:B------:R-:W-:Y:S01]  /*3c90*/  UIMAD UR4, UR24, UR5, UR4 ;  /* 0x00000005180472a4 */ /* 0x000fe2000f8e0204 */
[----:B------:R2:W-:Y:S01]  /*3ca0*/  @P6 STS.128 [R0+0x18000], RZ ;  /* 0x018000ff00006388 */ /* 0x0005e20000000c00 */
        /* <DEDUP_REMOVED lines=31> */
.L_x_683:
[----:B------:R-:W-:Y:S05]  /*3ea0*/  BSYNC B0 ;  /* 0x0000000000007941 */ /* 0x000fea0003800000 */
.L_x_682:
[----:B------:R1:W-:Y:S01]  /*3eb0*/  @P5 STS.128 [R0+0x15000], RZ ;  /* 0x015000ff00005388 */ /* 0x0003e20000000c00 */
[----:B------:R-:W-:Y:S03]  /*3ec0*/  BSSY B0, `(.L_x_684) ;  /* 0x000001c000007945 */ /* 0x000fe60003800000 */
[----:B------:R1:W-:Y:S01]  /*3ed0*/  @P5 STS.128 [R0+0x19000], RZ ;  /* 0x019000ff00005388 */ /* 0x0003e20000000c00 */
[----:B------:R-:W-:Y:S05]  /*3ee0*/  @P5 BRA `(.L_x_685) ;  /* 0x0000019000005947 */ /* 0x000fea0003800000 */
[----:B-1----:R-:W-:Y:S02]  /*3ef0*/  IADD3 R6, P0, R235, 0x20, RZ ;  /* 0x00000020eb067810 */ /* 0x002fe40007f1e0ff */
        /* <DEDUP_REMOVED lines=24> */
.L_x_685:
[----:B------:R-:W-:Y:S05]  /*4080*/  BSYNC B0 ;  /* 0x0000000000007941 */ /* 0x000fea0003800000 */
.L_x_684:
        /* <DEDUP_REMOVED lines=29> */
.L_x_687:
[----:B------:R-:W-:Y:S05]  /*4260*/  BSYNC B0 ;  /* 0x0000000000007941 */ /* 0x000fea0003800000 */
.L_x_686:
[----:B------:R1:W-:Y:S01]  /*4270*/  @P3 STS.128 [R0+0x17000], RZ ;  /* 0x017000ff00003388 */ /* 0x0003e20000000c00 */
[----:B------:R-:W-:Y:S03]  /*4280*/  BSSY B0, `(.L_x_688) ;  /* 0x000001a000007945 */ /* 0x000fe60003800000 */
[----:B------:R1:W-:Y:S01]  /*4290*/  @P3 STS.128 [R0+0x1b000], RZ ;  /* 0x01b000ff00003388 */ /* 0x0003e20000000c00 */
[----:B------:R-:W-:Y:S05]  /*42a0*/  @P3 BRA `(.L_x_689) ;  /* 0x0000017000003947 */ /* 0x000fea0003800000 */
[----:B------:R-:W-:Y:S01]  /*42b0*/  IADD3 R2, P0, R235, 0x60, RZ ;  /* 0x00000060eb027810 */ /* 0x000fe20007f1e0ff */
[----:B------:R-:W-:Y:S01]  /*42c0*/  IMAD.MOV.U32 R5, RZ, RZ, R9 ;  /* 0x000000ffff057224 */ /* 0x000fe200078e0009 */
[----:B------:R-:W-:Y:S02]  /*42d0*/  ISETP.GE.AND P3, PT, R236, c[0x0][0x220], PT ;  /* 0x00008800ec007a0c */ /* 0x000fe40003f66270 */
[----:B------:R-:W-:Y:S01]  /*42e0*/  ISETP.GE.AND P2, PT, R242, c[0x0][0x220], PT ;  /* 0x00008800f2007a0c */ /* 0x000fe20003f46270 */
[----:B------:R-:W-:-:S02]  /*42f0*/  IMAD.X R3, RZ, RZ, R16, P0 ;  /* 0x000000ffff037224 */ /* 0x000fc400000e0610 */
[----:B-1----:R-:W-:-:S04]  /*4300*/  IMAD.WIDE.U32 R6, R2, c[0x0][0x1a0], R4 ;  /* 0x0000680002067a25 */ /* 0x002fc800078e0004 */
[----:B------:R-:W-:-:S04]  /*4310*/  IMAD R3, R3, c[0x0][0x1a0], RZ ;  /* 0x0000680003037a24 */ /* 0x000fc800078e02ff */
[----:B------:R-:W-:Y:S01]  /*4320*/  IMAD R3, R2, c[0x0][0x1a4], R3 ;  /* 0x0000690002037a24 */ /* 0x000fe200078e0203 */
[C---:B------:R-:W-:Y:S01]  /*4330*/  @!P3 LEA R4, P4, R6.reuse, c[0x0][0x170], 0x1 ;  /* 0x00005c000604ba11 */ /* 0x040fe200078808ff */
[----:B------:R1:W-:Y:S01]  /*4340*/  @P3 STS.128 [R0+0x17000], RZ ;  /* 0x017000ff00003388 */ /* 0x0003e20000000c00 */
[----:B------:R-:W-:Y:S01]  /*4350*/  @!P2 LEA R2, P0, R6, c[0x0][0x170], 0x1 ;  /* 0x00005c000602aa11 */ /* 0x000fe200078008ff */
[----:B------:R-:W-:-:S05]  /*4360*/  IMAD.IADD R3, R7, 0x1, R3 ;  /* 0x0000000107037824 */ /* 0x000fca00078e0203 */
[C-C-:B------:R-:W-:Y:S02]  /*4370*/  @!P3 LEA.HI.X R5, R6.reuse, c[0x0][0x174], R3.reuse, 0x1, P4 ;  /* 0x00005d000605ba11 */ /* 0x140fe400020f0c03 */
[----:B------:R-:W-:-:S03]  /*4380*/  @!P2 LEA.HI.X R3, R6, c[0x0][0x174], R3, 0x1, P0 ;  /* 0x00005d000603aa11 */ /* 0x000fc600000f0c03 */
        /* <DEDUP_REMOVED lines=8> */
[----:B------:R1:W-:Y:S02]  /*4410*/  @!P2 LDGSTS.E.BYPASS.LTC128B.128 [R0+0x1b000], [R2.64+0x80] ;  /* 0x1b0000800200afae */ /* 0x0003e4000b901d4c */
.L_x_689:
[----:B------:R-:W-:Y:S05]  /*4420*/  BSYNC B0 ;  /* 0x0000000000007941 */ /* 0x000fea0003800000 */
.L_x_688:
[----:B-1----:R-:W-:Y:S02]  /*4430*/  IMAD.MOV.U32 R6, RZ, RZ, c[0x0][0x308] ;  /* 0x0000c200ff067624 */ /* 0x002fe400078e00ff */
[----:B------:R-:W-:Y:S01]  /*4440*/  IMAD.MOV.U32 R7, RZ, RZ, c[0x0][0x30c] ;  /* 0x0000c300ff077624 */ /* 0x000fe200078e00ff */
[----:B--234-:R-:W-:Y:S01]  /*4450*/  LEA.HI R0, R18, R17, RZ, 0x4 ;  /* 0x0000001112007211 */ /* 0x01cfe200078f20ff */
[----:B------:R-:W0:Y:S04]  /*4460*/  LDGDEPBAR ;  /* 0x00000000000079af */ /* 0x000e280000000000 */
[----:B------:R1:W2:Y:S04]  /*4470*/  LDG.E.64 R2, [R6.64+0x8] ;  /* 0x0000080c06027981 */ /* 0x0002a8000c1e1b00 */
[----:B-1----:R-:W3:Y:S01]  /*4480*/  LDG.E.64 R6, [R6.64] ;  /* 0x0000000c06067981 */ /* 0x002ee2000c1e1b00 */
[----:B------:R-:W-:Y:S01]  /*4490*/  LOP3.LUT R0, R0, 0xfffffff0, RZ, 0xc0, !PT ;  /* 0xfffffff000007812 */ /* 0x000fe200078ec0ff */
[----:B------:R-:W-:Y:S01]  /*44a0*/  IMAD.MOV.U32 R211, RZ, RZ, 0x40 ;  /* 0x00000040ffd37424 */ /* 0x000fe200078e00ff */
[----:B------:R-:W-:Y:S01]  /*44b0*/  UIADD3 UR20, UR22, 0x80, UR24 ;  /* 0x0000008016147890 */ /* 0x000fe2000fffe018 */
[----:B------:R-:W-:Y:S01]  /*44c0*/  IMAD.MOV.U32 R251, RZ, RZ, 0x40 ;  /* 0x00000040fffb7424 */ /* 0x000fe200078e00ff */
[----:B------:R-:W-:Y:S01]  /*44d0*/  CS2R R158, SRZ ;  /* 0x00000000009e7805 */ /* 0x000fe2000001ff00 */
[----:B------:R-:W-:Y:S01]  /*44e0*/  IMAD.IADD R0, R17, 0x1, -R0 ;  /* 0x0000000111007824 */ /* 0x000fe200078e0a00 */
[----:B------:R-:W-:Y:S01]  /*44f0*/  CS2R R156, SRZ ;  /* 0x00000000009c7805 */ /* 0x000fe2000001ff00 */
[C---:B------:R-:W-:Y:S01]  /*4500*/  IMAD.SHL.U32 R212, R221.reuse, 0x2, RZ ;  /* 0x00000002ddd47824 */ /* 0x040fe200078e00ff */
[----:B------:R-:W-:Y:S01]  /*4510*/  CS2R R162, SRZ ;  /* 0x0000000000a27805 */ /* 0x000fe2000001ff00 */
[----:B------:R-:W-:Y:S01]  /*4520*/  IMAD.MOV.U32 R234, RZ, RZ, R224 ;  /* 0x000000ffffea7224 */ /* 0x000fe200078e00e0 */
        /* <DEDUP_REMOVED lines=14> */
[--C-:B------:R-:W-:Y:S01]  /*4610*/  SHF.R.S32.HI R4, RZ, 0x1f, R13.reuse ;  /* 0x0000001fff047819 */ /* 0x100fe2000001140d */
[----:B------:R-:W-:Y:S01]  /*4620*/  CS2R R136, SRZ ;  /* 0x0000000000887805 */ /* 0x000fe2000001ff00 */
[----:B------:R-:W-:Y:S01]  /*4630*/  CS2R R134, SRZ ;  /* 0x0000000000867805 */ /* 0x000fe2000001ff00 */
[----:B------:R-:W-:Y:S01]  /*4640*/  CS2R R132, SRZ ;  /* 0x0000000000847805 */ /* 0x000fe2000001ff00 */
[C---:B------:R-:W-:Y:S01]  /*4650*/  LOP3.LUT P0, RZ, R0.reuse, 0x2, RZ, 0xc0, !PT ;  /* 0x0000000200ff7812 */ /* 0x040fe2000780c0ff */
[----:B------:R-:W-:Y:S01]  /*4660*/  CS2R R126, SRZ ;  /* 0x00000000007e7805 */ /* 0x000fe2000001ff00 */
        /* <DEDUP_REMOVED lines=53> */
[----:B------:R-:W-:Y:S01]  /*49c0*/  IMAD.SHL.U32 R0, R250, 0x20, RZ ;  /* 0x00000020fa007824 */ /* 0x000fe200078e00ff */
[----:B------:R-:W-:Y:S01]  /*49d0*/  SEL R251, R251, 0xffffffc0, !P4 ;  /* 0xffffffc0fbfb7807 */ /* 0x000fe20006000000 */
[----:B------:R-:W-:Y:S01]  /*49e0*/  IMAD.IADD R213, R220, 0x1, R212 ;  /* 0x00000001dcd57824 */ /* 0x000fe200078e02d4 */
[----:B------:R-:W-:Y:S01]  /*49f0*/  UIADD3 UR20, UR20, -UR16, URZ ;  /* 0x8000001014147290 */ /* 0x000fe2000fffe03f */
[----:B--2---:R-:W-:-:S02]  /*4a00*/  IADD3 R248, P3, P2, R2, UR44, R13 ;  /* 0x0000002c02f87c10 */ /* 0x004fc4000fa7e00d */
[----:B------:R-:W-:Y:S02]  /*4a10*/  IADD3 R2, R219, 0x2000, RZ ;  /* 0x00002000db027810 */ /* 0x000fe40007ffe0ff */
[----:B------:R-:W-:Y:S01]  /*4a20*/  IADD3.X R252, R3, UR48, R4, P3, P2 ;  /* 0x0000003003fc7c10 */ /* 0x000fe20009fe4404 */
[----:B------:R-:W-:Y:S01]  /*4a30*/  IMAD.WIDE.U32 R248, R248, -0x2daee0ad, RZ ;  /* 0xd2511f53f8f87825 */ /* 0x000fe200078e00ff */
[----:B------:R-:W-:-:S05]  /*4a40*/  SEL R2, R2, R219, !P1 ;  /* 0x000000db02027207 */ /* 0x000fca0004800000 */
[----:B------:R-:W-:Y:S01]  /*4a50*/  IMAD.SHL.U32 R210, R2, 0x2, RZ ;  /* 0x0000000202d27824 */ /* 0x000fe200078e00ff */
[----:B---3--:R1:W2:Y:S08]  /*4a60*/  R2UR UR10, R7 ;  /* 0x00000000070a73c2 */ /* 0x0082b000000e0000 */
[----:B------:R1:W3:Y:S01]  /*4a70*/  R2UR UR11, R6 ;  /* 0x00000000060b73c2 */ /* 0x0002e200000e0000 */
[----:B------:R-:W-:-:S07]  /*4a80*/  DEPBAR.LE SB1, 0x0, {3,2} ;  /* 0x0000900c0000791a */ /* 0x000fce0000000000 */
.L_x_692:
        /* <DEDUP_REMOVED lines=9> */
[----:B------:R-:W-:Y:S01]  /*4b20*/  UIADD3 UR4, UR4, 0x80, URZ ;  /* 0x0000008004047890 */ /* 0x000fe2000fffe03f */
[----:B------:R-:W-:Y:S01]  /*4b30*/  FSETP.NEU.FTZ.AND P1, PT, R247, -INF , PT ;  /* 0xff800000f700780b */ /* 0x000fe20003f3d000 */
[----:B------:R-:W-:Y:S02]  /*4b40*/  UIADD3 UR6, UR10, -0x4498517b, URZ ;  /* 0xbb67ae850a067890 */ /* 0x000fe4000fffe03f */
[----:B------:R-:W-:Y:S02]  /*4b50*/  UISETP.LT.AND UP0, UPT, UR4, UR16, UP0 ;  /* 0x000000100400728c */ /* 0x000fe40008701270 */
[----:B------:R-:W-:Y:S02]  /*4b60*/  UIADD3 UR4, UR11, -0x61c88647, URZ ;  /* 0x9e3779b90b047890 */ /* 0x000fe4000fffe03f */
[----:B------:R-:W-:Y:S02]  /*4b70*/  UISETP.GT.AND UP3, UPT, UR9, UR19, UPT ;  /* 0x000000130900728c */ /* 0x000fe4000bf64270 */
[----:B------:R-:W-:Y:S01]  /*4b80*/  PLOP3.LUT P0, PT, PT, PT, UP0, 0x80, 0x0 ;  /* 0x000000000000781c */ /* 0x000fe20003f0f008 */
[----:B------:R-:W-:Y:S04]  /*4b90*/  DEPBAR.LE SB0, 0x0 ;  /* 0x000080000000791a */ /* 0x000fe80000000000 */
[----:B------:R-:W-:Y:S08]  /*4ba0*/  BAR.SYNC.DEFER_BLOCKING 0x0 ;  /* 0x0000000000007b1d */ /* 0x000ff00000010000 */
[----:B------:R-:W-:Y:S08]  /*4bb0*/  LDSM.16.M88.4 R32, [R214] ;  /* 0x00000000d620783b */ /* 0x000ff00000000200 */
[----:B------:R-:W1:Y:S08]  /*4bc0*/  LDSM.16.M88.4 R16, [R218+0xc000] ;  /* 0x00c00000da10783b */ /* 0x000e700000000200 */
[----:B------:R-:W3:Y:S08]  /*4bd0*/  LDSM.16.M88.4 R28, [R214+0x1000] ;  /* 0x00100000d61c783b */ /* 0x000ef00000000200 */
[----:B------:R-:W4:Y:S08]  /*4be0*/  LDSM.16.M88.4 R164, [R218+0xc800] ;  /* 0x00c80000daa4783b */ /* 0x000f300000000200 */
[----:B------:R-:W-:Y:S08]  /*4bf0*/  LDSM.16.M88.4 R168, [R0] ;  /* 0x0000000000a8783b */ /* 0x000ff00000000200 */
[----:B------:R-:W4:Y:S01]  /*4c00*/  LDSM.16.M88.4 R172, [R215+0xc000] ;  /* 0x00c00000d7ac783b */ /* 0x000f220000000200 */
[-C--:B-1----:R-:W-:Y:S07]  /*4c10*/  HMMA.16816.F32.BF16 R4, R32, R16.reuse, RZ ;  /* 0x000000102004723c */ /* 0x082fee00000418ff */
[----:B------:R-:W1:Y:S01]  /*4c20*/  LDSM.16.M88.4 R176, [R0+0x1000] ;  /* 0x0010000000b0783b */ /* 0x000e620000000200 */
[C---:B---3--:R-:W-:Y:S07]  /*4c30*/  HMMA.16816.F32.BF16 R8, R28.reuse, R16, RZ ;  /* 0x000000101c08723c */ /* 0x048fee00000418ff */
[----:B------:R-:W3:Y:S01]  /*4c40*/  LDSM.16.M88.4 R180, [R215+0xc800] ;  /* 0x00c80000d7b4783b */ /* 0x000ee20000000200 */
[-C--:B------:R-:W-:Y:S07]  /*4c50*/  HMMA.16816.F32.BF16 R12, R28, R18.reuse, RZ ;  /* 0x000000121c0c723c */ /* 0x080fee00000418ff */
[----:B------:R-:W-:Y:S01]  /*4c60*/  LDSM.16.M88.4 R184, [R3] ;  /* 0x0000000003b8783b */ /* 0x000fe20000000200 */
[C---:B------:R-:W-:Y:S07]  /*4c70*/  HMMA.16816.F32.BF16 R16, R32.reuse, R18, RZ ;  /* 0x000000122010723c */ /* 0x040fee00000418ff */
[----:B------:R-:W1:Y:S01]  /*4c80*/  LDSM.16.M88.4 R188, [R217+0xc000] ;  /* 0x00c00000d9bc783b */ /* 0x000e620000000200 */
[-C--:B----4-:R-:W-:Y:S07]  /*4c90*/  HMMA.16816.F32.BF16 R20, R32, R164.reuse, RZ ;  /* 0x000000a42014723c */ /* 0x090fee00000418ff */
[----:B------:R-:W4:Y:S01]  /*4ca0*/  LDSM.16.M88.4 R192, [R3+0x1000] ;  /* 0x0010000003c0783b */ /* 0x000f220000000200 */
[C---:B------:R-:W-:Y:S07]  /*4cb0*/  HMMA.16816.F32.BF16 R24, R28.reuse, R164, RZ ;  /* 0x000000a41c18723c */ /* 0x040fee00000418ff */
[----:B------:R-:W-:Y:S01]  /*4cc0*/  LDSM.16.M88.4 R196, [R2] ;  /* 0x0000000002c4783b */ /* 0x000fe20000000200 */
[-C--:B------:R-:W-:Y:S07]  /*4cd0*/  HMMA.16816.F32.BF16 R28, R28, R166.reuse, RZ ;  /* 0x000000a61c1c723c */ /* 0x080fee00000418ff */
[----:B------:R-:W-:Y:S01]  /*4ce0*/  LDSM.16.M88.4 R200, [R216+0xc000] ;  /* 0x00c00000d8c8783b */ /* 0x000fe20000000200 */
[----:B------:R-:W-:Y:S07]  /*4cf0*/  HMMA.16816.F32.BF16 R32, R32, R166, RZ ;  /* 0x000000a62020723c */ /* 0x000fee00000418ff */
[----:B------:R-:W4:Y:S01]  /*4d00*/  LDSM.16.M88.4 R164, [R217+0xc800] ;  /* 0x00c80000d9a4783b */ /* 0x000f220000000200 */
[-C--:B------:R-:W-:Y:S07]  /*4d10*/  HMMA.16816.F32.BF16 R4, R168, R172.reuse, R4 ;  /* 0x000000aca804723c */ /* 0x080fee0000041804 */
[----:B------:R-:W4:Y:S01]  /*4d20*/  LDSM.16.M88.4 R204, [R2+0x1000] ;  /* 0x0010000002cc783b */ /* 0x000f220000000200 */
[C---:B-1----:R-:W-:Y:S08]  /*4d30*/  HMMA.16816.F32.BF16 R8, R176.reuse, R172, R8 ;  /* 0x000000acb008723c */ /* 0x042ff00000041808 */
[-C--:B------:R-:W-:Y:S08]  /*4d40*/  HMMA.16816.F32.BF16 R12, R176, R174.reuse, R12 ;  /* 0x000000aeb00c723c */ /* 0x080ff0000004180c */
[C---:B------:R-:W-:Y:S01]  /*4d50*/  HMMA.16816.F32.BF16 R16, R168.reuse, R174, R16 ;  /* 0x000000aea810723c */ /* 0x040fe20000041810 */
[----:B------:R-:W-:Y:S07]  /*4d60*/  LDSM.16.M88.4 R172, [R214+0x2000] ;  /* 0x00200000d6ac783b */ /* 0x000fee0000000200 */
[-C--:B---3--:R-:W-:Y:S08]  /*4d70*/  HMMA.16816.F32.BF16 R20, R168, R180.reuse, R20 ;  /* 0x000000b4a814723c */ /* 0x088ff00000041814 */
[C---:B------:R-:W-:Y:S08]  /*4d80*/  HMMA.16816.F32.BF16 R24, R176.reuse, R180, R24 ;  /* 0x000000b4b018723c */ /* 0x040ff00000041818 */
[-C--:B------:R-:W-:Y:S01]  /*4d90*/  HMMA.16816.F32.BF16 R28, R176, R182.reuse, R28 ;  /* 0x000000b6b01c723c */ /* 0x080fe2000004181c */
[----:B------:R-:W-:Y:S07]  /*4da0*/  LDSM.16.M88.4 R176, [R218+0x10000] ;  /* 0x01000000dab0783b */ /* 0x000fee0000000200 */
[----:B------:R-:W-:Y:S01]  /*4db0*/  HMMA.16816.F32.BF16 R32, R168, R182, R32 ;  /* 0x000000b6a820723c */ /* 0x000fe20000041820 */
[----:B------:R-:W1:Y:S07]  /*4dc0*/  LDSM.16.M88.4 R168, [R216+0xc800] ;  /* 0x00c80000d8a8783b */ /* 0x000e6e0000000200 */
[-C--:B------:R-:W-:Y:S01]  /*4dd0*/  HMMA.16816.F32.BF16 R4, R184, R188.reuse, R4 ;  /* 0x000000bcb804723c */ /* 0x080fe20000041804 */
[----:B------:R-:W3:Y:S07]  /*4de0*/  LDSM.16.M88.4 R180, [R214+0x3000] ;  /* 0x00300000d6b4783b */ /* 0x000eee0000000200 */
[C---:B----4-:R-:W-:Y:S08]  /*4df0*/  HMMA.16816.F32.BF16 R8, R192.reuse, R188, R8 ;  /* 0x000000bcc008723c */ /* 0x050ff00000041808 */
        /* <DEDUP_REMOVED lines=8> */
[----:B------:R-:W4:Y:S07]  /*4e80*/  LDSM.16.M88.4 R164, [R218+0x10800] ;  /* 0x01080000daa4783b */ /* 0x000f2e0000000200 */
[-C--:B------:R-:W-:Y:S01]  /*4e90*/  HMMA.16816.F32.BF16 R4, R196, R200.reuse, R4 ;  /* 0x000000c8c404723c */ /* 0x080fe20000041804 */
[----:B------:R1:W2:Y:S07]  /*4ea0*/  LDSM.16.M88.4 R184, [R0+0x2000] ;  /* 0x0020000000b8783b */ /* 0x0002ae0000000200 */
[C---:B------:R-:W-:Y:S08]  /*4eb0*/  HMMA.16816.F32.BF16 R8, R204.reuse, R200, R8 ;  /* 0x000000c8cc08723c */ /* 0x040ff00000041808 */
[-C--:B------:R-:W-:Y:S08]  /*4ec0*/  HMMA.16816.F32.BF16 R12, R204, R202.reuse, R12 ;  /* 0x000000cacc0c723c */ /* 0x080ff0000004180c */
[C---:B------:R-:W-:Y:S01]  /*4ed0*/  HMMA.16816.F32.BF16 R16, R196.reuse, R202, R16 ;  /* 0x000000cac410723c */ /* 0x040fe20000041810 */
[----:B------:R-:W-:Y:S03]  /*4ee0*/  LDSM.16.M88.4 R200, [R217+0x10000] ;  /* 0x01000000d9c8783b */ /* 0x000fe60000000200 */
[----:B-1----:R-:W-:Y:S04]  /*4ef0*/  IMAD.U32 R0, RZ, RZ, UR21 ;  /* 0x00000015ff007e24 */ /* 0x002fe8000f8e00ff */
[-C--:B------:R-:W-:Y:S04]  /*4f00*/  HMMA.16816.F32.BF16 R20, R196, R168.reuse, R20 ;  /* 0x000000a8c414723c */ /* 0x080fe80000041814 */
[----:B------:R-:W-:Y:S04]  /*4f10*/  IMAD R0, R0, 0x4, R250 ;  /* 0x0000000400007824 */ /* 0x000fe800078e02fa */
[C---:B------:R-:W-:Y:S08]  /*4f20*/  HMMA.16816.F32.BF16 R24, R204.reuse, R168, R24 ;  /* 0x000000a8cc18723c */ /* 0x040ff00000041818 */
[-C--:B------:R-:W-:Y:S01]  /*4f30*/  HMMA.16816.F32.BF16 R28, R204, R170.reuse, R28 ;  /* 0x000000aacc1c723c */ /* 0x080fe2000004181c */
[----:B------:R-:W-:Y:S07]  /*4f40*/  LDSM.16.M88.4 R204, [R3+0x3000] ;  /* 0x0030000003cc783b */ /* 0x000fee0000000200 */
[----:B------:R-:W-:Y:S01]  /*4f50*/  HMMA.16816.F32.BF16 R32, R196, R170, R32 ;  /* 0x000000aac420723c */ /* 0x000fe20000041820 */
[----:B------:R-:W1:Y:S07]  /*4f60*/  LDSM.16.M88.4 R168, [R215+0x10800] ;  /* 0x01080000d7a8783b */ /* 0x000e6e0000000200 */
[-C--:B------:R-:W-:Y:S01]  /*4f70*/  HMMA.16816.F32.BF16 R4, R172, R176.reuse, R4 ;  /* 0x000000b0ac04723c */ /* 0x080fe20000041804 */
[----:B------:R-:W1:Y:S07]  /*4f80*/  LDSM.16.M88.4 R196, [R3+0x2000] ;  /* 0x0020000003c4783b */ /* 0x000e6e0000000200 */
[C---:B---3--:R-:W-:Y:S07]  /*4f90*/  HMMA.16816.F32.BF16 R8, R180.reuse, R176, R8 ;  /* 0x000000b0b408723c */ /* 0x048fee0000041808 */
[----:B------:R-:W-:Y:S01]  /*4fa0*/  IMAD.U32 R176, RZ, RZ, UR9 ;  /* 0x00000009ffb07e24 */ /* 0x000fe2000f8e00ff */
[-C--:B------:R-:W-:Y:S04]  /*4fb0*/  HMMA.16816.F32.BF16 R12, R180, R178.reuse, R12 ;  /* 0x000000b2b40c723c */ /* 0x080fe8000004180c */
[----:B--2---:R-:W-:Y:S02]  /*4fc0*/  IMAD R176, R176, 0x4, R225 ;  /* 0x00000004b0b07824 */ /* 0x004fe400078e02e1 */
[----:B------:R-:W-:Y:S02]  /*4fd0*/  IMAD.SHL.U32 R225, R250, 0x20, RZ ;  /* 0x00000020fae17824 */ /* 0x000fe400078e00ff */
[C---:B------:R-:W-:Y:S07]  /*4fe0*/  HMMA.16816.F32.BF16 R16, R172.reuse, R178, R16 ;  /* 0x000000b2ac10723c */ /* 0x040fee0000041810 */
[----:B------:R-:W-:Y:S01]  /*4ff0*/  IADD3 R178, R176, 0x2, RZ ;  /* 0x00000002b0b27810 */ /* 0x000fe20007ffe0ff */
[-C--:B----4-:R-:W-:Y:S04]  /*5000*/  HMMA.16816.F32.BF16 R20, R172, R164.reuse, R20 ;  /* 0x000000a4ac14723c */ /* 0x090fe80000041814 */
[----:B------:R-:W-:Y:S04]  /*5010*/  IMAD.WIDE.U32 R178, R178, -0x326172a9, RZ ;  /* 0xcd9e8d57b2b27825 */ /* 0x000fe800078e00ff */
[C---:B------:R-:W-:Y:S04]  /*5020*/  HMMA.16816.F32.BF16 R24, R180.reuse, R164, R24 ;  /* 0x000000a4b418723c */ /* 0x040fe80000041818 */
[----:B------:R-:W-:Y:S04]  /*5030*/  IMAD.WIDE.U32 R176, R176, -0x326172a9, RZ ;  /* 0xcd9e8d57b0b07825 */ /* 0x000fe800078e00ff */
[-C--:B------:R-:W-:Y:S01]  /*5040*/  HMMA.16816.F32.BF16 R28, R180, R166.reuse, R28 ;  /* 0x000000a6b41c723c */ /* 0x080fe2000004181c */
[----:B------:R-:W2:Y:S06]  /*5050*/  @!P0 S2R R182, SR_TID.X ;  /* 0x0000000000b68919 */ /* 0x000eac0000002100 */
[----:B------:R-:W-:Y:S01]  /*5060*/  IMAD.U32 R180, RZ, RZ, UR22 ;  /* 0x00000016ffb47e24 */ /* 0x000fe2000f8e00ff */
[----:B------:R-:W-:Y:S01]  /*5070*/  HMMA.16816.F32.BF16 R32, R172, R166, R32 ;  /* 0x000000a6ac20723c */ /* 0x000fe20000041820 */
[----:B------:R-:W3:Y:S03]  /*5080*/  LDSM.16.M88.4 R164, [R217+0x10800] ;  /* 0x01080000d9a4783b */ /* 0x000ee60000000200 */
[----:B------:R-:W-:Y:S04]  /*5090*/  @!P0 IADD3 R180, -R180, 0x1, R243 ;  /* 0x00000001b4b48810 */ /* 0x000fe80007ffe1f3 */
[-C--:B------:R-:W-:Y:S01]  /*50a0*/  HMMA.16816.F32.BF16 R4, R184, R188.reuse, R4 ;  /* 0x000000bcb804723c */ /* 0x080fe20000041804 */
[----:B------:R-:W-:Y:S07]  /*50b0*/  LDSM.16.M88.4 R172, [R216+0x10000] ;  /* 0x01000000d8ac783b */ /* 0x000fee0000000200 */
[C---:B------:R-:W-:Y:S08]  /*50c0*/  HMMA.16816.F32.BF16 R8, R192.reuse, R188, R8 ;  /* 0x000000bcc008723c */ /* 0x040ff00000041808 */
[-C--:B------:R-:W-:Y:S08]  /*50d0*/  HMMA.16816.F32.BF16 R12, R192, R190.reuse, R12 ;  /* 0x000000bec00c723c */ /* 0x080ff0000004180c */
[C---:B------:R-:W-:Y:S08]  /*50e0*/  HMMA.16816.F32.BF16 R16, R184.reuse, R190, R16 ;  /* 0x000000beb810723c */ /* 0x040ff00000041810 */
[-C--:B-1----:R-:W-:Y:S08]  /*50f0*/  HMMA.16816.F32.BF16 R20, R184, R168.reuse, R20 ;  /* 0x000000a8b814723c */ /* 0x082ff00000041814 */
[C---:B------:R-:W-:Y:S08]  /*5100*/  HMMA.16816.F32.BF16 R24, R192.reuse, R168, R24 ;  /* 0x000000a8c018723c */ /* 0x040ff00000041818 */
[-C--:B------:R-:W-:Y:S08]  /*5110*/  HMMA.16816.F32.BF16 R28, R192, R170.reuse, R28 ;  /* 0x000000aac01c723c */ /* 0x080ff0000004181c */
[----:B------:R-:W-:Y:S01]  /*5120*/  HMMA.16816.F32.BF16 R32, R184, R170, R32 ;  /* 0x000000aab820723c */ /* 0x000fe20000041820 */
[----:B------:R-:W1:Y:S07]  /*5130*/  LDSM.16.M88.4 R168, [R2+0x2000] ;  /* 0x0020000002a8783b */ /* 0x000e6e0000000200 */
[-C--:B------:R-:W-:Y:S08]  /*5140*/  HMMA.16816.F32.BF16 R4, R196, R200.reuse, R4 ;  /* 0x000000c8c404723c */ /* 0x080ff00000041804 */
[C---:B------:R-:W-:Y:S08]  /*5150*/  HMMA.16816.F32.BF16 R8, R204.reuse, R200, R8 ;  /* 0x000000c8cc08723c */ /* 0x040ff00000041808 */
[-C--:B------:R-:W-:Y:S08]  /*5160*/  HMMA.16816.F32.BF16 R12, R204, R202.reuse, R12 ;  /* 0x000000cacc0c723c */ /* 0x080ff0000004180c */
[C---:B------:R-:W-:Y:S08]  /*5170*/  HMMA.16816.F32.BF16 R16, R196.reuse, R202, R16 ;  /* 0x000000cac410723c */ /* 0x040ff00000041810 */
[-C--:B---3--:R-:W-:Y:S08]  /*5180*/  HMMA.16816.F32.BF16 R20, R196, R164.reuse, R20 ;  /* 0x000000a4c414723c */ /* 0x088ff00000041814 */
[C---:B------:R-:W-:Y:S08]  /*5190*/  HMMA.16816.F32.BF16 R24, R204.reuse, R164, R24 ;  /* 0x000000a4cc18723c */ /* 0x040ff00000041818 */
[-C--:B------:R-:W-:Y:S07]  /*51a0*/  HMMA.16816.F32.BF16 R28, R204, R166.reuse, R28 ;  /* 0x000000a6cc1c723c */ /* 0x080fee000004181c */
[----:B------:R-:W-:Y:S01]  /*51b0*/  IMAD.IADD R204, R211, 0x1, R212 ;  /* 0x00000001d3cc7824 */ /* 0x000fe200078e02d4 */
[----:B------:R-:W-:Y:S01]  /*51c0*/  HMMA.16816.F32.BF16 R32, R196, R166, R32 ;  /* 0x000000a6c420723c */ /* 0x000fe20000041820 */
[----:B------:R3:W4:Y:S07]  /*51d0*/  LDSM.16.M88.4 R164, [R2+0x3000] ;  /* 0x0030000002a4783b */ /* 0x00072e0000000200 */
[-C--:B-1----:R-:W-:Y:S05]  /*51e0*/  HMMA.16816.F32.BF16 R4, R168, R172.reuse, R4 ;  /* 0x000000aca804723c */ /* 0x082fea0000041804 */
[----:B---3--:R-:W-:Y:S02]  /*51f0*/  LOP3.LUT R2, R249, UR10, R0, 0x96, !PT ;  /* 0x0000000af9027c12 */ /* 0x008fe4000f8e9600 */
[----:B------:R-:W-:Y:S05]  /*5200*/  LOP3.LUT R0, R252, UR11, RZ, 0x3c, !PT ;  /* 0x0000000bfc007c12 */ /* 0x000fea000f8e3cff */
[----:B------:R-:W-:Y:S01]  /*5210*/  IMAD.WIDE.U32 R2, R2, -0x326172a9, RZ ;  /* 0xcd9e8d5702027825 */ /* 0x000fe200078e00ff */
[-C--:B------:R-:W-:Y:S02]  /*5220*/  LOP3.LUT R177, R177, R0.reuse, RZ, 0x3c, !PT ;  /* 0x00000000b1b17212 */ /* 0x080fe400078e3cff */
[----:B------:R-:W-:Y:S01]  /*5230*/  LOP3.LUT R181, R179, R0, RZ, 0x3c, !PT ;  /* 0x00000000b3b57212 */ /* 0x000fe200078e3cff */
[----:B--2---:R-:W-:Y:S01]  /*5240*/  @!P0 IMAD.SHL.U32 R0, R182, 0x2, RZ ;  /* 0x00000002b6008824 */ /* 0x004fe200078e00ff */
[C---:B------:R-:W-:Y:S01]  /*5250*/  LOP3.LUT R188, R3.reuse, UR4, R176, 0x96, !PT ;  /* 0x0000000403bc7c12 */ /* 0x040fe2000f8e96b0 */
[----:B------:R-:W-:Y:S01]  /*5260*/  IMAD.U32 R176, RZ, RZ, UR5 ;  /* 0x00000005ffb07e24 */ /* 0x000fe2000f8e00ff */
[----:B------:R-:W-:Y:S01]  /*5270*/  UIADD3 UR5, UR10, 0x76cf5d0a, URZ ;  /* 0x76cf5d0a0a057890 */ /* 0x000fe2000fffe03f */
[----:B------:R-:W-:Y:S01]  /*5280*/  LOP3.LUT R186, R3, UR4, R178, 0x96, !PT ;  /* 0x0000000403ba7c12 */ /* 0x000fe2000f8e96b2 */
[----:B------:R-:W-:Y:S01]  /*5290*/  IMAD.U32 R178, RZ, RZ, UR21 ;  /* 0x00000015ffb27e24 */ /* 0x000fe2000f8e00ff */
[----:B------:R-:W-:Y:S01]  /*52a0*/  @!P0 LOP3.LUT R0, R225, 0x6, R0, 0xf8, !PT ;  /* 0x00000006e1008812 */ /* 0x000fe200078ef800 */
[----:B------:R-:W-:Y:S01]  /*52b0*/  FMUL.FTZ R179, R246, 1.4426950216293334961 ;  /* 0x3fb8aa3bf6b37820 */ /* 0x000fe20000410000 */
[C---:B----4-:R-:W-:Y:S01]  /*52c0*/  HMMA.16816.F32.BF16 R8, R164.reuse, R172, R8 ;  /* 0x000000aca408723c */ /* 0x050fe20000041808 */
[----:B------:R-:W-:Y:S03]  /*52d0*/  UIADD3 UR4, UR11, 0x3c6ef372, URZ ;  /* 0x3c6ef3720b047890 */ /* 0x000fe6000fffe03f */
[----:B------:R-:W-:Y:S01]  /*52e0*/  @!P0 IADD3 R3, R176, UR16, R180 ;  /* 0x00000010b0038c10 */ /* 0x000fe2000fffe0b4 */
[----:B------:R-:W-:Y:S01]  /*52f0*/  IMAD.WIDE.U32 R176, R177, -0x2daee0ad, RZ ;  /* 0xd2511f53b1b07825 */ /* 0x000fe200078e00ff */
[----:B------:R-:W-:Y:S01]  /*5300*/  LOP3.LUT R182, R248, UR6, RZ, 0x3c, !PT ;  /* 0x00000006f8b67c12 */ /* 0x000fe2000f8e3cff */
[----:B------:R-:W-:Y:S01]  /*5310*/  UIADD3 UR6, UR11, 0x1715609d, URZ ;  /* 0x1715609d0b067890 */ /* 0x000fe2000fffe03f */
[-C--:B------:R-:W-:Y:S04]  /*5320*/  HMMA.16816.F32.BF16 R12, R164, R174.reuse, R12 ;  /* 0x000000aea40c723c */ /* 0x080fe8000004180c */
[----:B------:R-:W-:Y:S01]  /*5330*/  @!P0 IMAD R0, R178, 0x80, R0 ;  /* 0x00000080b2008824 */ /* 0x000fe200078e0200 */
[----:B------:R-:W-:Y:S01]  /*5340*/  @!P0 IADD3 R173, R3, 0x8, RZ ;  /* 0x0000000803ad8810 */ /* 0x000fe20007ffe0ff */
[----:B------:R-:W-:Y:S01]  /*5350*/  IMAD.WIDE.U32 R188, R188, -0x2daee0ad, RZ ;  /* 0xd2511f53bcbc7825 */ /* 0x000fe200078e00ff */
[----:B------:R-:W-:Y:S01]  /*5360*/  LOP3.LUT R183, R182, R177, RZ, 0x3c, !PT ;  /* 0x000000b1b6b77212 */ /* 0x000fe200078e3cff */
[C---:B------:R-:W-:Y:S04]  /*5370*/  HMMA.16816.F32.BF16 R16, R168.reuse, R174, R16 ;  /* 0x000000aea810723c */ /* 0x040fe80000041810 */
[----:B------:R-:W-:Y:S01]  /*5380*/  LOP3.LUT R184, R2, UR4, RZ, 0x3c, !PT ;  /* 0x0000000402b87c12 */ /* 0x000fe2000f8e3cff */
[----:B------:R-:W-:Y:S01]  /*5390*/  FMUL.FTZ R177, R247, 1.4426950216293334961 ;  /* 0x3fb8aa3bf7b17820 */ /* 0x000fe20000410000 */
[----:B------:R-:W-:Y:S01]  /*53a0*/  @!P0 IMNMX R178, R3, UR16, PT ;  /* 0x0000001003b28c17 */ /* 0x000fe2000b800200 */
[----:B------:R-:W-:Y:S01]  /*53b0*/  IMAD.WIDE.U32 R186, R186, -0x2daee0ad, RZ ;  /* 0xd2511f53baba7825 */ /* 0x000fe200078e00ff */
[----:B------:R-:W-:Y:S01]  /*53c0*/  @!P0 IMNMX R173, R173, UR16, PT ;  /* 0x00000010adad8c17 */ /* 0x000fe2000b800200 */
[----:B------:R-:W-:Y:S01]  /*53d0*/  UIADD3 UR4, UR11, -0x255992d5, URZ ;  /* 0xdaa66d2b0b047890 */ /* 0x000fe2000fffe03f */
[CC--:B------:R-:W-:Y:S02]  /*53e0*/  @!P0 ISETP.GE.AND P3, PT, R0.reuse, R178.reuse, PT ;  /* 0x000000b20000820c */ /* 0x0c0fe40003f66270 */
[C---:B------:R-:W-:Y:S01]  /*53f0*/  @!P0 IADD3 R2, R0.reuse, 0x1, RZ ;  /* 0x0000000100028810 */ /* 0x040fe20007ffe0ff */
[----:B------:R-:W-:Y:S01]  /*5400*/  IMAD.WIDE.U32 R180, R181, -0x2daee0ad, RZ ;  /* 0xd2511f53b5b47825 */ /* 0x000fe200078e00ff */
[----:B------:R-:W-:Y:S02]  /*5410*/  FSEL R179, R179, RZ, P2 ;  /* 0x000000ffb3b37208 */ /* 0x000fe40001000000 */
[-C--:B------:R-:W-:Y:S02]  /*5420*/  @!P0 ISETP.GE.AND P2, PT, R0, R173.reuse, PT ;  /* 0x000000ad0000820c */ /* 0x080fe40003f46270 */
[----:B------:R-:W-:Y:S02]  /*5430*/  FSEL R177, R177, RZ, P1 ;  /* 0x000000ffb1b17208 */ /* 0x000fe40000800000 */
[----:B------:R-:W-:Y:S02]  /*5440*/  @!P0 ISETP.GE.AND P1, PT, R2, R178, PT ;  /* 0x000000b20200820c */ /* 0x000fe40003f26270 */
[----:B------:R-:W-:Y:S02]  /*5450*/  @!P0 FSEL R4, R4, -INF , !P3 ;  /* 0xff80000004048808 */ /* 0x000fe40005800000 */
[----:B------:R-:W-:Y:S02]  /*5460*/  @!P0 FSEL R5, R5, -INF , !P1 ;  /* 0xff80000005058808 */ /* 0x000fe40004800000 */
[----:B------:R-:W-:Y:S01]  /*5470*/  @!P0 FSEL R6, R6, -INF , !P2 ;  /* 0xff80000006068808 */ /* 0x000fe20005000000 */
[--C-:B------:R-:W-:Y:S01]  /*5480*/  FFMA.FTZ R4, R4, c[0x0][0x23c], -R179.reuse ;  /* 0x00008f0004047a23 */ /* 0x100fe200000108b3 */
[----:B------:R-:W-:Y:S01]  /*5490*/  @!P0 ISETP.GE.AND P1, PT, R2, R173, PT ;  /* 0x000000ad0200820c */ /* 0x000fe20003f26270 */
[----:B------:R-:W-:Y:S01]  /*54a0*/  FFMA.FTZ R5, R5, c[0x0][0x23c], -R179 ;  /* 0x00008f0005057a23 */ /* 0x000fe200000108b3 */
[----:B------:R-:W-:Y:S01]  /*54b0*/  @!P0 IADD3 R172, R3, 0x20, RZ ;  /* 0x0000002003ac8810 */ /* 0x000fe20007ffe0ff */
[--C-:B------:R-:W-:Y:S01]  /*54c0*/  FFMA.FTZ R6, R6, c[0x0][0x23c], -R177.reuse ;  /* 0x00008f0006067a23 */ /* 0x100fe200000108b1 */
[----:B------:R-:W-:Y:S01]  /*54d0*/  MUFU.EX2 R202, R4 ;  /* 0x0000000400ca7308 */ /* 0x000fe20000000800 */
[----:B------:R-:W-:Y:S01]  /*54e0*/  LOP3.LUT R190, R189, UR5, R176, 0x96, !PT ;  /* 0x00000005bdbe7c12 */ /* 0x000fe2000f8e96b0 */
[----:B------:R-:W-:Y:S01]  /*54f0*/  FMUL.FTZ R176, R244, 1.4426950216293334961 ;  /* 0x3fb8aa3bf4b07820 */ /* 0x000fe20000410000 */
[----:B------:R-:W-:Y:S02]  /*5500*/  @!P0 FSEL R7, R7, -INF , !P1 ;  /* 0xff80000007078808 */ /* 0x000fe40004800000 */
[----:B------:R-:W-:Y:S01]  /*5510*/  @!P0 IMNMX R172, R172, UR16, PT ;  /* 0x00000010acac8c17 */ /* 0x000fe2000b800200 */
[----:B------:R-:W-:Y:S01]  /*5520*/  IMAD.WIDE.U32 R190, R190, -0x326172a9, RZ ;  /* 0xcd9e8d57bebe7825 */ /* 0x000fe200078e00ff */
[----:B------:R-:W-:Y:S02]  /*5530*/  FSETP.NEU.FTZ.AND P1, PT, R244, -INF , PT ;  /* 0xff800000f400780b */ /* 0x000fe40003f3d000 */
[----:B------:R-:W-:Y:S01]  /*5540*/  @!P0 IADD3 R3, R3, 0x28, RZ ;  /* 0x0000002803038810 */ /* 0x000fe20007ffe0ff */
[----:B------:R-:W1:Y:S01]  /*5550*/  MUFU.EX2 R201, R5 ;  /* 0x0000000500c97308 */ /* 0x000e620000000800 */
[----:B------:R-:W-:Y:S01]  /*5560*/  FSEL R176, R176, RZ, P1 ;  /* 0x000000ffb0b07208 */ /* 0x000fe20000800000 */
[--C-:B------:R-:W-:Y:S01]  /*5570*/  FFMA.FTZ R185, R7, c[0x0][0x23c], -R177.reuse ;  /* 0x00008f0007b97a23 */ /* 0x100fe200000108b1 */
[-C--:B------:R-:W-:Y:S02]  /*5580*/  @!P0 ISETP.GE.AND P1, PT, R0, R172.reuse, PT ;  /* 0x000000ac0000820c */ /* 0x080fe40003f26270 */
[-C--:B------:R-:W-:Y:S02]  /*5590*/  @!P0 ISETP.GE.AND P2, PT, R2, R172.reuse, PT ;  /* 0x000000ac0200820c */ /* 0x080fe40003f46270 */
[----:B------:R-:W-:Y:S02]  /*55a0*/  @!P0 FSEL R8, R8, -INF , !P1 ;  /* 0xff80000008088808 */ /* 0x000fe40004800000 */
[----:B------:R-:W-:Y:S01]  /*55b0*/  @!P0 IMNMX R3, R3, UR16, PT ;  /* 0x0000001003038c17 */ /* 0x000fe2000b800200 */
[----:B------:R2:W3:Y:S01]  /*55c0*/  MUFU.EX2 R200, R6 ;  /* 0x0000000600c87308 */ /* 0x0004e20000000800 */
[----:B------:R-:W-:Y:S01]  /*55d0*/  @!P0 FSEL R9, R9, -INF , !P2 ;  /* 0xff80000009098808 */ /* 0x000fe20005000000 */
[--C-:B------:R-:W-:Y:S01]  /*55e0*/  FFMA.FTZ R8, R8, c[0x0][0x23c], -R176.reuse ;  /* 0x00008f0008087a23 */ /* 0x100fe200000108b0 */
[-C--:B------:R-:W-:Y:S01]  /*55f0*/  @!P0 ISETP.GE.AND P4, PT, R2, R3.reuse, PT ;  /* 0x000000030200820c */ /* 0x080fe20003f86270 */
[C---:B------:R-:W-:Y:S01]  /*5600*/  FMUL.FTZ R2, R245.reuse, 1.4426950216293334961 ;  /* 0x3fb8aa3bf5027820 */ /* 0x040fe20000410000 */
[----:B------:R-:W-:Y:S01]  /*5610*/  FSETP.NEU.FTZ.AND P1, PT, R245, -INF , PT ;  /* 0xff800000f500780b */ /* 0x000fe20003f3d000 */
[----:B------:R-:W-:Y:S01]  /*5620*/  FFMA.FTZ R174, R9, c[0x0][0x23c], -R176 ;  /* 0x00008f0009ae7a23 */ /* 0x000fe200000108b0 */
[----:B------:R-:W-:Y:S02]  /*5630*/  @!P0 IADD3 R9, R0, 0x9, RZ ;  /* 0x0000000900098810 */ /* 0x000fe40007ffe0ff */
[----:B------:R-:W-:Y:S01]  /*5640*/  FSEL R2, R2, RZ, P1 ;  /* 0x000000ff02027208 */ /* 0x000fe20000800000 */
[----:B------:R4:W-:Y:S01]  /*5650*/  MUFU.EX2 R227, R8 ;  /* 0x0000000800e37308 */ /* 0x0009e20000000800 */
[-C--:B------:R-:W-:Y:S02]  /*5660*/  @!P0 ISETP.GE.AND P1, PT, R0, R3.reuse, PT ;  /* 0x000000030000820c */ /* 0x080fe40003f26270 */
[----:B------:R-:W-:Y:S02]  /*5670*/  @!P0 FSEL R11, R11, -INF , !P4 ;  /* 0xff8000000b0b8808 */ /* 0x000fe40006000000 */
[----:B------:R-:W-:Y:S02]  /*5680*/  @!P0 FSEL R10, R10, -INF , !P1 ;  /* 0xff8000000a0a8808 */ /* 0x000fe40004800000 */
[----:B------:R-:W-:Y:S01]  /*5690*/  @!P0 ISETP.GE.AND P4, PT, R9, R3, PT ;  /* 0x000000030900820c */ /* 0x000fe20003f86270 */
[--C-:B------:R-:W-:Y:S01]  /*56a0*/  FFMA.FTZ R11, R11, c[0x0][0x23c], -R2.reuse ;  /* 0x00008f000b0b7a23 */ /* 0x100fe20000010802 */
[----:B------:R-:W-:Y:S01]  /*56b0*/  @!P0 ISETP.GE.AND P6, PT, R9, R172, PT ;  /* 0x000000ac0900820c */ /* 0x000fe20003fc6270 */
[----:B------:R-:W-:Y:S01]  /*56c0*/  FFMA.FTZ R10, R10, c[0x0][0x23c], -R2 ;  /* 0x00008f000a0a7a23 */ /* 0x000fe20000010802 */
[----:B------:R-:W-:Y:S01]  /*56d0*/  @!P0 FSEL R15, R15, -INF , !P4 ;  /* 0xff8000000f0f8808 */ /* 0x000fe20006000000 */
[----:B------:R-:W-:Y:S01]  /*56e0*/  MUFU.EX2 R228, R11 ;  /* 0x0000000b00e47308 */ /* 0x000fe20000000800 */
[----:B------:R-:W-:Y:S01]  /*56f0*/  LOP3.LUT R187, R187, UR5, R180, 0x96, !PT ;  /* 0x00000005bbbb7c12 */ /* 0x000fe2000f8e96b4 */
[----:B--2---:R-:W2:Y:S01]  /*5700*/  LDSM.16.M88.4 R4, [R216+0x10800] ;  /* 0x01080000d804783b */ /* 0x004ea20000000200 */
[----:B------:R-:W-:Y:S01]  /*5710*/  @!P0 FSEL R13, R13, -INF , !P6 ;  /* 0xff8000000d0d8808 */ /* 0x000fe20007000000 */
[----:B------:R-:W-:Y:S01]  /*5720*/  FFMA.FTZ R15, R15, c[0x0][0x23c], -R2 ;  /* 0x00008f000f0f7a23 */ /* 0x000fe20000010802 */
[----:B------:R-:W-:Y:S01]  /*5730*/  @!P0 ISETP.GE.AND P6, PT, R9, R173, PT ;  /* 0x000000ad0900820c */ /* 0x000fe20003fc6270 */
[----:B------:R-:W-:Y:S01]  /*5740*/  UIADD3 UR5, UR10, 0x32370b8f, URZ ;  /* 0x32370b8f0a057890 */ /* 0x000fe2000fffe03f */
[----:B------:R-:W-:Y:S01]  /*5750*/  LOP3.LUT R181, R182, R181, RZ, 0x3c, !PT ;  /* 0x000000b5b6b57212 */ /* 0x000fe200078e3cff */
[----:B------:R-:W-:Y:S01]  /*5760*/  FFMA.FTZ R13, R13, c[0x0][0x23c], -R176 ;  /* 0x00008f000d0d7a23 */ /* 0x000fe200000108b0 */
[----:B------:R-:W-:Y:S01]  /*5770*/  @!P0 FSEL R19, R19, -INF , !P6 ;  /* 0xff80000013138808 */ /* 0x000fe20007000000 */
[----:B------:R-:W-:Y:S01]  /*5780*/  MUFU.EX2 R225, R174 ;  /* 0x000000ae00e17308 */ /* 0x000fe20000000800 */
[----:B------:R-:W-:Y:S01]  /*5790*/  IMAD.WIDE.U32 R182, R183, -0x326172a9, RZ ;  /* 0xcd9e8d57b7b67825 */ /* 0x000fe200078e00ff */
[----:B----4-:R-:W-:Y:S03]  /*57a0*/  @!P0 IADD3 R8, R0, 0x8, RZ ;  /* 0x0000000800088810 */ /* 0x010fe60007ffe0ff */
[----:B------:R-:W-:Y:S01]  /*57b0*/  IMAD.WIDE.U32 R180, R181, -0x326172a9, RZ ;  /* 0xcd9e8d57b5b47825 */ /* 0x000fe200078e00ff */
[C---:B------:R-:W-:Y:S02]  /*57c0*/  @!P0 ISETP.GE.AND P5, PT, R8.reuse, R3, PT ;  /* 0x000000030800820c */ /* 0x040fe40003fa6270 */
[C---:B------:R-:W-:Y:S01]  /*57d0*/  @!P0 ISETP.GE.AND P1, PT, R8.reuse, R178, PT ;  /* 0x000000b20800820c */ /* 0x040fe20003f26270 */
[--C-:B------:R-:W-:Y:S01]  /*57e0*/  FFMA.FTZ R19, R19, c[0x0][0x23c], -R177.reuse ;  /* 0x00008f0013137a23 */ /* 0x100fe200000108b1 */
[-C--:B------:R-:W-:Y:S01]  /*57f0*/  @!P0 ISETP.GE.AND P2, PT, R8, R173.reuse, PT ;  /* 0x000000ad0800820c */ /* 0x080fe20003f46270 */
[----:B------:R-:W4:Y:S01]  /*5800*/  MUFU.EX2 R226, R185 ;  /* 0x000000b900e27308 */ /* 0x000f220000000800 */
[----:B------:R-:W-:Y:S02]  /*5810*/  @!P0 FSEL R14, R14, -INF , !P5 ;  /* 0xff8000000e0e8808 */ /* 0x000fe40006800000 */
[----:B------:R-:W-:Y:S02]  /*5820*/  @!P0 ISETP.GE.AND P3, PT, R8, R172, PT ;  /* 0x000000ac0800820c */ /* 0x000fe40003f66270 */
[----:B------:R-:W-:Y:S01]  /*5830*/  @!P0 IADD3 R8, R0, 0x10, RZ ;  /* 0x0000001000088810 */ /* 0x000fe20007ffe0ff */
[----:B------:R-:W-:Y:S01]  /*5840*/  FFMA.FTZ R14, R14, c[0x0][0x23c], -R2 ;  /* 0x00008f000e0e7a23 */ /* 0x000fe20000010802 */
[----:B------:R-:W-:Y:S02]  /*5850*/  @!P0 FSEL R12, R12, -INF , !P3 ;  /* 0xff8000000c0c8808 */ /* 0x000fe40005800000 */
[-C--:B------:R-:W-:Y:S01]  /*5860*/  @!P0 ISETP.GE.AND P5, PT, R8, R178.reuse, PT ;  /* 0x000000b20800820c */ /* 0x080fe20003fa6270 */
[----:B------:R-:W-:Y:S01]  /*5870*/  MUFU.EX2 R196, R19 ;  /* 0x0000001300c47308 */ /* 0x000fe20000000800 */
[----:B------:R-:W-:Y:S01]  /*5880*/  @!P0 ISETP.GE.AND P3, PT, R9, R178, PT ;  /* 0x000000b20900820c */ /* 0x000fe20003f66270 */
[----:B------:R-:W-:Y:S01]  /*5890*/  FFMA.FTZ R12, R12, c[0x0][0x23c], -R176 ;  /* 0x00008f000c0c7a23 */ /* 0x000fe200000108b0 */
[----:B------:R-:W-:Y:S02]  /*58a0*/  @!P0 ISETP.GE.AND P4, PT, R8, R173, PT ;  /* 0x000000ad0800820c */ /* 0x000fe40003f86270 */
[----:B------:R-:W-:Y:S02]  /*58b0*/  @!P0 FSEL R18, R18, -INF , !P2 ;  /* 0xff80000012128808 */ /* 0x000fe40005000000 */
[----:B------:R-:W-:Y:S02]  /*58c0*/  @!P0 FSEL R16, R16, -INF , !P1 ;  /* 0xff80000010108808 */ /* 0x000fe40004800000 */
[----:B------:R-:W-:Y:S01]  /*58d0*/  @!P0 ISETP.GE.AND P1, PT, R8, R172, PT ;  /* 0x000000ac0800820c */ /* 0x000fe20003f26270 */
[----:B------:R-:W-:Y:S01]  /*58e0*/  FFMA.FTZ R18, R18, c[0x0][0x23c], -R177 ;  /* 0x00008f0012127a23 */ /* 0x000fe200000108b1 */
[-C--:B--2---:R-:W-:Y:S01]  /*58f0*/  HMMA.16816.F32.BF16 R20, R168, R4.reuse, R20 ;  /* 0x00000004a814723c */ /* 0x084fe20000041814 */
[----:B------:R2:W-:Y:S02]  /*5900*/  MUFU.EX2 R229, R10 ;  /* 0x0000000a00e57308 */ /* 0x0005e40000000800 */
[--C-:B------:R-:W-:Y:S01]  /*5910*/  FFMA.FTZ R16, R16, c[0x0][0x23c], -R179.reuse ;  /* 0x00008f0010107a23 */ /* 0x100fe200000108b3 */
[C---:B------:R-:W-:Y:S02]  /*5920*/  LOP3.LUT R189, R184.reuse, R183, RZ, 0x3c, !PT ;  /* 0x000000b7b8bd7212 */ /* 0x040fe400078e3cff */
[----:B------:R-:W-:Y:S02]  /*5930*/  LOP3.LUT R184, R184, R181, RZ, 0x3c, !PT ;  /* 0x000000b5b8b87212 */ /* 0x000fe400078e3cff */
[C---:B------:R-:W-:Y:S03]  /*5940*/  HMMA.16816.F32.BF16 R24, R164.reuse, R4, R24 ;  /* 0x00000004a418723c */ /* 0x040fe60000041818 */
[----:B------:R-:W-:Y:S01]  /*5950*/  MUFU.EX2 R206, R14 ;  /* 0x0000000e00ce7308 */ /* 0x000fe20000000800 */
[----:B------:R-:W-:Y:S01]  /*5960*/  LOP3.LUT R191, R191, UR4, R182, 0x96, !PT ;  /* 0x00000004bfbf7c12 */ /* 0x000fe2000f8e96b6 */
[----:B------:R-:W-:Y:S01]  /*5970*/  IMAD.WIDE.U32 R182, R187, -0x326172a9, RZ ;  /* 0xcd9e8d57bbb67825 */ /* 0x000fe200078e00ff */
[----:B------:R-:W-:Y:S02]  /*5980*/  @!P0 FSEL R17, R17, -INF , !P3 ;  /* 0xff80000011118808 */ /* 0x000fe40005800000 */
[-C--:B------:R-:W-:Y:S03]  /*5990*/  HMMA.16816.F32.BF16 R28, R164, R6.reuse, R28 ;  /* 0x00000006a41c723c */ /* 0x080fe6000004181c */
[----:B------:R-:W-:Y:S01]  /*59a0*/  @!P0 ISETP.GE.AND P3, PT, R8, R3, PT ;  /* 0x000000030800820c */ /* 0x000fe20003f66270 */
[----:B------:R-:W-:Y:S01]  /*59b0*/  IMAD.WIDE.U32 R8, R184, -0x2daee0ad, RZ ;  /* 0xd2511f53b8087825 */ /* 0x000fe200078e00ff */
[----:B------:R1:W-:Y:S01]  /*59c0*/  MUFU.EX2 R207, R15 ;  /* 0x0000000f00cf7308 */ /* 0x0003e20000000800 */
[----:B------:R-:W-:Y:S02]  /*59d0*/  @!P0 IADD3 R4, R0, 0x11, RZ ;  /* 0x0000001100048810 */ /* 0x000fe40007ffe0ff */
[----:B------:R-:W-:Y:S04]  /*59e0*/  HMMA.16816.F32.BF16 R32, R168, R6, R32 ;  /* 0x00000006a820723c */ /* 0x000fe80000041820 */
[C---:B------:R-:W-:Y:S01]  /*59f0*/  @!P0 ISETP.GE.AND P2, PT, R4.reuse, R178, PT ;  /* 0x000000b20400820c */ /* 0x040fe20003f46270 */
[----:B--2---:R-:W-:Y:S01]  /*5a00*/  IMAD.WIDE.U32 R10, R189, -0x2daee0ad, RZ ;  /* 0xd2511f53bd0a7825 */ /* 0x004fe200078e00ff */
[----:B------:R-:W-:Y:S01]  /*5a10*/  LOP3.LUT R180, R183, UR4, R180, 0x96, !PT ;  /* 0x00000004b7b47c12 */ /* 0x000fe2000f8e96b4 */
[----:B------:R-:W-:Y:S01]  /*5a20*/  MUFU.EX2 R199, R16 ;  /* 0x0000001000c77308 */ /* 0x000fe20000000800 */
[----:B------:R-:W-:Y:S01]  /*5a30*/  @!P0 ISETP.GE.AND P6, PT, R4, R173, PT ;  /* 0x000000ad0400820c */ /* 0x000fe20003fc6270 */
[----:B------:R-:W-:Y:S03]  /*5a40*/  UIADD3 UR4, UR10, -0x126145ec, URZ ;  /* 0xed9eba140a047890 */ /* 0x000fe6000fffe03f */
[----:B------:R-:W-:Y:S01]  /*5a50*/  @!P0 FSEL R20, R20, -INF , !P5 ;  /* 0xff80000014148808 */ /* 0x000fe20006800000 */
[----:B------:R-:W-:Y:S01]  /*5a60*/  IMAD.WIDE.U32 R164, R191, -0x2daee0ad, RZ ;  /* 0xd2511f53bfa47825 */ /* 0x000fe200078e00ff */
[CC--:B------:R-:W-:Y:S02]  /*5a70*/  @!P0 ISETP.GE.AND P5, PT, R4.reuse, R172.reuse, PT ;  /* 0x000000ac0400820c */ /* 0x0c0fe40003fa6270 */
[----:B------:R-:W-:Y:S01]  /*5a80*/  @!P0 FSEL R21, R21, -INF , !P2 ;  /* 0xff80000015158808 */ /* 0x000fe20005000000 */
[----:B------:R2:W2:Y:S01]  /*5a90*/  MUFU.EX2 R203, R12 ;  /* 0x0000000c00cb7308 */ /* 0x0004a20000000800 */
[-C--:B------:R-:W-:Y:S01]  /*5aa0*/  @!P0 ISETP.GE.AND P2, PT, R4, R3.reuse, PT ;  /* 0x000000030400820c */ /* 0x080fe20003f46270 */
[--C-:B------:R-:W-:Y:S01]  /*5ab0*/  FFMA.FTZ R20, R20, c[0x0][0x23c], -R179.reuse ;  /* 0x00008f0014147a23 */ /* 0x100fe200000108b3 */
[----:B------:R-:W-:Y:S01]  /*5ac0*/  @!P0 IADD3 R4, R0, 0x18, RZ ;  /* 0x0000001800048810 */ /* 0x000fe20007ffe0ff */
[----:B-1----:R-:W-:Y:S01]  /*5ad0*/  IMAD.WIDE.U32 R14, R180, -0x2daee0ad, RZ ;  /* 0xd2511f53b40e7825 */ /* 0x002fe200078e00ff */
[----:B------:R-:W-:Y:S02]  /*5ae0*/  @!P0 IADD3 R0, R0, 0x19, RZ ;  /* 0x0000001900008810 */ /* 0x000fe40007ffe0ff */
[----:B------:R-:W-:Y:S01]  /*5af0*/  LOP3.LUT R188, R11, UR5, R188, 0x96, !PT ;  /* 0x000000050bbc7c12 */ /* 0x000fe2000f8e96bc */
[----:B------:R-:W-:Y:S01]  /*5b00*/  FFMA.FTZ R21, R21, c[0x0][0x23c], -R179 ;  /* 0x00008f0015157a23 */ /* 0x000fe200000108b3 */
[----:B------:R-:W-:Y:S01]  /*5b10*/  @!P0 FSEL R22, R22, -INF , !P4 ;  /* 0xff80000016168808 */ /* 0x000fe20006000000 */
[----:B------:R1:W-:Y:S01]  /*5b20*/  MUFU.EX2 R205, R13 ;  /* 0x0000000d00cd7308 */ /* 0x0003e20000000800 */
[----:B------:R-:W-:Y:S02]  /*5b30*/  @!P0 ISETP.GE.AND P4, PT, R4, R172, PT ;  /* 0x000000ac0400820c */ /* 0x000fe40003f86270 */
[----:B------:R-:W-:Y:S01]  /*5b40*/  @!P0 FSEL R24, R24, -INF , !P1 ;  /* 0xff80000018188808 */ /* 0x000fe20004800000 */
[----:B------:R-:W-:Y:S01]  /*5b50*/  FFMA.FTZ R22, R22, c[0x0][0x23c], -R177 ;  /* 0x00008f0016167a23 */ /* 0x000fe200000108b1 */
[-C--:B------:R-:W-:Y:S02]  /*5b60*/  @!P0 ISETP.GE.AND P1, PT, R4, R3.reuse, PT ;  /* 0x000000030400820c */ /* 0x080fe40003f26270 */
[----:B------:R-:W-:Y:S01]  /*5b70*/  @!P0 FSEL R25, R25, -INF , !P5 ;  /* 0xff80000019198808 */ /* 0x000fe20006800000 */
[--C-:B------:R-:W-:Y:S01]  /*5b80*/  FFMA.FTZ R24, R24, c[0x0][0x23c], -R176.reuse ;  /* 0x00008f0018187a23 */ /* 0x100fe200000108b0 */
[----:B------:R-:W-:Y:S01]  /*5b90*/  @!P0 ISETP.GE.AND P5, PT, R0, R3, PT ;  /* 0x000000030000820c */ /* 0x000fe20003fa6270 */
[----:B------:R-:W-:Y:S01]  /*5ba0*/  FFMA.FTZ R3, R17, c[0x0][0x23c], -R179 ;  /* 0x00008f0011037a23 */ /* 0x000fe200000108b3 */
[----:B------:R-:W-:Y:S01]  /*5bb0*/  @!P0 FSEL R26, R26, -INF , !P3 ;  /* 0xff8000001a1a8808 */ /* 0x000fe20005800000 */
[----:B------:R-:W-:Y:S01]  /*5bc0*/  MUFU.EX2 R197, R18 ;  /* 0x0000001200c57308 */ /* 0x000fe20000000800 */
[----:B------:R-:W-:Y:S01]  /*5bd0*/  @!P0 ISETP.GE.AND P3, PT, R4, R178, PT ;  /* 0x000000b20400820c */ /* 0x000fe20003f66270 */
[----:B------:R-:W-:Y:S01]  /*5be0*/  FFMA.FTZ R25, R25, c[0x0][0x23c], -R176 ;  /* 0x00008f0019197a23 */ /* 0x000fe200000108b0 */
[----:B------:R-:W-:Y:S01]  /*5bf0*/  @!P0 FSEL R28, R28, -INF , !P4 ;  /* 0xff8000001c1c8808 */ /* 0x000fe20006000000 */
[----:B------:R-:W-:Y:S01]  /*5c00*/  FFMA.FTZ R26, R26, c[0x0][0x23c], -R2 ;  /* 0x00008f001a1a7a23 */ /* 0x000fe20000010802 */
[-C--:B------:R-:W-:Y:S02]  /*5c10*/  @!P0 ISETP.GE.AND P4, PT, R4, R173.reuse, PT ;  /* 0x000000ad0400820c */ /* 0x080fe40003f86270 */
[----:B------:R-:W-:Y:S01]  /*5c20*/  LOP3.LUT R4, R9, UR5, R186, 0x96, !PT ;  /* 0x0000000509047c12 */ /* 0x000fe2000f8e96ba */
[----:B------:R-:W-:Y:S01]  /*5c30*/  UIADD3 UR5, UR10, -0x56f99767, URZ ;  /* 0xa90668990a057890 */ /* 0x000fe2000fffe03f */
[----:B------:R-:W-:Y:S01]  /*5c40*/  LOP3.LUT R10, R165, UR4, R10, 0x96, !PT ;  /* 0x00000004a50a7c12 */ /* 0x000fe2000f8e960a */
[----:B------:R3:W-:Y:S01]  /*5c50*/  MUFU.EX2 R198, R3 ;  /* 0x0000000300c67308 */ /* 0x0007e20000000800 */
[----:B------:R-:W-:Y:S01]  /*5c60*/  LOP3.LUT R166, R15, UR4, R8, 0x96, !PT ;  /* 0x000000040fa67c12 */ /* 0x000fe2000f8e9608 */
[----:B------:R-:W-:Y:S01]  /*5c70*/  UIADD3 UR4, UR11, 0x78dde6e4, URZ ;  /* 0x78dde6e40b047890 */ /* 0x000fe2000fffe03f */
[----:B------:R-:W-:Y:S01]  /*5c80*/  IMAD.WIDE.U32 R8, R188, -0x326172a9, RZ ;  /* 0xcd9e8d57bc087825 */ /* 0x000fe200078e00ff */
[----:B------:R-:W-:Y:S02]  /*5c90*/  @!P0 FSEL R23, R23, -INF , !P6 ;  /* 0xff80000017178808 */ /* 0x000fe40007000000 */
[----:B------:R-:W-:Y:S01]  /*5ca0*/  @!P0 ISETP.GE.AND P6, PT, R0, R172, PT ;  /* 0x000000ac0000820c */ /* 0x000fe20003fc6270 */
[----:B------:R-:W-:Y:S01]  /*5cb0*/  IMAD.WIDE.U32 R4, R4, -0x326172a9, RZ ;  /* 0xcd9e8d5704047825 */ /* 0x000fe200078e00ff */
[----:B------:R-:W-:Y:S02]  /*5cc0*/  @!P0 FSEL R27, R27, -INF , !P2 ;  /* 0xff8000001b1b8808 */ /* 0x000fe40005000000 */
[----:B------:R3:W-:Y:S01]  /*5cd0*/  MUFU.EX2 R192, R20 ;  /* 0x0000001400c07308 */ /* 0x0007e20000000800 */
[----:B------:R-:W-:Y:S01]  /*5ce0*/  IMAD.WIDE.U32 R166, R166, -0x326172a9, RZ ;  /* 0xcd9e8d57a6a67825 */ /* 0x000fe200078e00ff */
[----:B--2---:R-:W-:Y:S02]  /*5cf0*/  LOP3.LUT R12, R5, UR4, R182, 0x96, !PT ;  /* 0x00000004050c7c12 */ /* 0x004fe4000f8e96b6 */
[----:B------:R-:W-:Y:S01]  /*5d00*/  @!P0 ISETP.GE.AND P2, PT, R0, R178, PT ;  /* 0x000000b20000820c */ /* 0x000fe20003f46270 */
[----:B------:R-:W-:Y:S01]  /*5d10*/  IMAD.WIDE.U32 R16, R10, -0x326172a9, RZ ;  /* 0xcd9e8d570a107825 */ /* 0x000fe200078e00ff */
[----:B------:R-:W-:Y:S01]  /*5d20*/  LOP3.LUT R10, R9, UR4, R190, 0x96, !PT ;  /* 0x00000004090a7c12 */ /* 0x000fe2000f8e96be */
[----:B------:R-:W-:Y:S01]  /*5d30*/  UIADD3 UR4, UR10, 0x646e171e, URZ ;  /* 0x646e171e0a047890 */ /* 0x000fe2000fffe03f */
[----:B------:R-:W-:Y:S01]  /*5d40*/  @!P0 FSEL R29, R29, -INF , !P6 ;  /* 0xff8000001d1d8808 */ /* 0x000fe20007000000 */
[----:B-1----:R-:W-:Y:S01]  /*5d50*/  IMAD.WIDE.U32 R12, R12, -0x2daee0ad, RZ ;  /* 0xd2511f530c0c7825 */ /* 0x002fe200078e00ff */
[----:B------:R-:W-:Y:S01]  /*5d60*/  LOP3.LUT R5, R17, UR6, R8, 0x96, !PT ;  /* 0x0000000611057c12 */ /* 0x000fe2000f8e9608 */
[----:B------:R-:W-:Y:S01]  /*5d70*/  MUFU.EX2 R188, R21 ;  /* 0x0000001500bc7308 */ /* 0x000fe20000000800 */
[----:B------:R-:W-:Y:S01]  /*5d80*/  LOP3.LUT R8, R167, UR6, R4, 0x96, !PT ;  /* 0x00000006a7087c12 */ /* 0x000fe2000f8e9604 */
[----:B------:R-:W-:Y:S01]  /*5d90*/  IMAD.WIDE.U32 R10, R10, -0x2daee0ad, RZ ;  /* 0xd2511f530a0a7825 */ /* 0x000fe200078e00ff */
[----:B------:R-:W-:Y:S01]  /*5da0*/  LOP3.LUT R14, R13, UR5, R14, 0x96, !PT ;  /* 0x000000050d0e7c12 */ /* 0x000fe2000f8e960e */
[----:B------:R-:W-:Y:S01]  /*5db0*/  ULDC UR6, c[0x0][0x1c0] ;  /* 0x0000700000067ab9 */ /* 0x000fe20000000800 */
[----:B------:R-:W-:Y:S01]  /*5dc0*/  @!P0 ISETP.GE.AND P6, PT, R0, R173, PT ;  /* 0x000000ad0000820c */ /* 0x000fe20003fc6270 */
[----:B------:R-:W-:Y:S01]  /*5dd0*/  IMAD.WIDE.U32 R4, R5, -0x2daee0ad, RZ ;  /* 0xd2511f5305047825 */ /* 0x000fe200078e00ff */
[----:B------:R-:W-:Y:S01]  /*5de0*/  LOP3.LUT R164, R11, UR5, R164, 0x96, !PT ;  /* 0x000000050ba47c12 */ /* 0x000fe2000f8e96a4 */
[----:B------:R-:W-:Y:S01]  /*5df0*/  UIADD3 UR5, UR11, -0x4ab325aa, URZ ;  /* 0xb54cda560b057890 */ /* 0x000fe2000fffe03f */
[----:B------:R-:W-:Y:S01]  /*5e00*/  @!P0 FSEL R31, R31, -INF , !P5 ;  /* 0xff8000001f1f8808 */ /* 0x000fe20006800000 */
[----:B------:R-:W-:Y:S01]  /*5e10*/  IMAD.WIDE.U32 R8, R8, -0x2daee0ad, RZ ;  /* 0xd2511f5308087825 */ /* 0x000fe200078e00ff */
[----:B------:R-:W-:Y:S01]  /*5e20*/  LOP3.LUT R167, R4, 0xffff, RZ, 0xc0, !PT ;  /* 0x0000ffff04a77812 */ /* 0x000fe200078ec0ff */
[----:B------:R-:W-:Y:S01]  /*5e30*/  MUFU.EX2 R191, R22 ;  /* 0x0000001600bf7308 */ /* 0x000fe20000000800 */
[----:B------:R-:W-:Y:S01]  /*5e40*/  SHF.R.U32.HI R172, RZ, 0x10, R4 ;  /* 0x00000010ffac7819 */ /* 0x000fe20000011604 */
[----:B------:R-:W-:Y:S01]  /*5e50*/  FFMA.FTZ R27, R27, c[0x0][0x23c], -R2 ;  /* 0x00008f001b1b7a23 */ /* 0x000fe20000010802 */
[----:B------:R-:W-:Y:S01]  /*5e60*/  SHF.R.U32.HI R0, RZ, 0x18, R4 ;  /* 0x00000018ff007819 */ /* 0x000fe20000011604 */
[----:B------:R-:W-:Y:S01]  /*5e70*/  FFMA.FTZ R23, R23, c[0x0][0x23c], -R177 ;  /* 0x00008f0017177a23 */ /* 0x000fe200000108b1 */
[----:B------:R-:W-:Y:S01]  /*5e80*/  LOP3.LUT R11, R5, UR4, R10, 0x96, !PT ;  /* 0x00000004050b7c12 */ /* 0x000fe2000f8e960a */
[----:B------:R-:W-:Y:S01]  /*5e90*/  FFMA.FTZ R28, R28, c[0x0][0x23c], -R176 ;  /* 0x00008f001c1c7a23 */ /* 0x000fe200000108b0 */
[----:B------:R-:W-:Y:S01]  /*5ea0*/  LOP3.LUT R10, R9, UR4, R12, 0x96, !PT ;  /* 0x00000004090a7c12 */ /* 0x000fe2000f8e960c */
[----:B------:R-:W-:Y:S01]  /*5eb0*/  ULDC.U8 UR4, c[0x0][0x2d8] ;  /* 0x0000b60000047ab9 */ /* 0x000fe20000000000 */
[----:B------:R-:W-:Y:S01]  /*5ec0*/  LOP3.LUT R12, R4, 0xff, RZ, 0xc0, !PT ;  /* 0x000000ff040c7812 */ /* 0x000fe200078ec0ff */
[----:B------:R-:W-:Y:S01]  /*5ed0*/  IMAD.WIDE.U32 R4, R164, -0x326172a9, RZ ;  /* 0xcd9e8d57a4047825 */ /* 0x000fe200078e00ff */
[----:B------:R-:W-:Y:S01]  /*5ee0*/  LOP3.LUT R19, R8, 0xff, RZ, 0xc0, !PT ;  /* 0x000000ff08137812 */ /* 0x000fe200078ec0ff */
[----:B------:R-:W-:Y:S01]  /*5ef0*/  MUFU.EX2 R193, R24 ;  /* 0x0000001800c17308 */ /* 0x000fe20000000800 */
[----:B------:R-:W-:Y:S01]  /*5f00*/  SHF.R.U32.HI R164, RZ, 0x18, R8 ;  /* 0x00000018ffa47819 */ /* 0x000fe20000011608 */
[----:B------:R-:W-:Y:S01]  /*5f10*/  FFMA.FTZ R176, R29, c[0x0][0x23c], -R176 ;  /* 0x00008f001db07a23 */ /* 0x000fe200000108b0 */
[----:B---3--:R-:W-:Y:S02]  /*5f20*/  LOP3.LUT R3, R5, UR5, R16, 0x96, !PT ;  /* 0x0000000505037c12 */ /* 0x008fe4000f8e9610 */
[C---:B------:R-:W-:Y:S02]  /*5f30*/  LOP3.LUT R17, R4.reuse, 0xff, RZ, 0xc0, !PT ;  /* 0x000000ff04117812 */ /* 0x040fe400078ec0ff */
[----:B------:R-:W-:Y:S02]  /*5f40*/  LOP3.LUT R6, R3, 0xffff, RZ, 0xc0, !PT ;  /* 0x0000ffff03067812 */ /* 0x000fe400078ec0ff */
[--C-:B------:R-:W-:Y:S01]  /*5f50*/  SHF.R.U32.HI R18, RZ, 0x18, R4.reuse ;  /* 0x00000018ff127819 */ /* 0x100fe20000011604 */
[----:B------:R-:W-:Y:S01]  /*5f60*/  MUFU.EX2 R195, R26 ;  /* 0x0000001a00c37308 */ /* 0x000fe20000000800 */
[----:B------:R-:W-:Y:S02]  /*5f70*/  SHF.R.U32.HI R16, RZ, 0x10, R4 ;  /* 0x00000010ff107819 */ /* 0x000fe40000011604 */
[----:B------:R-:W-:Y:S01]  /*5f80*/  LOP3.LUT R15, R4, 0xffff, RZ, 0xc0, !PT ;  /* 0x0000ffff040f7812 */ /* 0x000fe200078ec0ff */
[----:B------:R-:W-:Y:S01]  /*5f90*/  IMAD.WIDE.U32 R4, R14, -0x326172a9, RZ ;  /* 0xcd9e8d570e047825 */ /* 0x000fe200078e00ff */
[----:B------:R-:W-:Y:S02]  /*5fa0*/  SHF.R.U32.HI R6, RZ, 0x8, R6 ;  /* 0x00000008ff067819 */ /* 0x000fe40000011606 */
[----:B------:R-:W-:Y:S02]  /*5fb0*/  LOP3.LUT R165, R8, 0xffff, RZ, 0xc0, !PT ;  /* 0x0000ffff08a57812 */ /* 0x000fe400078ec0ff */
[----:B------:R-:W-:Y:S01]  /*5fc0*/  SHF.R.U32.HI R20, RZ, 0x10, R8 ;  /* 0x00000010ff147819 */ /* 0x000fe20000011608 */
[----:B------:R-:W-:Y:S01]  /*5fd0*/  MUFU.EX2 R189, R23 ;  /* 0x0000001700bd7308 */ /* 0x000fe20000000800 */
[----:B------:R-:W-:Y:S02]  /*5fe0*/  @!P0 FSEL R30, R30, -INF , !P1 ;  /* 0xff8000001e1e8808 */ /* 0x000fe40004800000 */
[----:B------:R-:W-:Y:S02]  /*5ff0*/  ISETP.LE.U32.AND P5, PT, R0, UR4, PT ;  /* 0x0000000400007c0c */ /* 0x000fe4000bfa3070 */
[----:B------:R-:W-:Y:S01]  /*6000*/  LOP3.LUT R0, R5, UR5, R166, 0x96, !PT ;  /* 0x0000000505007c12 */ /* 0x000fe2000f8e96a6 */
[--C-:B------:R-:W-:Y:S01]  /*6010*/  FFMA.FTZ R30, R30, c[0x0][0x23c], -R2.reuse ;  /* 0x00008f001e1e7a23 */ /* 0x100fe20000010802 */
[----:B------:R-:W-:Y:S01]  /*6020*/  ISETP.LE.U32.AND P1, PT, R12, UR4, PT ;  /* 0x000000040c007c0c */ /* 0x000fe2000bf23070 */
[----:B------:R-:W-:Y:S01]  /*6030*/  FFMA.FTZ R2, R31, c[0x0][0x23c], -R2 ;  /* 0x00008f001f027a23 */ /* 0x000fe20000010802 */
[----:B------:R-:W-:Y:S01]  /*6040*/  LOP3.LUT R7, R3, 0xff, RZ, 0xc0, !PT ;  /* 0x000000ff03077812 */ /* 0x000fe200078ec0ff */
[----:B------:R-:W-:Y:S01]  /*6050*/  MUFU.EX2 R190, R25 ;  /* 0x0000001900be7308 */ /* 0x000fe20000000800 */
[C---:B------:R-:W-:Y:S02]  /*6060*/  LOP3.LUT R8, R4.reuse, 0xffff, RZ, 0xc0, !PT ;  /* 0x0000ffff04087812 */ /* 0x040fe400078ec0ff */
[--C-:B------:R-:W-:Y:S02]  /*6070*/  SHF.R.U32.HI R5, RZ, 0x18, R3.reuse ;  /* 0x00000018ff057819 */ /* 0x100fe40000011603 */
[----:B------:R-:W-:Y:S02]  /*6080*/  LOP3.LUT R13, R4, 0xff, RZ, 0xc0, !PT ;  /* 0x000000ff040d7812 */ /* 0x000fe400078ec0ff */
[--C-:B------:R-:W-:Y:S02]  /*6090*/  SHF.R.U32.HI R12, RZ, 0x10, R4.reuse ;  /* 0x00000010ff0c7819 */ /* 0x100fe40000011604 */
[----:B------:R-:W-:Y:S01]  /*60a0*/  SHF.R.U32.HI R9, RZ, 0x18, R4 ;  /* 0x00000018ff097819 */ /* 0x000fe20000011604 */
[----:B------:R-:W-:Y:S01]  /*60b0*/  MUFU.EX2 R184, R2 ;  /* 0x0000000200b87308 */ /* 0x000fe20000000800 */
[----:B------:R-:W-:Y:S02]  /*60c0*/  SHF.R.U32.HI R4, RZ, 0x10, R3 ;  /* 0x00000010ff047819 */ /* 0x000fe40000011603 */
[----:B------:R-:W-:Y:S02]  /*60d0*/  LOP3.LUT R3, R6, 0xffff, RZ, 0xc0, !PT ;  /* 0x0000ffff06037812 */ /* 0x000fe400078ec0ff */
[----:B------:R-:W-:Y:S02]  /*60e0*/  @!P0 FSEL R34, R34, -INF , !P4 ;  /* 0xff80000022228808 */ /* 0x000fe40006000000 */
[----:B------:R-:W-:Y:S02]  /*60f0*/  ISETP.LE.U32.AND P4, PT, R3, UR4, PT ;  /* 0x0000000403007c0c */ /* 0x000fe4000bf83070 */
[----:B------:R-:W-:Y:S01]  /*6100*/  LOP3.LUT R6, R4, 0xff, RZ, 0xc0, !PT ;  /* 0x000000ff04067812 */ /* 0x000fe200078ec0ff */
[----:B------:R-:W-:Y:S01]  /*6110*/  FFMA.FTZ R34, R34, c[0x0][0x23c], -R177 ;  /* 0x00008f0022227a23 */ /* 0x000fe200000108b1 */
[----:B------:R-:W-:Y:S01]  /*6120*/  LOP3.LUT R3, R0, 0xffff, RZ, 0xc0, !PT ;  /* 0x0000ffff00037812 */ /* 0x000fe200078ec0ff */
[----:B------:R-:W-:Y:S01]  /*6130*/  MUFU.EX2 R194, R27 ;  /* 0x0000001b00c27308 */ /* 0x000fe20000000800 */
[----:B------:R-:W-:Y:S02]  /*6140*/  @!P0 FSEL R35, R35, -INF , !P6 ;  /* 0xff80000023238808 */ /* 0x000fe40007000000 */
[----:B------:R-:W-:Y:S02]  /*6150*/  ISETP.LE.U32.AND P6, PT, R6, UR4, PT ;  /* 0x0000000406007c0c */ /* 0x000fe4000bfc3070 */
[----:B------:R-:W-:Y:S01]  /*6160*/  SHF.R.U32.HI R3, RZ, 0x8, R3 ;  /* 0x00000008ff037819 */ /* 0x000fe20000011603 */
[----:B------:R-:W-:Y:S01]  /*6170*/  FFMA.FTZ R177, R35, c[0x0][0x23c], -R177 ;  /* 0x00008f0023b17a23 */ /* 0x000fe200000108b1 */
[----:B------:R-:W-:Y:S01]  /*6180*/  @!P0 FSEL R33, R33, -INF , !P2 ;  /* 0xff80000021218808 */ /* 0x000fe20005000000 */
[----:B------:R-:W-:Y:S01]  /*6190*/  @!P4 FADD.FTZ R201, -R201, -RZ ;  /* 0x800000ffc9c9c221 */ /* 0x000fe20000010100 */
[----:B------:R-:W-:Y:S01]  /*61a0*/  ISETP.LE.U32.AND P2, PT, R5, UR4, PT ;  /* 0x0000000405007c0c */ /* 0x000fe2000bf43070 */
[----:B------:R-:W-:Y:S01]  /*61b0*/  MUFU.EX2 R182, R34 ;  /* 0x0000002200b67308 */ /* 0x000fe20000000800 */
[----:B------:R-:W-:Y:S02]  /*61c0*/  LOP3.LUT R3, R3, 0xffff, RZ, 0xc0, !PT ;  /* 0x0000ffff03037812 */ /* 0x000fe400078ec0ff */
[----:B------:R-:W-:Y:S02]  /*61d0*/  LOP3.LUT R5, R0, 0xff, RZ, 0xc0, !PT ;  /* 0x000000ff00057812 */ /* 0x000fe400078ec0ff */
[----:B------:R-:W-:Y:S01]  /*61e0*/  ISETP.LE.U32.AND P4, PT, R3, UR4, PT ;  /* 0x0000000403007c0c */ /* 0x000fe2000bf83070 */
[----:B------:R-:W-:Y:S01]  /*61f0*/  @!P6 FADD.FTZ R200, -R200, -RZ ;  /* 0x800000ffc8c8e221 */ /* 0x000fe20000010100 */
[--C-:B------:R-:W-:Y:S02]  /*6200*/  SHF.R.U32.HI R3, RZ, 0x18, R0.reuse ;  /* 0x00000018ff037819 */ /* 0x100fe40000011600 */
[----:B------:R-:W-:Y:S01]  /*6210*/  @!P0 FSEL R32, R32, -INF , !P3 ;  /* 0xff80000020208808 */ /* 0x000fe20005800000 */
[----:B------:R-:W1:Y:S01]  /*6220*/  MUFU.EX2 R180, R177 ;  /* 0x000000b100b47308 */ /* 0x000e620000000800 */
[----:B------:R-:W-:Y:S01]  /*6230*/  ISETP.LE.U32.AND P6, PT, R3, UR4, PT ;  /* 0x0000000403007c0c */ /* 0x000fe2000bfc3070 */
[----:B----4-:R-:W-:Y:S01]  /*6240*/  @!P2 FADD.FTZ R226, -R226, -RZ ;  /* 0x800000ffe2e2a221 */ /* 0x010fe20000010100 */
[----:B------:R-:W-:Y:S01]  /*6250*/  ISETP.LE.U32.AND P0, PT, R5, UR4, PT ;  /* 0x0000000405007c0c */ /* 0x000fe2000bf03070 */
[--C-:B------:R-:W-:Y:S01]  /*6260*/  FFMA.FTZ R32, R32, c[0x0][0x23c], -R179.reuse ;  /* 0x00008f0020207a23 */ /* 0x100fe200000108b3 */
[----:B------:R-:W-:Y:S01]  /*6270*/  ISETP.LE.U32.AND P2, PT, R13, UR4, PT ;  /* 0x000000040d007c0c */ /* 0x000fe2000bf43070 */
[----:B------:R-:W-:Y:S01]  /*6280*/  FFMA.FTZ R179, R33, c[0x0][0x23c], -R179 ;  /* 0x00008f0021b37a23 */ /* 0x000fe200000108b3 */
[----:B------:R-:W-:Y:S01]  /*6290*/  LOP3.LUT R3, R12, 0xff, RZ, 0xc0, !PT ;  /* 0x000000ff0c037812 */ /* 0x000fe200078ec0ff */
[----:B------:R-:W-:Y:S01]  /*62a0*/  @!P4 FADD.FTZ R225, -R225, -RZ ;  /* 0x800000ffe1e1c221 */ /* 0x000fe20000010100 */
[----:B------:R-:W-:Y:S01]  /*62b0*/  SHF.R.U32.HI R4, RZ, 0x10, R0 ;  /* 0x00000010ff047819 */ /* 0x000fe20000011600 */
[----:B------:R-:W-:Y:S01]  /*62c0*/  MUFU.EX2 R181, R179 ;  /* 0x000000b300b57308 */ /* 0x000fe20000000800 */
[----:B------:R-:W-:Y:S02]  /*62d0*/  SHF.R.U32.HI R0, RZ, 0x8, R8 ;  /* 0x00000008ff007819 */ /* 0x000fe40000011608 */
[----:B------:R-:W-:Y:S01]  /*62e0*/  ISETP.LE.U32.AND P4, PT, R3, UR4, PT ;  /* 0x0000000403007c0c */ /* 0x000fe2000bf83070 */
[----:B------:R-:W-:Y:S01]  /*62f0*/  @!P6 FADD.FTZ R228, -R228, -RZ ;  /* 0x800000ffe4e4e221 */ /* 0x000fe20000010100 */
[----:B------:R-:W-:Y:S01]  /*6300*/  LOP3.LUT R0, R0, 0xffff, RZ, 0xc0, !PT ;  /* 0x0000ffff00007812 */ /* 0x000fe200078ec0ff */
[----:B------:R-:W-:Y:S01]  /*6310*/  @!P0 FADD.FTZ R227, -R227, -RZ ;  /* 0x800000ffe3e38221 */ /* 0x000fe20000010100 */
[----:B------:R-:W-:Y:S01]  /*6320*/  ISETP.LE.U32.AND P6, PT, R9, UR4, PT ;  /* 0x0000000409007c0c */ /* 0x000fe2000bfc3070 */
[----:B------:R-:W-:Y:S01]  /*6330*/  @!P2 FADD.FTZ R203, -R203, -RZ ;  /* 0x800000ffcbcba221 */ /* 0x000fe20000010100 */
[----:B------:R-:W-:Y:S01]  /*6340*/  ISETP.LE.U32.AND P0, PT, R0, UR4, PT ;  /* 0x0000000400007c0c */ /* 0x000fe2000bf03070 */
[----:B------:R-:W2:Y:S01]  /*6350*/  MUFU.EX2 R183, R32 ;  /* 0x0000002000b77308 */ /* 0x000ea20000000800 */
[----:B------:R-:W-:Y:S02]  /*6360*/  SHF.R.U32.HI R0, RZ, 0x8, R15 ;  /* 0x00000008ff007819 */ /* 0x000fe4000001160f */
[----:B------:R-:W-:Y:S01]  /*6370*/  ISETP.LE.U32.AND P2, PT, R17, UR4, PT ;  /* 0x0000000411007c0c */ /* 0x000fe2000bf43070 */
[----:B-1----:R-:W-:Y:S01]  /*6380*/  @!P5 FADD.FTZ R180, -R180, -RZ ;  /* 0x800000ffb4b4d221 */ /* 0x002fe20000010100 */
[----:B------:R-:W-:Y:S01]  /*6390*/  LOP3.LUT R0, R0, 0xffff, RZ, 0xc0, !PT ;  /* 0x0000ffff00007812 */ /* 0x000fe200078ec0ff */
[----:B------:R-:W-:Y:S01]  /*63a0*/  @!P4 FADD.FTZ R206, -R206, -RZ ;  /* 0x800000ffcecec221 */ /* 0x000fe20000010100 */
[----:B------:R-:W-:Y:S02]  /*63b0*/  LOP3.LUT R3, R16, 0xff, RZ, 0xc0, !PT ;  /* 0x000000ff10037812 */ /* 0x000fe400078ec0ff */
[----:B------:R-:W-:Y:S01]  /*63c0*/  ISETP.LE.U32.AND P4, PT, R0, UR4, PT ;  /* 0x0000000400007c0c */ /* 0x000fe2000bf83070 */
[----:B------:R-:W-:Y:S01]  /*63d0*/  @!P6 FADD.FTZ R207, -R207, -RZ ;  /* 0x800000ffcfcfe221 */ /* 0x000fe20000010100 */
[----:B------:R-:W-:Y:S01]  /*63e0*/  LOP3.LUT R0, R11, 0xffff, RZ, 0xc0, !PT ;  /* 0x0000ffff0b007812 */ /* 0x000fe200078ec0ff */
[----:B------:R-:W-:Y:S01]  /*63f0*/  @!P0 FADD.FTZ R205, -R205, -RZ ;  /* 0x800000ffcdcd8221 */ /* 0x000fe20000010100 */
[----:B------:R-:W-:Y:S01]  /*6400*/  ISETP.LE.U32.AND P6, PT, R3, UR4, PT ;  /* 0x0000000403007c0c */ /* 0x000fe2000bfc3070 */
[----:B------:R-:W-:Y:S01]  /*6410*/  MUFU.EX2 R187, R28 ;  /* 0x0000001c00bb7308 */ /* 0x000fe20000000800 */
[----:B------:R-:W-:Y:S01]  /*6420*/  LOP3.LUT R3, R11, 0xff, RZ, 0xc0, !PT ;  /* 0x000000ff0b037812 */ /* 0x000fe200078ec0ff */
[----:B------:R-:W-:Y:S01]  /*6430*/  @!P2 FADD.FTZ R199, -R199, -RZ ;  /* 0x800000ffc7c7a221 */ /* 0x000fe20000010100 */
[----:B------:R-:W-:Y:S02]  /*6440*/  SHF.R.U32.HI R0, RZ, 0x8, R0 ;  /* 0x00000008ff007819 */ /* 0x000fe40000011600 */
[----:B------:R-:W-:Y:S02]  /*6450*/  ISETP.LE.U32.AND P2, PT, R3, UR4, PT ;  /* 0x0000000403007c0c */ /* 0x000fe4000bf43070 */
[----:B------:R-:W-:Y:S01]  /*6460*/  LOP3.LUT R0, R0, 0xffff, RZ, 0xc0, !PT ;  /* 0x0000ffff00007812 */ /* 0x000fe200078ec0ff */
[----:B------:R-:W-:Y:S01]  /*6470*/  @!P4 FADD.FTZ R198, -R198, -RZ ;  /* 0x800000ffc6c6c221 */ /* 0x000fe20000010100 */
[----:B------:R-:W-:Y:S01]  /*6480*/  SHF.R.U32.HI R3, RZ, 0x10, R11 ;  /* 0x00000010ff037819 */ /* 0x000fe2000001160b */
[----:B--2---:R-:W-:Y:S01]  /*6490*/  @!P1 FADD.FTZ R183, -R183, -RZ ;  /* 0x800000ffb7b79221 */ /* 0x004fe20000010100 */
[----:B------:R-:W-:Y:S01]  /*64a0*/  ISETP.LE.U32.AND P4, PT, R0, UR4, PT ;  /* 0x0000000400007c0c */ /* 0x000fe2000bf83070 */
[----:B------:R-:W-:Y:S01]  /*64b0*/  @!P6 FADD.FTZ R197, -R197, -RZ ;  /* 0x800000ffc5c5e221 */ /* 0x000fe20000010100 */
[----:B------:R-:W-:Y:S01]  /*64c0*/  LOP3.LUT R0, R3, 0xff, RZ, 0xc0, !PT ;  /* 0x000000ff03007812 */ /* 0x000fe200078ec0ff */
[----:B------:R-:W1:Y:S01]  /*64d0*/  MUFU.EX2 R186, R176 ;  /* 0x000000b000ba7308 */ /* 0x000e620000000800 */
[----:B------:R-:W-:Y:S02]  /*64e0*/  LOP3.LUT R3, R10, 0xffff, RZ, 0xc0, !PT ;  /* 0x0000ffff0a037812 */ /* 0x000fe400078ec0ff */
[----:B------:R-:W-:Y:S01]  /*64f0*/  ISETP.LE.U32.AND P6, PT, R0, UR4, PT ;  /* 0x0000000400007c0c */ /* 0x000fe2000bfc3070 */
[----:B------:R-:W-:Y:S01]  /*6500*/  @!P2 FADD.FTZ R192, -R192, -RZ ;  /* 0x800000ffc0c0a221 */ /* 0x000fe20000010100 */
[----:B------:R-:W-:Y:S02]  /*6510*/  SHF.R.U32.HI R0, RZ, 0x8, R3 ;  /* 0x00000008ff007819 */ /* 0x000fe40000011603 */
[----:B------:R-:W-:Y:S02]  /*6520*/  LOP3.LUT R3, R10, 0xff, RZ, 0xc0, !PT ;  /* 0x000000ff0a037812 */ /* 0x000fe400078ec0ff */
[----:B------:R-:W-:Y:S01]  /*6530*/  LOP3.LUT R0, R0, 0xffff, RZ, 0xc0, !PT ;  /* 0x0000ffff00007812 */ /* 0x000fe200078ec0ff */
[----:B------:R-:W-:Y:S01]  /*6540*/  @!P4 FADD.FTZ R188, -R188, -RZ ;  /* 0x800000ffbcbcc221 */ /* 0x000fe20000010100 */
[----:B------:R-:W-:Y:S01]  /*6550*/  ISETP.LE.U32.AND P2, PT, R3, UR4, PT ;  /* 0x0000000403007c0c */ /* 0x000fe2000bf43070 */
[----:B------:R-:W2:Y:S01]  /*6560*/  MUFU.EX2 R185, R30 ;  /* 0x0000001e00b97308 */ /* 0x000ea20000000800 */
[--C-:B------:R-:W-:Y:S02]  /*6570*/  SHF.R.U32.HI R3, RZ, 0x10, R10.reuse ;  /* 0x00000010ff037819 */ /* 0x100fe4000001160a */
[----:B------:R-:W-:Y:S01]  /*6580*/  ISETP.LE.U32.AND P3, PT, R7, UR4, PT ;  /* 0x0000000407007c0c */ /* 0x000fe2000bf63070 */
[----:B------:R-:W-:Y:S01]  /*6590*/  @!P6 FADD.FTZ R191, -R191, -RZ ;  /* 0x800000ffbfbfe221 */ /* 0x000fe20000010100 */
[----:B------:R-:W-:Y:S02]  /*65a0*/  ISETP.LE.U32.AND P4, PT, R0, UR4, PT ;  /* 0x0000000400007c0c */ /* 0x000fe4000bf83070 */
[----:B------:R-:W-:Y:S02]  /*65b0*/  LOP3.LUT R0, R3, 0xff, RZ, 0xc0, !PT ;  /* 0x000000ff03007812 */ /* 0x000fe400078ec0ff */
[----:B------:R-:W-:Y:S02]  /*65c0*/  SHF.R.U32.HI R3, RZ, 0x8, R167 ;  /* 0x00000008ff037819 */ /* 0x000fe400000116a7 */
[----:B------:R-:W-:Y:S01]  /*65d0*/  ISETP.LE.U32.AND P6, PT, R0, UR4, PT ;  /* 0x0000000400007c0c */ /* 0x000fe2000bfc3070 */
[----:B------:R-:W-:Y:S01]  /*65e0*/  @!P2 FADD.FTZ R193, -R193, -RZ ;  /* 0x800000ffc1c1a221 */ /* 0x000fe20000010100 */
[----:B------:R-:W-:Y:S02]  /*65f0*/  LOP3.LUT R0, R3, 0xffff, RZ, 0xc0, !PT ;  /* 0x0000ffff03007812 */ /* 0x000fe400078ec0ff */
[----:B------:R-:W-:Y:S01]  /*6600*/  ISETP.LE.U32.AND P0, PT, R18, UR4, PT ;  /* 0x0000000412007c0c */ /* 0x000fe2000bf03070 */
[----:B------:R-:W-:Y:S01]  /*6610*/  @!P3 FADD.FTZ R202, -R202, -RZ ;  /* 0x800000ffcacab221 */ /* 0x000fe20000010100 */
[----:B------:R-:W-:Y:S01]  /*6620*/  ISETP.LE.U32.AND P2, PT, R0, UR4, PT ;  /* 0x0000000400007c0c */ /* 0x000fe2000bf43070 */
[----:B------:R-:W-:Y:S01]  /*6630*/  @!P4 FADD.FTZ R190, -R190, -RZ ;  /* 0x800000ffbebec221 */ /* 0x000fe20000010100 */
[----:B------:R-:W-:Y:S02]  /*6640*/  LOP3.LUT R0, R172, 0xff, RZ, 0xc0, !PT ;  /* 0x000000ffac007812 */ /* 0x000fe400078ec0ff */
[----:B------:R-:W-:Y:S02]  /*6650*/  LOP3.LUT R4, R4, 0xff, RZ, 0xc0, !PT ;  /* 0x000000ff04047812 */ /* 0x000fe400078ec0ff */
[----:B------:R-:W-:Y:S01]  /*6660*/  SHF.R.U32.HI R3, RZ, 0x8, R165 ;  /* 0x00000008ff037819 */ /* 0x000fe200000116a5 */
[----:B------:R-:W-:Y:S01]  /*6670*/  @!P6 FADD.FTZ R195, -R195, -RZ ;  /* 0x800000ffc3c3e221 */ /* 0x000fe20000010100 */
[----:B------:R-:W-:Y:S02]  /*6680*/  ISETP.LE.U32.AND P6, PT, R0, UR4, PT ;  /* 0x0000000400007c0c */ /* 0x000fe4000bfc3070 */
[----:B------:R-:W-:Y:S01]  /*6690*/  F2FP.RELU.BF16.PACK_AB R0, R201, R202 ;  /* 0x000000cac900723e */ /* 0x000fe200000018ff */
[----:B------:R-:W-:Y:S01]  /*66a0*/  @!P0 FADD.FTZ R196, -R196, -RZ ;  /* 0x800000ffc4c48221 */ /* 0x000fe20000010100 */
[----:B------:R-:W-:Y:S01]  /*66b0*/  ISETP.LE.U32.AND P3, PT, R4, UR4, PT ;  /* 0x0000000404007c0c */ /* 0x000fe2000bf63070 */
[----:B------:R-:W-:Y:S01]  /*66c0*/  @!P2 FADD.FTZ R181, -R181, -RZ ;  /* 0x800000ffb5b5a221 */ /* 0x000fe20000010100 */
[----:B------:R-:W-:Y:S01]  /*66d0*/  F2FP.RELU.BF16.PACK_AB R5, R226, R200 ;  /* 0x000000c8e205723e */ /* 0x000fe200000018ff */
[----:B------:R3:W-:Y:S01]  /*66e0*/  STS [R232+0x20000], R0 ;  /* 0x02000000e8007388 */ /* 0x0007e20000000800 */
[----:B------:R-:W-:Y:S02]  /*66f0*/  LOP3.LUT R3, R3, 0xffff, RZ, 0xc0, !PT ;  /* 0x0000ffff03037812 */ /* 0x000fe400078ec0ff */
[----:B------:R-:W-:Y:S01]  /*6700*/  LOP3.LUT R4, R20, 0xff, RZ, 0xc0, !PT ;  /* 0x000000ff14047812 */ /* 0x000fe200078ec0ff */
[----:B------:R4:W-:Y:S01]  /*6710*/  STS [R232+0x20400], R5 ;  /* 0x02040005e8007388 */ /* 0x0009e20000000800 */
[----:B------:R-:W-:Y:S01]  /*6720*/  ISETP.LE.U32.AND P2, PT, R3, UR4, PT ;  /* 0x0000000403007c0c */ /* 0x000fe2000bf43070 */
[----:B------:R-:W-:Y:S01]  /*6730*/  @!P6 FADD.FTZ R182, -R182, -RZ ;  /* 0x800000ffb6b6e221 */ /* 0x000fe20000010100 */
[----:B------:R-:W-:Y:S02]  /*6740*/  F2FP.RELU.BF16.PACK_AB R3, R198, R199 ;  /* 0x000000c7c603723e */ /* 0x000fe400000018ff */
[----:B------:R-:W-:Y:S01]  /*6750*/  ISETP.LE.U32.AND P1, PT, R4, UR4, PT ;  /* 0x0000000404007c0c */ /* 0x000fe2000bf23070 */
[----:B------:R-:W-:Y:S01]  /*6760*/  @!P3 FADD.FTZ R229, -R229, -RZ ;  /* 0x800000ffe5e5b221 */ /* 0x000fe20000010100 */
[----:B------:R-:W-:Y:S01]  /*6770*/  F2FP.RELU.BF16.PACK_AB R4, R225, R227 ;  /* 0x000000e3e104723e */ /* 0x000fe200000018ff */
[----:B------:R4:W-:Y:S01]  /*6780*/  STS [R233+0x20000], R3 ;  /* 0x02000003e9007388 */ /* 0x0009e20000000800 */
[----:B------:R-:W-:Y:S02]  /*6790*/  SHF.R.U32.HI R11, RZ, 0x18, R11 ;  /* 0x00000018ff0b7819 */ /* 0x000fe4000001160b */
[----:B------:R-:W-:Y:S02]  /*67a0*/  F2FP.RELU.BF16.PACK_AB R2, R228, R229 ;  /* 0x000000e5e402723e */ /* 0x000fe400000018ff */
[----:B------:R-:W-:Y:S01]  /*67b0*/  ISETP.LE.U32.AND P0, PT, R11, UR4, PT ;  /* 0x000000040b007c0c */ /* 0x000fe2000bf03070 */
[----:B-1----:R-:W-:Y:S01]  /*67c0*/  @!P2 FADD.FTZ R186, -R186, -RZ ;  /* 0x800000ffbabaa221 */ /* 0x002fe20000010100 */
[----:B------:R-:W-:Y:S02]  /*67d0*/  SHF.R.U32.HI R10, RZ, 0x18, R10 ;  /* 0x00000018ff0a7819 */ /* 0x000fe4000001160a */
[----:B------:R-:W-:Y:S01]  /*67e0*/  ISETP.LE.U32.AND P3, PT, R19, UR4, PT ;  /* 0x0000000413007c0c */ /* 0x000fe2000bf63070 */
[----:B--2---:R-:W-:Y:S01]  /*67f0*/  @!P1 FADD.FTZ R185, -R185, -RZ ;  /* 0x800000ffb9b99221 */ /* 0x004fe20000010100 */
[----:B------:R-:W-:Y:S02]  /*6800*/  ISETP.LE.U32.AND P4, PT, R10, UR4, PT ;  /* 0x000000040a007c0c */ /* 0x000fe4000bf83070 */
[----:B---3--:R-:W-:Y:S02]  /*6810*/  F2FP.RELU.BF16.PACK_AB R0, R196, R197 ;  /* 0x000000c5c400723e */ /* 0x008fe400000018ff */
[----:B------:R-:W-:Y:S02]  /*6820*/  FSETP.GE.FTZ.AND P1, PT, R201, RZ, PT ;  /* 0x000000ffc900720b */ /* 0x000fe40003f36000 */
[----:B----4-:R-:W-:Y:S01]  /*6830*/  F2FP.RELU.BF16.PACK_AB R5, R205, R203 ;  /* 0x000000cbcd05723e */ /* 0x010fe200000018ff */
[----:B------:R1:W-:Y:S01]  /*6840*/  STS [R233+0x20400], R0 ;  /* 0x02040000e9007388 */ /* 0x0003e20000000800 */
[----:B------:R-:W-:Y:S01]  /*6850*/  @!P0 FADD.FTZ R189, -R189, -RZ ;  /* 0x800000ffbdbd8221 */ /* 0x000fe20000010100 */
[----:B------:R-:W-:Y:S01]  /*6860*/  ISETP.LE.U32.AND P0, PT, R164, UR4, PT ;  /* 0x00000004a4007c0c */ /* 0x000fe2000bf03070 */
[----:B------:R-:W-:Y:S01]  /*6870*/  ULDC UR4, c[0x0][0x22c] ;  /* 0x00008b0000047ab9 */ /* 0x000fe20000000800 */
[----:B------:R2:W-:Y:S01]  /*6880*/  STS [R232+0x21000], R4 ;  /* 0x02100004e8007388 */ /* 0x0005e20000000800 */
[----:B------:R-:W-:Y:S01]  /*6890*/  @!P3 FADD.FTZ R187, -R187, -RZ ;  /* 0x800000ffbbbbb221 */ /* 0x000fe20000010100 */
[----:B------:R-:W-:Y:S01]  /*68a0*/  FSETP.GE.FTZ.AND P2, PT, R202, RZ, PT ;  /* 0x000000ffca00720b */ /* 0x000fe20003f56000 */
[----:B------:R-:W-:Y:S01]  /*68b0*/  @!P4 FADD.FTZ R194, -R194, -RZ ;  /* 0x800000ffc2c2c221 */ /* 0x000fe20000010100 */
[----:B------:R3:W-:Y:S01]  /*68c0*/  STS [R232+0x21400], R2 ;  /* 0x02140002e8007388 */ /* 0x0007e20000000800 */
[----:B------:R-:W-:Y:S01]  /*68d0*/  F2FP.RELU.BF16.PACK_AB R3, R188, R192 ;  /* 0x000000c0bc03723e */ /* 0x000fe200000018ff */
[----:B------:R-:W-:Y:S01]  /*68e0*/  UIMAD UR6, UR4, UR6, URZ ;  /* 0x00000006040672a4 */ /* 0x000fe2000f8e023f */
[----:B------:R-:W-:Y:S01]  /*68f0*/  FSETP.GE.FTZ.AND P5, PT, R199, RZ, PT ;  /* 0x000000ffc700720b */ /* 0x000fe20003fb6000 */
[----:B------:R4:W-:Y:S01]  /*6900*/  STS [R233+0x21000], R5 ;  /* 0x02100005e9007388 */ /* 0x0009e20000000800 */
[----:B------:R-:W-:Y:S01]  /*6910*/  FSETP.GE.FTZ.AND P3, PT, R192, RZ, PT ;  /* 0x000000ffc000720b */ /* 0x000fe20003f76000 */
[----:B------:R-:W-:Y:S01]  /*6920*/  ULEA UR4, -UR6, URZ, 0x6 ;  /* 0x0000003f06047291 */ /* 0x000fe2000f8e313f */
[----:B------:R-:W-:Y:S01]  /*6930*/  @!P0 FADD.FTZ R184, -R184, -RZ ;  /* 0x800000ffb8b88221 */ /* 0x000fe20000010100 */
[----:B------:R-:W-:Y:S02]  /*6940*/  FSETP.GE.FTZ.AND P4, PT, R198, RZ, PT ;  /* 0x000000ffc600720b */ /* 0x000fe40003f96000 */
[----:B-1----:R-:W-:Y:S02]  /*6950*/  F2FP.RELU.BF16.PACK_AB R0, R181, R183 ;  /* 0x000000b7b500723e */ /* 0x002fe400000018ff */
[----:B--2---:R-:W-:Y:S02]  /*6960*/  F2FP.RELU.BF16.PACK_AB R4, R207, R206 ;  /* 0x000000cecf04723e */ /* 0x004fe400000018ff */
[----:B---3--:R-:W-:Y:S03]  /*6970*/  F2FP.RELU.BF16.PACK_AB R2, R189, R191 ;  /* 0x000000bfbd02723e */ /* 0x008fe600000018ff */
[----:B------:R1:W-:Y:S01]  /*6980*/  STS [R233+0x21400], R4 ;  /* 0x02140004e9007388 */ /* 0x0003e20000000800 */
[----:B----4-:R-:W-:Y:S03]  /*6990*/  F2FP.RELU.BF16.PACK_AB R5, R190, R193 ;  /* 0x000000c1be05723e */ /* 0x010fe600000018ff */
[----:B------:R2:W-:Y:S04]  /*69a0*/  STS [R230+0x20000], R3 ;  /* 0x02000003e6007388 */ /* 0x0005e80000000800 */
[----:B------:R3:W-:Y:S04]  /*69b0*/  STS [R230+0x20400], R2 ;  /* 0x02040002e6007388 */ /* 0x0007e80000000800 */
[----:B------:R4:W-:Y:S01]  /*69c0*/  STS [R231+0x20000], R0 ;  /* 0x02000000e7007388 */ /* 0x0009e20000000800 */
[----:B-1----:R-:W-:Y:S02]  /*69d0*/  F2FP.RELU.BF16.PACK_AB R4, R194, R195 ;  /* 0x000000c3c204723e */ /* 0x002fe400000018ff */
[----:B--2---:R-:W-:Y:S02]  /*69e0*/  F2FP.RELU.BF16.PACK_AB R3, R180, R182 ;  /* 0x000000b6b403723e */ /* 0x004fe400000018ff */
[----:B---3--:R-:W-:Y:S03]  /*69f0*/  F2FP.RELU.BF16.PACK_AB R2, R186, R187 ;  /* 0x000000bbba02723e */ /* 0x008fe600000018ff */
[----:B------:R1:W-:Y:S01]  /*6a00*/  STS [R231+0x20400], R3 ;  /* 0x02040003e7007388 */ /* 0x0003e20000000800 */
[----:B----4-:R-:W-:Y:S03]  /*6a10*/  F2FP.RELU.BF16.PACK_AB R0, R184, R185 ;  /* 0x000000b9b800723e */ /* 0x010fe600000018ff */
[----:B------:R-:W-:Y:S04]  /*6a20*/  STS [R230+0x21000], R5 ;  /* 0x02100005e6007388 */ /* 0x000fe80000000800 */
[----:B------:R-:W-:Y:S04]  /*6a30*/  STS [R230+0x21400], R4 ;  /* 0x02140004e6007388 */ /* 0x000fe80000000800 */
[----:B------:R-:W-:Y:S04]  /*6a40*/  STS [R231+0x21000], R2 ;  /* 0x02100002e7007388 */ /* 0x000fe80000000800 */
[----:B------:R-:W-:Y:S04]  /*6a50*/  STS [R231+0x21400], R0 ;  /* 0x02140000e7007388 */ /* 0x000fe80000000800 */
[----:B------:R-:W-:Y:S01]  /*6a60*/  LDSM.16.M88.4 R32, [R212+0x8000] ;  /* 0x00800000d420783b */ /* 0x000fe20000000200 */
[----:B-1----:R-:W-:Y:S07]  /*6a70*/  IMAD.IADD R3, R211, 0x1, R213 ;  /* 0x00000001d3037824 */ /* 0x002fee00078e02d5 */
        /* <DEDUP_REMOVED lines=28> */
[C---:B--2---:R-:W-:Y:S07]  /*6c40*/  HMMA.16816.F32.BF16 R8, R164.reuse, R176, R8 ;  /* 0x000000b0a408723c */ /* 0x044fee0000041808 */
[----:B------:R-:W-:Y:S01]  /*6c50*/  IMAD.U32 R176, RZ, RZ, UR18 ;  /* 0x00000012ffb07e24 */ /* 0x000fe2000f8e00ff */
[-C--:B------:R-:W-:Y:S01]  /*6c60*/  HMMA.16816.F32.BF16 R12, R164, R178.reuse, R12 ;  /* 0x000000b2a40c723c */ /* 0x080fe2000004180c */
[----:B------:R-:W-:Y:S07]  /*6c70*/  IMAD.U32 R177, RZ, RZ, UR17 ;  /* 0x00000011ffb17e24 */ /* 0x000fee000f8e00ff */
[C---:B------:R-:W-:Y:S07]  /*6c80*/  HMMA.16816.F32.BF16 R16, R172.reuse, R178, R16 ;  /* 0x000000b2ac10723c */ /* 0x040fee0000041810 */
[C---:B------:R-:W-:Y:S01]  /*6c90*/  LEA R178, P0, R243.reuse, R176, 0x2 ;  /* 0x000000b0f3b27211 */ /* 0x040fe200078010ff */
[-C--:B---3--:R-:W-:Y:S04]  /*6ca0*/  HMMA.16816.F32.BF16 R20, R172, R168.reuse, R20 ;  /* 0x000000a8ac14723c */ /* 0x088fe80000041814 */
[----:B------:R-:W-:Y:S02]  /*6cb0*/  LEA.HI.X.SX32 R179, R243, R177, 0x2, P0 ;  /* 0x000000b1f3b37211 */ /* 0x000fe400000f16ff */
[----:B------:R-:W-:Y:S02]  /*6cc0*/  FSETP.GE.FTZ.AND P0, PT, R200, RZ, PT ;  /* 0x000000ffc800720b */ /* 0x000fe40003f16000 */
[C---:B------:R-:W-:Y:S01]  /*6cd0*/  HMMA.16816.F32.BF16 R24, R164.reuse, R168, R24 ;  /* 0x000000a8a418723c */ /* 0x040fe20000041818 */
[----:B------:R-:W2:Y:S04]  /*6ce0*/  LDG.E R177, [R178.64] ;  /* 0x0000000cb2b17981 */ /* 0x000ea8000c1e1900 */
[----:B------:R-:W3:Y:S03]  /*6cf0*/  LDG.E R176, [R178.64+0x20] ;  /* 0x0000200cb2b07981 */ /* 0x000ee6000c1e1900 */
        /* <DEDUP_REMOVED lines=56> */
[----:B--2---:R-:W-:Y:S01]  /*7080*/  FADD.FTZ R2, -R177, R5 ;  /* 0x00000005b1027221 */ /* 0x004fe20000010100 */
[C---:B------:R-:W-:Y:S01]  /*7090*/  HMMA.16816.F32.BF16 R16, R164.reuse, R170, R16 ;  /* 0x000000aaa410723c */ /* 0x040fe20000041810 */
[----:B------:R-:W1:Y:S02]  /*70a0*/  LDSM.16.M88.4 R168, [R216+0x18800] ;  /* 0x01880000d8a8783b */ /* 0x000e640000000200 */
[----:B------:R-:W-:Y:S01]  /*70b0*/  IMAD.U32 R5, RZ, RZ, UR4 ;  /* 0x00000004ff057e24 */ /* 0x000fe2000f8e00ff */
[-C--:B------:R-:W-:Y:S01]  /*70c0*/  FSEL R2, R2, R177.reuse, P1 ;  /* 0x000000b102027208 */ /* 0x080fe20000800000 */
[----:B---3--:R-:W-:Y:S01]  /*70d0*/  FADD.FTZ R0, -R176, R6 ;  /* 0x00000006b0007221 */ /* 0x008fe20000010100 */
[----:B------:R-:W-:Y:S01]  /*70e0*/  FSETP.GE.FTZ.AND P1, PT, R183, RZ, PT ;  /* 0x000000ffb700720b */ /* 0x000fe20003f36000 */
[----:B------:R-:W-:Y:S02]  /*70f0*/  FADD.FTZ R4, -R177, R4 ;  /* 0x00000004b1047221 */ /* 0x000fe40000010100 */
[----:B------:R-:W-:Y:S02]  /*7100*/  FMUL.FTZ R201, R201, R2 ;  /* 0x00000002c9c97220 */ /* 0x000fe40000410000 */
[----:B------:R-:W2:Y:S01]  /*7110*/  LDG.E R2, [R178.64+0x80] ;  /* 0x0000800cb2027981 */ /* 0x000ea2000c1e1900 */
[----:B------:R-:W-:Y:S02]  /*7120*/  FSEL R0, R0, R176, P0 ;  /* 0x000000b000007208 */ /* 0x000fe40000000000 */
[----:B------:R-:W-:Y:S02]  /*7130*/  FSEL R4, R4, R177, P2 ;  /* 0x000000b104047208 */ /* 0x000fe40001000000 */
[----:B------:R-:W-:Y:S01]  /*7140*/  LEA R222, P0, R5, R222, 0x2 ;  /* 0x000000de05de7211 */ /* 0x000fe200078010ff */
[----:B------:R-:W-:Y:S01]  /*7150*/  FMUL.FTZ R200, R200, R0 ;  /* 0x00000000c8c87220 */ /* 0x000fe20000410000 */
[----:B------:R-:W-:Y:S01]  /*7160*/  FSETP.GE.FTZ.AND P2, PT, R188, RZ, PT ;  /* 0x000000ffbc00720b */ /* 0x000fe20003f56000 */
[----:B------:R-:W-:Y:S01]  /*7170*/  FMUL.FTZ R202, R202, R4 ;  /* 0x00000004caca7220 */ /* 0x000fe20000410000 */
[----:B------:R-:W3:Y:S01]  /*7180*/  LDG.E R0, [R178.64+0xa0] ;  /* 0x0000a00cb2007981 */ /* 0x000ee2000c1e1900 */
[----:B------:R-:W-:Y:S03]  /*7190*/  IMAD.U32 R4, RZ, RZ, UR4 ;  /* 0x00000004ff047e24 */ /* 0x000fe6000f8e00ff */
[----:B------:R-:W-:Y:S02]  /*71a0*/  FADD.FTZ R18, -R176, R18 ;  /* 0x00000012b0127221 */ /* 0x000fe40000010100 */
[----:B------:R-:W-:Y:S01]  /*71b0*/  LEA.HI.X.SX32 R223, R4, R223, 0x2, P0 ;  /* 0x000000df04df7211 */ /* 0x000fe200000f16ff */
[----:B------:R-:W-:Y:S01]  /*71c0*/  FADD.FTZ R4, -R177, R16 ;  /* 0x00000010b1047221 */ /* 0x000fe20000010100 */
[----:B------:R-:W-:Y:S01]  /*71d0*/  FSETP.GE.FTZ.AND P0, PT, R181, RZ, PT ;  /* 0x000000ffb500720b */ /* 0x000fe20003f16000 */
[----:B------:R-:W-:Y:S03]  /*71e0*/  FADD.FTZ R16, -R177, R17 ;  /* 0x00000011b1107221 */ /* 0x000fe60000010100 */
[-C--:B------:R-:W-:Y:S02]  /*71f0*/  FSEL R17, R4, R177.reuse, P5 ;  /* 0x000000b104117208 */ /* 0x080fe40002800000 */
[----:B------:R-:W-:Y:S02]  /*7200*/  FSEL R16, R16, R177, P4 ;  /* 0x000000b110107208 */ /* 0x000fe40002000000 */
[----:B------:R-:W-:Y:S01]  /*7210*/  FSETP.GE.FTZ.AND P4, PT, R189, RZ, PT ;  /* 0x000000ffbd00720b */ /* 0x000fe20003f96000 */
[----:B------:R-:W-:Y:S02]  /*7220*/  FMUL.FTZ R199, R199, R17 ;  /* 0x00000011c7c77220 */ /* 0x000fe40000410000 */
[----:B------:R-:W-:Y:S01]  /*7230*/  FMUL.FTZ R198, R198, R16 ;  /* 0x00000010c6c67220 */ /* 0x000fe20000410000 */
[-C--:B-1----:R-:W-:Y:S08]  /*7240*/  HMMA.16816.F32.BF16 R20, R164, R168.reuse, R20 ;  /* 0x000000a8a414723c */ /* 0x082ff00000041814 */
[C---:B------:R-:W-:Y:S08]  /*7250*/  HMMA.16816.F32.BF16 R24, R172.reuse, R168, R24 ;  /* 0x000000a8ac18723c */ /* 0x040ff00000041818 */
[-C--:B------:R-:W-:Y:S08]  /*7260*/  HMMA.16816.F32.BF16 R28, R172, R170.reuse, R28 ;  /* 0x000000aaac1c723c */ /* 0x080ff0000004181c */
[C---:B------:R-:W-:Y:S01]  /*7270*/  FADD.FTZ R6, -R177.reuse, R20 ;  /* 0x00000014b1067221 */ /* 0x040fe20000010100 */
[----:B------:R-:W-:Y:S04]  /*7280*/  HMMA.16816.F32.BF16 R32, R164, R170, R32 ;  /* 0x000000aaa420723c */ /* 0x000fe80000041820 */
[----:B------:R-:W-:Y:S01]  /*7290*/  FADD.FTZ R5, -R177, R21 ;  /* 0x00000015b1057221 */ /* 0x000fe20000010100 */
[-C--:B------:R-:W-:Y:S02]  /*72a0*/  FSEL R6, R6, R177.reuse, P3 ;  /* 0x000000b106067208 */ /* 0x080fe40001800000 */
[----:B------:R-:W-:Y:S02]  /*72b0*/  FSETP.GE.FTZ.AND P3, PT, R182, RZ, PT ;  /* 0x000000ffb600720b */ /* 0x000fe40003f76000 */
[----:B------:R-:W-:Y:S02]  /*72c0*/  FSEL R5, R5, R177, P2 ;  /* 0x000000b105057208 */ /* 0x000fe40001000000 */
[----:B------:R-:W-:Y:S01]  /*72d0*/  FSETP.GE.FTZ.AND P2, PT, R197, RZ, PT ;  /* 0x000000ffc500720b */ /* 0x000fe20003f56000 */
[----:B------:R-:W-:Y:S02]  /*72e0*/  FMUL.FTZ R192, R192, R6 ;  /* 0x00000006c0c07220 */ /* 0x000fe40000410000 */
[----:B------:R-:W-:Y:S02]  /*72f0*/  FADD.FTZ R6, -R176, R7 ;  /* 0x00000007b0067221 */ /* 0x000fe40000010100 */
[----:B------:R-:W-:Y:S02]  /*7300*/  FMUL.FTZ R188, R188, R5 ;  /* 0x00000005bcbc7220 */ /* 0x000fe40000410000 */
[C---:B------:R-:W-:Y:S02]  /*7310*/  FADD.FTZ R5, -R176.reuse, R19 ;  /* 0x00000013b0057221 */ /* 0x040fe40000010100 */
[----:B------:R-:W-:Y:S04]  /*7320*/  FADD.FTZ R7, -R176, R23 ;  /* 0x00000017b0077221 */ /* 0x000fe80000010100 */
[----:B------:R-:W-:Y:S01]  /*7330*/  FADD.FTZ R4, -R177, R32 ;  /* 0x00000020b1047221 */ /* 0x000fe20000010100 */
[----:B------:R-:W-:Y:S02]  /*7340*/  FSEL R7, R7, R176, P4 ;  /* 0x000000b007077208 */ /* 0x000fe40002000000 */
[----:B------:R-:W-:Y:S02]  /*7350*/  FSETP.GE.FTZ.AND P4, PT, R195, RZ, PT ;  /* 0x000000ffc300720b */ /* 0x000fe40003f96000 */
[----:B------:R-:W-:Y:S01]  /*7360*/  FSEL R4, R4, R177, P1 ;  /* 0x000000b104047208 */ /* 0x000fe20000800000 */
[----:B------:R-:W-:Y:S01]  /*7370*/  @P0 FADD.FTZ R177, -R177, R33 ;  /* 0x00000021b1b10221 */ /* 0x000fe20000010100 */
[----:B------:R-:W-:Y:S01]  /*7380*/  FSETP.GE.FTZ.AND P0, PT, R226, RZ, PT ;  /* 0x000000ffe200720b */ /* 0x000fe20003f16000 */
[----:B------:R-:W-:Y:S01]  /*7390*/  FMUL.FTZ R189, R189, R7 ;  /* 0x00000007bdbd7220 */ /* 0x000fe20000410000 */
[----:B------:R-:W-:Y:S01]  /*73a0*/  FSETP.GE.FTZ.AND P1, PT, R196, RZ, PT ;  /* 0x000000ffc400720b */ /* 0x000fe20003f36000 */
[----:B------:R-:W-:Y:S01]  /*73b0*/  FMUL.FTZ R183, R183, R4 ;  /* 0x00000004b7b77220 */ /* 0x000fe20000410000 */
[-C--:B------:R-:W-:Y:S01]  /*73c0*/  FSEL R6, R6, R176.reuse, P0 ;  /* 0x000000b006067208 */ /* 0x080fe20000000000 */
[----:B------:R-:W-:Y:S01]  /*73d0*/  FADD.FTZ R4, -R176, R22 ;  /* 0x00000016b0047221 */ /* 0x000fe20000010100 */
[----:B------:R-:W-:Y:S01]  /*73e0*/  FSETP.GE.FTZ.AND P0, PT, R191, RZ, PT ;  /* 0x000000ffbf00720b */ /* 0x000fe20003f16000 */
[----:B------:R-:W-:Y:S01]  /*73f0*/  FMUL.FTZ R177, R181, R177 ;  /* 0x000000b1b5b17220 */ /* 0x000fe20000410000 */
[----:B------:R-:W-:Y:S01]  /*7400*/  FSEL R5, R5, R176, P1 ;  /* 0x000000b005057208 */ /* 0x000fe20000800000 */
[----:B------:R-:W-:Y:S01]  /*7410*/  FMUL.FTZ R164, R226, R6 ;  /* 0x00000006e2a47220 */ /* 0x000fe20000410000 */
[-C--:B------:R-:W-:Y:S02]  /*7420*/  FSEL R4, R4, R176.reuse, P0 ;  /* 0x000000b004047208 */ /* 0x080fe40000000000 */
[----:B------:R-:W-:Y:S01]  /*7430*/  FSETP.GE.FTZ.AND P1, PT, R227, RZ, PT ;  /* 0x000000ffe300720b */ /* 0x000fe20003f36000 */
[----:B------:R-:W-:Y:S01]  /*7440*/  FMUL.FTZ R196, R196, R5 ;  /* 0x00000005c4c47220 */ /* 0x000fe20000410000 */
[----:B------:R-:W-:Y:S01]  /*7450*/  FSEL R6, R18, R176, P2 ;  /* 0x000000b012067208 */ /* 0x000fe20001000000 */
[----:B------:R-:W-:Y:S01]  /*7460*/  FMUL.FTZ R191, R191, R4 ;  /* 0x00000004bfbf7220 */ /* 0x000fe20000410000 */
[----:B------:R-:W-:Y:S02]  /*7470*/  FSETP.GE.FTZ.AND P2, PT, R180, RZ, PT ;  /* 0x000000ffb400720b */ /* 0x000fe40003f56000 */
[----:B------:R-:W-:Y:S01]  /*7480*/  FSETP.GE.FTZ.AND P0, PT, R225, RZ, PT ;  /* 0x000000ffe100720b */ /* 0x000fe20003f16000 */
[----:B------:R-:W-:Y:S02]  /*7490*/  FMUL.FTZ R197, R197, R6 ;  /* 0x00000006c5c57220 */ /* 0x000fe40000410000 */
[----:B------:R-:W-:Y:S05]  /*74a0*/  FADD.FTZ R6, -R176, R34 ;  /* 0x00000022b0067221 */ /* 0x000fea0000010100 */
[----:B------:R-:W-:Y:S02]  /*74b0*/  FSEL R6, R6, R176, P3 ;  /* 0x000000b006067208 */ /* 0x000fe40001800000 */
[----:B------:R-:W-:Y:S01]  /*74c0*/  FSETP.GE.FTZ.AND P3, PT, R205, RZ, PT ;  /* 0x000000ffcd00720b */ /* 0x000fe20003f76000 */
[----:B------:R-:W-:Y:S01]  /*74d0*/  @P2 FADD.FTZ R176, -R176, R35 ;  /* 0x00000023b0b02221 */ /* 0x000fe20000010100 */
[----:B------:R-:W-:Y:S01]  /*74e0*/  FSETP.GE.FTZ.AND P2, PT, R193, RZ, PT ;  /* 0x000000ffc100720b */ /* 0x000fe20003f56000 */
[----:B------:R-:W-:Y:S02]  /*74f0*/  FMUL.FTZ R182, R182, R6 ;  /* 0x00000006b6b67220 */ /* 0x000fe40000410000 */
[----:B------:R-:W-:Y:S02]  /*7500*/  FMUL.FTZ R176, R180, R176 ;  /* 0x000000b0b4b07220 */ /* 0x000fe40000410000 */
[C---:B--2---:R-:W-:Y:S02]  /*7510*/  FADD.FTZ R5, -R2.reuse, R8 ;  /* 0x0000000802057221 */ /* 0x044fe40000010100 */
[C---:B------:R-:W-:Y:S02]  /*7520*/  FADD.FTZ R4, -R2.reuse, R9 ;  /* 0x0000000902047221 */ /* 0x040fe40000010100 */
[C---:B------:R-:W-:Y:S01]  /*7530*/  FADD.FTZ R12, -R2.reuse, R12 ;  /* 0x0000000c020c7221 */ /* 0x040fe20000010100 */
[-C--:B------:R-:W-:Y:S01]  /*7540*/  FSEL R5, R5, R2.reuse, P1 ;  /* 0x0000000205057208 */ /* 0x080fe20000800000 */
[C---:B------:R-:W-:Y:S01]  /*7550*/  FADD.FTZ R25, -R2.reuse, R25 ;  /* 0x0000001902197221 */ /* 0x040fe20000010100 */
[----:B------:R-:W-:Y:S01]  /*7560*/  FSETP.GE.FTZ.AND P1, PT, R203, RZ, PT ;  /* 0x000000ffcb00720b */ /* 0x000fe20003f36000 */
[----:B------:R-:W-:Y:S01]  /*7570*/  FADD.FTZ R28, -R2, R28 ;  /* 0x0000001c021c7221 */ /* 0x000fe20000010100 */
[-C--:B------:R-:W-:Y:S01]  /*7580*/  FSEL R4, R4, R2.reuse, P0 ;  /* 0x0000000204047208 */ /* 0x080fe20000000000 */
[----:B------:R-:W-:Y:S01]  /*7590*/  FADD.FTZ R13, -R2, R13 ;  /* 0x0000000d020d7221 */ /* 0x000fe20000010100 */
[----:B------:R-:W-:Y:S01]  /*75a0*/  FSETP.GE.FTZ.AND P0, PT, R186, RZ, PT ;  /* 0x000000ffba00720b */ /* 0x000fe20003f16000 */
[----:B------:R-:W-:Y:S01]  /*75b0*/  FADD.FTZ R24, -R2, R24 ;  /* 0x0000001802187221 */ /* 0x000fe20000010100 */
[----:B------:R-:W-:Y:S01]  /*75c0*/  FSEL R12, R12, R2, P1 ;  /* 0x000000020c0c7208 */ /* 0x000fe20000800000 */
[----:B---3--:R-:W-:Y:S01]  /*75d0*/  FADD.FTZ R11, -R0, R11 ;  /* 0x0000000b000b7221 */ /* 0x008fe20000010100 */
[----:B------:R-:W-:Y:S01]  /*75e0*/  FSETP.GE.FTZ.AND P1, PT, R190, RZ, PT ;  /* 0x000000ffbe00720b */ /* 0x000fe20003f36000 */
[----:B------:R-:W-:Y:S01]  /*75f0*/  FMUL.FTZ R34, R225, R4 ;  /* 0x00000004e1227220 */ /* 0x000fe20000410000 */
[-C--:B------:R-:W-:Y:S01]  /*7600*/  FSEL R13, R13, R2.reuse, P3 ;  /* 0x000000020d0d7208 */ /* 0x080fe20001800000 */
[C---:B------:R-:W-:Y:S01]  /*7610*/  FADD.FTZ R4, -R0.reuse, R14 ;  /* 0x0000000e00047221 */ /* 0x040fe20000010100 */
[-C--:B------:R-:W-:Y:S01]  /*7620*/  FSEL R25, R25, R2.reuse, P1 ;  /* 0x0000000219197208 */ /* 0x080fe20000800000 */
[C---:B------:R-:W-:Y:S01]  /*7630*/  FADD.FTZ R6, -R0.reuse, R15 ;  /* 0x0000000f00067221 */ /* 0x040fe20000010100 */
[----:B------:R-:W-:Y:S01]  /*7640*/  FSETP.GE.FTZ.AND P1, PT, R187, RZ, PT ;  /* 0x000000ffbb00720b */ /* 0x000fe20003f36000 */
[----:B------:R-:W-:Y:S01]  /*7650*/  FADD.FTZ R10, -R0, R10 ;  /* 0x0000000a000a7221 */ /* 0x000fe20000010100 */
[-C--:B------:R-:W-:Y:S01]  /*7660*/  FSEL R24, R24, R2.reuse, P2 ;  /* 0x0000000218187208 */ /* 0x080fe20001000000 */
[----:B------:R-:W-:Y:S01]  /*7670*/  FMUL.FTZ R35, R227, R5 ;  /* 0x00000005e3237220 */ /* 0x000fe20000410000 */
[----:B------:R-:W-:Y:S01]  /*7680*/  FSEL R28, R28, R2, P1 ;  /* 0x000000021c1c7208 */ /* 0x000fe20000800000 */
[----:B------:R-:W-:Y:S01]  /*7690*/  @P0 FADD.FTZ R2, -R2, R29 ;  /* 0x0000001d02020221 */ /* 0x000fe20000010100 */
[----:B------:R-:W-:Y:S01]  /*76a0*/  FSETP.GE.FTZ.AND P1, PT, R228, RZ, PT ;  /* 0x000000ffe400720b */ /* 0x000fe20003f36000 */
        /* <DEDUP_REMOVED lines=8> */
[----:B------:R-:W-:Y:S01]  /*7730*/  FMUL.FTZ R32, R205, R13 ;  /* 0x0000000dcd207220 */ /* 0x000fe20000410000 */
[----:B------:R-:W-:Y:S01]  /*7740*/  FSETP.GE.FTZ.AND P0, PT, R184, RZ, PT ;  /* 0x000000ffb800720b */ /* 0x000fe20003f16000 */
[----:B------:R-:W-:Y:S01]  /*7750*/  FMUL.FTZ R24, R193, R24 ;  /* 0x00000018c1187220 */ /* 0x000fe20000410000 */
[----:B------:R-:W-:Y:S01]  /*7760*/  FSEL R6, R6, R0, P1 ;  /* 0x0000000006067208 */ /* 0x000fe20000800000 */
[----:B------:R-:W-:Y:S01]  /*7770*/  FMUL.FTZ R21, R206, R4 ;  /* 0x00000004ce157220 */ /* 0x000fe20000410000 */
[----:B------:R-:W-:Y:S01]  /*7780*/  PLOP3.LUT P1, PT, PT, PT, UP3, 0x80, 0x0 ;  /* 0x000000000000781c */ /* 0x000fe20003f2f038 */
[----:B------:R-:W-:Y:S01]  /*7790*/  FADD.FTZ R4, -R0, R27 ;  /* 0x0000001b00047221 */ /* 0x000fe20000010100 */
[----:B------:R-:W-:Y:S01]  /*77a0*/  FSETP.GE.FTZ.AND P2, PT, R229, RZ, PT ;  /* 0x000000ffe500720b */ /* 0x000fe20003f56000 */
[----:B------:R-:W-:Y:S01]  /*77b0*/  FMUL.FTZ R25, R190, R25 ;  /* 0x00000019be197220 */ /* 0x000fe20000410000 */
        /* <DEDUP_REMOVED lines=8> */
[-C--:B------:R-:W-:Y:S02]  /*7840*/  FSEL R4, R4, R0.reuse, P3 ;  /* 0x0000000004047208 */ /* 0x080fe40001800000 */
        /* <DEDUP_REMOVED lines=62> */
.L_x_690:
        /* <DEDUP_REMOVED lines=126> */
[----:B------:R-:W-:Y:S01]  /*8410*/  IMAD.SHL.U32 R0, R235, 0x40, RZ ;  /* 0x00000040eb007824 */ /* 0x000fe200078e00ff */
[----:B------:R-:W-:Y:S01]  /*8420*/  ISETP.GE.AND P3, PT, R236, c[0x0][0x220], PT ;  /* 0x00008800ec007a0c */ /* 0x000fe20003f66270 */
[----:B------:R-:W-:Y:S03]  /*8430*/  IMAD.MOV.U32 R10, RZ, RZ, c[0x0][0x370] ;  /* 0x0000dc00ff0a7624 */ /* 0x000fe600078e00ff */
[----:B------:R-:W-:Y:S01]  /*8440*/  LOP3.LUT R0, R0, 0x1c0, RZ, 0xc0, !PT ;  /* 0x000001c000007812 */ /* 0x000fe200078ec0ff */
[----:B------:R-:W-:Y:S03]  /*8450*/  IMAD.U32 R5, R10, -0x40, RZ ;  /* 0xffffffc00a057824 */ /* 0x000fe600078e00ff */
[----:B------:R-:W-:Y:S02]  /*8460*/  LOP3.LUT R6, R0, 0x38, R236, 0xf8, !PT ;  /* 0x0000003800067812 */ /* 0x000fe400078ef8ec */
[----:B------:R-:W-:Y:S01]  /*8470*/  SHF.R.U32.HI R2, RZ, 0x3, R0 ;  /* 0x00000003ff027819 */ /* 0x000fe20000011600 */
[----:B------:R-:W-:Y:S01]  /*8480*/  @!P2 IMAD.MOV.U32 R7, RZ, RZ, c[0x0][0x374] ;  /* 0x0000dd00ff07a624 */ /* 0x000fe200078e00ff */
[C---:B------:R-:W-:Y:S01]  /*8490*/  LEA R4, P0, R5.reuse, R238, 0x1 ;  /* 0x000000ee05047211 */ /* 0x040fe200078008ff */
[----:B------:R-:W-:Y:S01]  /*84a0*/  @!P3 IMAD.MOV.U32 R9, RZ, RZ, c[0x0][0x374] ;  /* 0x0000dd00ff09b624 */ /* 0x000fe200078e00ff */
[----:B------:R-:W-:Y:S02]  /*84b0*/  LOP3.LUT R2, R6, R2, RZ, 0x3c, !PT ;  /* 0x0000000206027212 */ /* 0x000fe400078e3cff */
[----:B------:R-:W-:Y:S02]  /*84c0*/  SHF.R.S32.HI R8, RZ, 0x1f, R5 ;  /* 0x0000001fff087819 */ /* 0x000fe40000011405 */
[----:B------:R-:W-:Y:S01]  /*84d0*/  @!P2 LEA R0, P4, R10, R5, 0x5 ;  /* 0x000000050a00a211 */ /* 0x000fe200078828ff */
[----:B------:R-:W-:Y:S01]  /*84e0*/  IMAD R2, R250, 0x200, R2 ;  /* 0x00000200fa027824 */ /* 0x000fe200078e0202 */
[-C--:B------:R-:W-:Y:S02]  /*84f0*/  LEA.HI.X.SX32 R5, R5, R239.reuse, 0x1, P0 ;  /* 0x000000ef05057211 */ /* 0x080fe400000f0eff */
[----:B------:R-:W-:Y:S01]  /*8500*/  @!P2 LEA R6, P0, R0, R238, 0x1 ;  /* 0x000000ee0006a211 */ /* 0x000fe200078008ff */
[----:B------:R-:W-:Y:S01]  /*8510*/  IMAD.MOV.U32 R238, RZ, RZ, R4 ;  /* 0x000000ffffee7224 */ /* 0x000fe200078e0004 */
[C---:B------:R-:W-:Y:S02]  /*8520*/  @!P2 LEA.HI.X R7, R10.reuse, R8, R7, 0x5, P4 ;  /* 0x000000080a07a211 */ /* 0x040fe400020f2c07 */
[----:B------:R-:W-:Y:S02]  /*8530*/  @!P3 LEA R8, P4, R10, R4, 0x6 ;  /* 0x000000040a08b211 */ /* 0x000fe400078830ff */
[----:B------:R-:W-:Y:S01]  /*8540*/  @!P2 LEA.HI.X R7, R0, R239, R7, 0x1, P0 ;  /* 0x000000ef0007a211 */ /* 0x000fe200000f0c07 */
[----:B------:R-:W-:Y:S01]  /*8550*/  IMAD.SHL.U32 R0, R2, 0x2, RZ ;  /* 0x0000000202007824 */ /* 0x000fe200078e00ff */
[----:B------:R-:W-:Y:S01]  /*8560*/  @!P3 LEA.HI.X R9, R10, R5, R9, 0x6, P4 ;  /* 0x000000050a09b211 */ /* 0x000fe200020f3409 */
[----:B------:R-:W-:Y:S03]  /*8570*/  IMAD.MOV.U32 R239, RZ, RZ, R5 ;  /* 0x000000ffffef7224 */ /* 0x000fe600078e0005 */
        /* <DEDUP_REMOVED lines=21> */
.L_x_691:
[----:B------:R-:W-:Y:S01]  /*86d0*/  LDSM.16.M88.4 R32, [R212+0x1c000] ;  /* 0x01c00000d420783b */ /* 0x000fe20000000200 */
[----:B------:R-:W-:Y:S01]  /*86e0*/  @P1 IADD3 R2, R243, -0x40, RZ ;  /* 0xffffffc0f3021810 */ /* 0x000fe20007ffe0ff */
[----:B-1----:R-:W-:Y:S01]  /*86f0*/  IMAD.MOV.U32 R0, RZ, RZ, 0x4 ;  /* 0x00000004ff007424 */ /* 0x002fe200078e00ff */
[----:B------:R-:W-:Y:S01]  /*8700*/  USHF.L.U32 UR4, UR6, 0x5, URZ ;  /* 0x0000000506047899 */ /* 0x000fe2000800063f */
[----:B------:R-:W-:Y:S01]  /*8710*/  IMAD.MOV.U32 R211, RZ, RZ, R251 ;  /* 0x000000ffffd37224 */ /* 0x000fe200078e00fb */
[----:B------:R-:W1:Y:S01]  /*8720*/  LDSM.16.MT88.4 R16, [R208] ;  /* 0x00000000d010783b */ /* 0x000e620000004200 */
[----:B------:R-:W-:Y:S02]  /*8730*/  USHF.L.U32 UR7, UR6, 0x3, URZ ;  /* 0x0000000306077899 */ /* 0x000fe4000800063f */
[----:B------:R-:W-:Y:S02]  /*8740*/  USHF.L.U32 UR8, UR6, 0x4, URZ ;  /* 0x0000000406087899 */ /* 0x000fe4000800063f */
[----:B------:R-:W2:Y:S01]  /*8750*/  LDSM.16.M88.4 R28, [R212+0x1d000] ;  /* 0x01d00000d41c783b */ /* 0x000ea20000000200 */
[----:B------:R-:W-:Y:S02]  /*8760*/  UIMAD UR5, UR6, 0x18, URZ ;  /* 0x00000018060578a4 */ /* 0x000fe4000f8e023f */
[----:B------:R-:W-:Y:S02]  /*8770*/  UISETP.GT.AND UP2, UPT, UR9, UR19, UPT ;  /* 0x000000130900728c */ /* 0x000fe4000bf44270 */
[----:B------:R-:W3:Y:S05]  /*8780*/  LDSM.16.MT88.4 R164, [R208+0x4000] ;  /* 0x00400000d0a4783b */ /* 0x000eea0000004200 */
[----:B------:R-:W-:Y:S05]  /*8790*/  LDSM.16.M88.4 R168, [R213+0x1c000] ;  /* 0x01c00000d5a8783b */ /* 0x000fea0000000200 */
[----:B------:R-:W4:Y:S05]  /*87a0*/  LDSM.16.MT88.4 R172, [R208+0x800] ;  /* 0x00080000d0ac783b */ /* 0x000f2a0000004200 */
[----:B------:R-:W3:Y:S05]  /*87b0*/  LDSM.16.M88.4 R176, [R213+0x1d000] ;  /* 0x01d00000d5b0783b */ /* 0x000eea0000000200 */
[----:B------:R-:W3:Y:S05]  /*87c0*/  LDSM.16.MT88.4 R180, [R208+0x4800] ;  /* 0x00480000d0b4783b */ /* 0x000eea0000004200 */
[----:B------:R-:W-:Y:S01]  /*87d0*/  LDSM.16.M88.4 R184, [R204+0x1c000] ;  /* 0x01c00000ccb8783b */ /* 0x000fe20000000200 */
[-C--:B-1----:R-:W-:Y:S04]  /*87e0*/  HMMA.16816.F32.BF16 R4, R32, R16.reuse, RZ ;  /* 0x000000102004723c */ /* 0x082fe800000418ff */
[----:B------:R-:W1:Y:S05]  /*87f0*/  LDSM.16.MT88.4 R188, [R208+0x1000] ;  /* 0x00100000d0bc783b */ /* 0x000e6a0000004200 */
[----:B------:R-:W1:Y:S01]  /*8800*/  LDSM.16.M88.4 R192, [R204+0x1d000] ;  /* 0x01d00000ccc0783b */ /* 0x000e620000000200 */
[C---:B--2---:R-:W-:Y:S04]  /*8810*/  HMMA.16816.F32.BF16 R8, R28.reuse, R16, RZ ;  /* 0x000000101c08723c */ /* 0x044fe800000418ff */
[----:B------:R-:W2:Y:S04]  /*8820*/  LDSM.16.MT88.4 R196, [R208+0x5000] ;  /* 0x00500000d0c4783b */ /* 0x000ea80000004200 */
[-C--:B------:R-:W-:Y:S01]  /*8830*/  HMMA.16816.F32.BF16 R12, R28, R18.reuse, RZ ;  /* 0x000000121c0c723c */ /* 0x080fe200000418ff */
[----:B------:R-:W-:Y:S07]  /*8840*/  LDSM.16.M88.4 R200, [R3+0x1d000] ;  /* 0x01d0000003c8783b */ /* 0x000fee0000000200 */
[C---:B------:R-:W-:Y:S08]  /*8850*/  HMMA.16816.F32.BF16 R16, R32.reuse, R18, RZ ;  /* 0x000000122010723c */ /* 0x040ff000000418ff */
[-C--:B---3--:R-:W-:Y:S08]  /*8860*/  HMMA.16816.F32.BF16 R20, R32, R164.reuse, RZ ;  /* 0x000000a42014723c */ /* 0x088ff000000418ff */
[C---:B------:R-:W-:Y:S08]  /*8870*/  HMMA.16816.F32.BF16 R24, R28.reuse, R164, RZ ;  /* 0x000000a41c18723c */ /* 0x040ff000000418ff */
[-C--:B------:R-:W-:Y:S08]  /*8880*/  HMMA.16816.F32.BF16 R28, R28, R166.reuse, RZ ;  /* 0x000000a61c1c723c */ /* 0x080ff000000418ff */
[----:B------:R-:W-:Y:S01]  /*8890*/  HMMA.16816.F32.BF16 R32, R32, R166, RZ ;  /* 0x000000a62020723c */ /* 0x000fe200000418ff */
[----:B------:R-:W-:Y:S07]  /*88a0*/  LDSM.16.M88.4 R164, [R3+0x1c000] ;  /* 0x01c0000003a4783b */ /* 0x000fee0000000200 */
[-C--:B----4-:R-:W-:Y:S08]  /*88b0*/  HMMA.16816.F32.BF16 R4, R168, R172.reuse, R4 ;  /* 0x000000aca804723c */ /* 0x090ff00000041804 */
        /* <DEDUP_REMOVED lines=28> */
[-C--:B----4-:R-:W-:Y:S08]  /*8a80*/  HMMA.16816.F32.BF16 R20, R164, R176.reuse, R20 ;  /* 0x000000b0a414723c */ /* 0x090ff00000041814 */
[C---:B------:R-:W-:Y:S08]  /*8a90*/  HMMA.16816.F32.BF16 R24, R200.reuse, R176, R24 ;  /* 0x000000b0c818723c */ /* 0x040ff00000041818 */
[-C--:B------:R-:W-:Y:S01]  /*8aa0*/  HMMA.16816.F32.BF16 R28, R200, R178.reuse, R28 ;  /* 0x000000b2c81c723c */ /* 0x080fe2000004181c */
[----:B------:R-:W4:Y:S07]  /*8ab0*/  LDSM.16.MT88.4 R200, [R208+0x6800] ;  /* 0x00680000d0c8783b */ /* 0x000f2e0000004200 */
        /* <DEDUP_REMOVED lines=18> */
[----:B-1----:R-:W-:Y:S04]  /*8be0*/  @P1 IMAD.WIDE R2, R2, R0, UR14 ;  /* 0x0000000e02021e25 */ /* 0x002fe8000f8e0200 */
[C---:B------:R-:W-:Y:S01]  /*8bf0*/  HMMA.16816.F32.BF16 R16, R172.reuse, R186, R16 ;  /* 0x000000baac10723c */ /* 0x040fe20000041810 */
[----:B------:R-:W1:Y:S03]  /*8c00*/  LDSM.16.MT88.4 R184, [R208+0x3800] ;  /* 0x00380000d0b8783b */ /* 0x000e660000004200 */
[----:B------:R-:W-:Y:S02]  /*8c10*/  IMAD.U32 R0, RZ, RZ, UR7 ;  /* 0x00000007ff007e24 */ /* 0x000fe4000f8e00ff */
[----:B------:R3:W5:Y:S02]  /*8c20*/  @P1 LDG.E R246, [R2.64] ;  /* 0x0000000c02f61981 */ /* 0x000764000c1e1900 */
[-C--:B----4-:R-:W-:Y:S03]  /*8c30*/  HMMA.16816.F32.BF16 R20, R172, R200.reuse, R20 ;  /* 0x000000c8ac14723c */ /* 0x090fe60000041814 */
[----:B------:R3:W5:Y:S05]  /*8c40*/  @P1 LDG.E R247, [R2.64+0x20] ;  /* 0x0000200c02f71981 */ /* 0x00076a000c1e1900 */
[C---:B------:R-:W-:Y:S01]  /*8c50*/  HMMA.16816.F32.BF16 R24, R196.reuse, R200, R24 ;  /* 0x000000c8c418723c */ /* 0x040fe20000041818 */
[----:B------:R3:W5:Y:S05]  /*8c60*/  @P1 LDG.E R244, [R2.64+0x80] ;  /* 0x0000800c02f41981 */ /* 0x00076a000c1e1900 */
[----:B------:R3:W5:Y:S02]  /*8c70*/  @P1 LDG.E R245, [R2.64+0xa0] ;  /* 0x0000a00c02f51981 */ /* 0x000764000c1e1900 */
[-C--:B------:R-:W-:Y:S03]  /*8c80*/  HMMA.16816.F32.BF16 R28, R196, R202.reuse, R28 ;  /* 0x000000cac41c723c */ /* 0x080fe6000004181c */
[----:B------:R-:W4:Y:S05]  /*8c90*/  LDSM.16.MT88.4 R196, [R208+0x7800] ;  /* 0x00780000d0c4783b */ /* 0x000f2a0000004200 */
[----:B------:R-:W-:Y:S08]  /*8ca0*/  HMMA.16816.F32.BF16 R32, R172, R202, R32 ;  /* 0x000000caac20723c */ /* 0x000ff00000041820 */
[-C--:B------:R-:W-:Y:S01]  /*8cb0*/  HMMA.16816.F32.BF16 R4, R164, R176.reuse, R4 ;  /* 0x000000b0a404723c */ /* 0x080fe20000041804 */
[----:B---3--:R-:W-:Y:S07]  /*8cc0*/  IMAD.U32 R2, RZ, RZ, UR7 ;  /* 0x00000007ff027e24 */ /* 0x008fee000f8e00ff */
[C---:B------:R-:W-:Y:S04]  /*8cd0*/  HMMA.16816.F32.BF16 R8, R180.reuse, R176, R8 ;  /* 0x000000b0b408723c */ /* 0x040fe80000041808 */
[-C--:B------:R-:W-:Y:S04]  /*8ce0*/  LEA R2, P0, R2, R222.reuse, 0x2 ;  /* 0x000000de02027211 */ /* 0x080fe800078010ff */
[-C--:B------:R-:W-:Y:S04]  /*8cf0*/  HMMA.16816.F32.BF16 R12, R180, R178.reuse, R12 ;  /* 0x000000b2b40c723c */ /* 0x080fe8000004180c */
[-C--:B------:R-:W-:Y:S04]  /*8d00*/  LEA.HI.X.SX32 R3, R0, R223.reuse, 0x2, P0 ;  /* 0x000000df00037211 */ /* 0x080fe800000f16ff */
[C---:B------:R-:W-:Y:S08]  /*8d10*/  HMMA.16816.F32.BF16 R16, R164.reuse, R178, R16 ;  /* 0x000000b2a410723c */ /* 0x040ff00000041810 */
[-C--:B--2---:R-:W-:Y:S08]  /*8d20*/  HMMA.16816.F32.BF16 R20, R164, R188.reuse, R20 ;  /* 0x000000bca414723c */ /* 0x084ff00000041814 */
[C---:B------:R-:W-:Y:S08]  /*8d30*/  HMMA.16816.F32.BF16 R24, R180.reuse, R188, R24 ;  /* 0x000000bcb418723c */ /* 0x040ff00000041818 */
[-C--:B------:R-:W-:Y:S08]  /*8d40*/  HMMA.16816.F32.BF16 R28, R180, R190.reuse, R28 ;  /* 0x000000beb41c723c */ /* 0x080ff0000004181c */
[----:B------:R-:W-:Y:S07]  /*8d50*/  HMMA.16816.F32.BF16 R32, R164, R190, R32 ;  /* 0x000000bea420723c */ /* 0x000fee0000041820 */
[----:B------:R-:W-:Y:S01]  /*8d60*/  IMAD.U32 R166, RZ, RZ, UR8 ;  /* 0x00000008ffa67e24 */ /* 0x000fe2000f8e00ff */
[-C--:B-1----:R-:W-:Y:S01]  /*8d70*/  HMMA.16816.F32.BF16 R4, R168, R184.reuse, R4 ;  /* 0x000000b8a804723c */ /* 0x082fe20000041804 */
[----:B------:R-:W-:Y:S03]  /*8d80*/  IMAD.U32 R164, RZ, RZ, UR5 ;  /* 0x00000005ffa47e24 */ /* 0x000fe6000f8e00ff */
[----:B------:R-:W-:Y:S01]  /*8d90*/  IMAD.U32 R165, RZ, RZ, UR5 ;  /* 0x00000005ffa57e24 */ /* 0x000fe2000f8e00ff */
[-C--:B------:R-:W-:Y:S01]  /*8da0*/  LEA R166, P2, R166, R222.reuse, 0x2 ;  /* 0x000000dea6a67211 */ /* 0x080fe200078410ff */
[----:B------:R-:W-:Y:S01]  /*8db0*/  UIMAD UR5, UR6, 0x30, URZ ;  /* 0x00000030060578a4 */ /* 0x000fe2000f8e023f */
[-C--:B------:R-:W-:Y:S01]  /*8dc0*/  LEA R164, P1, R164, R222.reuse, 0x2 ;  /* 0x000000dea4a47211 */ /* 0x080fe200078210ff */
[C---:B------:R-:W-:Y:S04]  /*8dd0*/  HMMA.16816.F32.BF16 R8, R192.reuse, R184, R8 ;  /* 0x000000b8c008723c */ /* 0x040fe80000041808 */
[-C--:B------:R-:W-:Y:S04]  /*8de0*/  LEA.HI.X.SX32 R165, R165, R223.reuse, 0x2, P1 ;  /* 0x000000dfa5a57211 */ /* 0x080fe800008f16ff */
[-C--:B------:R-:W-:Y:S07]  /*8df0*/  HMMA.16816.F32.BF16 R12, R192, R186.reuse, R12 ;  /* 0x000000bac00c723c */ /* 0x080fee000004180c */
[----:B------:R1:W-:Y:S01]  /*8e00*/  RED.E.ADD.F32.FTZ.RN.STRONG.GPU [R222.64], R4 ;  /* 0x00000004de00798e */ /* 0x0003e2000c10e78c */
[C---:B------:R-:W-:Y:S04]  /*8e10*/  HMMA.16816.F32.BF16 R16, R168.reuse, R186, R16 ;  /* 0x000000baa810723c */ /* 0x040fe80000041810 */
[----:B------:R2:W-:Y:S04]  /*8e20*/  RED.E.ADD.F32.FTZ.RN.STRONG.GPU [R2.64], R5 ;  /* 0x000000050200798e */ /* 0x0005e8000c10e78c */
[-C--:B----4-:R-:W-:Y:S08]  /*8e30*/  HMMA.16816.F32.BF16 R20, R168, R196.reuse, R20 ;  /* 0x000000c4a814723c */ /* 0x090ff00000041814 */
[C---:B------:R-:W-:Y:S08]  /*8e40*/  HMMA.16816.F32.BF16 R24, R192.reuse, R196, R24 ;  /* 0x000000c4c018723c */ /* 0x040ff00000041818 */
[-C--:B------:R-:W-:Y:S01]  /*8e50*/  HMMA.16816.F32.BF16 R28, R192, R198.reuse, R28 ;  /* 0x000000c6c01c723c */ /* 0x080fe2000004181c */
[----:B-1----:R-:W-:Y:S03]  /*8e60*/  IMAD.U32 R4, RZ, RZ, UR4 ;  /* 0x00000004ff047e24 */ /* 0x002fe6000f8e00ff */
[----:B--2---:R-:W-:Y:S04]  /*8e70*/  IMAD.U32 R5, RZ, RZ, UR8 ;  /* 0x00000008ff057e24 */ /* 0x004fe8000f8e00ff */
[----:B------:R-:W-:Y:S04]  /*8e80*/  HMMA.16816.F32.BF16 R32, R168, R198, R32 ;  /* 0x000000c6a820723c */ /* 0x000fe80000041820 */
[-C--:B------:R-:W-:Y:S02]  /*8e90*/  LEA.HI.X.SX32 R167, R5, R223.reuse, 0x2, P2 ;  /* 0x000000df05a77211 */ /* 0x080fe400010f16ff */
[-C--:B------:R-:W-:Y:S01]  /*8ea0*/  LEA R4, P0, R4, R222.reuse, 0x2 ;  /* 0x000000de04047211 */ /* 0x080fe200078010ff */
[----:B------:R-:W-:Y:S01]  /*8eb0*/  IMAD.U32 R168, RZ, RZ, UR4 ;  /* 0x00000004ffa87e24 */ /* 0x000fe2000f8e00ff */
[----:B------:R-:W-:Y:S01]  /*8ec0*/  UIMAD UR4, UR6, 0x28, URZ ;  /* 0x00000028060478a4 */ /* 0x000fe2000f8e023f */
[----:B------:R1:W-:Y:S03]  /*8ed0*/  RED.E.ADD.F32.FTZ.RN.STRONG.GPU [R166.64], R6 ;  /* 0x00000006a600798e */ /* 0x0003e6000c10e78c */
[-C--:B------:R-:W-:Y:S02]  /*8ee0*/  LEA.HI.X.SX32 R5, R168, R223.reuse, 0x2, P0 ;  /* 0x000000dfa8057211 */ /* 0x080fe400000f16ff */
[----:B------:R2:W-:Y:S01]  /*8ef0*/  RED.E.ADD.F32.FTZ.RN.STRONG.GPU [R164.64], R7 ;  /* 0x00000007a400798e */ /* 0x0005e2000c10e78c */
[----:B------:R-:W-:Y:S02]  /*8f00*/  IMAD.U32 R0, RZ, RZ, UR4 ;  /* 0x00000004ff007e24 */ /* 0x000fe4000f8e00ff */
[----:B------:R-:W-:Y:S01]  /*8f10*/  IMAD.U32 R169, RZ, RZ, UR4 ;  /* 0x00000004ffa97e24 */ /* 0x000fe2000f8e00ff */
[----:B------:R-:W-:Y:S01]  /*8f20*/  UIMAD UR4, UR6, 0x38, URZ ;  /* 0x00000038060478a4 */ /* 0x000fe2000f8e023f */
[----:B------:R3:W-:Y:S01]  /*8f30*/  RED.E.ADD.F32.FTZ.RN.STRONG.GPU [R4.64], R8 ;  /* 0x000000080400798e */ /* 0x0007e2000c10e78c */
[----:B-1----:R-:W-:Y:S01]  /*8f40*/  IMAD.U32 R6, RZ, RZ, UR5 ;  /* 0x00000005ff067e24 */ /* 0x002fe2000f8e00ff */
[-C--:B--2---:R-:W-:Y:S03]  /*8f50*/  LEA R164, P0, R0, R222.reuse, 0x2 ;  /* 0x000000de00a47211 */ /* 0x084fe600078010ff */
[----:B------:R-:W-:Y:S01]  /*8f60*/  IMAD.U32 R0, RZ, RZ, UR4 ;  /* 0x00000004ff007e24 */ /* 0x000fe2000f8e00ff */
[-C--:B------:R-:W-:Y:S02]  /*8f70*/  LEA R6, P1, R6, R222.reuse, 0x2 ;  /* 0x000000de06067211 */ /* 0x080fe400078210ff */
[-C--:B------:R-:W-:Y:S01]  /*8f80*/  LEA.HI.X.SX32 R165, R169, R223.reuse, 0x2, P0 ;  /* 0x000000dfa9a57211 */ /* 0x080fe200000f16ff */
[----:B---3--:R-:W-:Y:S01]  /*8f90*/  IMAD.U32 R5, RZ, RZ, UR5 ;  /* 0x00000005ff057e24 */ /* 0x008fe2000f8e00ff */
[----:B------:R-:W-:Y:S01]  /*8fa0*/  LDSM.16.MT88.4 R168, [R210+0x2800] ;  /* 0x00280000d2a8783b */ /* 0x000fe20000004200 */
[----:B------:R-:W-:Y:S01]  /*8fb0*/  IMAD.U32 R4, RZ, RZ, UR4 ;  /* 0x00000004ff047e24 */ /* 0x000fe2000f8e00ff */
[----:B------:R-:W-:Y:S02]  /*8fc0*/  UIADD3 UR4, UR8, 0x20, URZ ;  /* 0x0000002008047890 */ /* 0x000fe4000fffe03f */
[-C--:B------:R-:W-:Y:S01]  /*8fd0*/  LEA.HI.X.SX32 R7, R5, R223.reuse, 0x2, P1 ;  /* 0x000000df05077211 */ /* 0x080fe200008f16ff */
[----:B------:R-:W-:Y:S01]  /*8fe0*/  RED.E.ADD.F32.FTZ.RN.STRONG.GPU [R164.64], R9 ;  /* 0x00000009a400798e */ /* 0x000fe2000c10e78c */
[-C--:B------:R-:W-:Y:S01]  /*8ff0*/  LEA R4, P0, R4, R222.reuse, 0x2 ;  /* 0x000000de04047211 */ /* 0x080fe200078010ff */
[----:B------:R-:W-:Y:S01]  /*9000*/  UIADD3 UR5, UR7, UR4, URZ ;  /* 0x0000000407057290 */ /* 0x000fe2000fffe03f */
[----:B------:R-:W-:Y:S02]  /*9010*/  IMAD.U32 R8, RZ, RZ, UR4 ;  /* 0x00000004ff087e24 */ /* 0x000fe4000f8e00ff */
[----:B------:R1:W-:Y:S01]  /*9020*/  RED.E.ADD.F32.FTZ.RN.STRONG.GPU [R6.64], R10 ;  /* 0x0000000a0600798e */ /* 0x0003e2000c10e78c */
[-C--:B------:R-:W-:Y:S02]  /*9030*/  LEA.HI.X.SX32 R5, R0, R223.reuse, 0x2, P0 ;  /* 0x000000df00057211 */ /* 0x080fe400000f16ff */
[-C--:B------:R-:W-:Y:S01]  /*9040*/  LEA R8, P1, R8, R222.reuse, 0x2 ;  /* 0x000000de08087211 */ /* 0x080fe200078210ff */
[----:B------:R-:W-:Y:S02]  /*9050*/  IMAD.U32 R0, RZ, RZ, UR5 ;  /* 0x00000005ff007e24 */ /* 0x000fe4000f8e00ff */
[----:B------:R2:W-:Y:S05]  /*9060*/  RED.E.ADD.F32.FTZ.RN.STRONG.GPU [R4.64], R11 ;  /* 0x0000000b0400798e */ /* 0x0005ea000c10e78c */
[----:B------:R-:W-:Y:S05]  /*9070*/  RED.E.ADD.F32.FTZ.RN.STRONG.GPU [R222.64+0x80], R16 ;  /* 0x00008010de00798e */ /* 0x000fea000c10e78c */
[----:B------:R-:W-:Y:S01]  /*9080*/  RED.E.ADD.F32.FTZ.RN.STRONG.GPU [R2.64+0x80], R17 ;  /* 0x000080110200798e */ /* 0x000fe2000c10e78c */
[----:B-1----:R-:W-:Y:S05]  /*9090*/  IMAD.U32 R6, RZ, RZ, UR5 ;  /* 0x00000005ff067e24 */ /* 0x002fea000f8e00ff */
[-C--:B------:R-:W-:Y:S01]  /*90a0*/  LEA R6, P0, R6, R222.reuse, 0x2 ;  /* 0x000000de06067211 */ /* 0x080fe200078010ff */
[----:B--2---:R-:W-:Y:S01]  /*90b0*/  IMAD.U32 R4, RZ, RZ, UR4 ;  /* 0x00000004ff047e24 */ /* 0x004fe2000f8e00ff */
[----:B------:R-:W-:Y:S02]  /*90c0*/  UIADD3 UR4, UR7, UR5, URZ ;  /* 0x0000000507047290 */ /* 0x000fe4000fffe03f */
[-C--:B------:R-:W-:Y:S02]  /*90d0*/  LEA.HI.X.SX32 R7, R0, R223.reuse, 0x2, P0 ;  /* 0x000000df00077211 */ /* 0x080fe400000f16ff */
[-C--:B------:R-:W-:Y:S01]  /*90e0*/  LEA.HI.X.SX32 R9, R4, R223.reuse, 0x2, P1 ;  /* 0x000000df04097211 */ /* 0x080fe200008f16ff */
[----:B------:R-:W-:Y:S01]  /*90f0*/  UIADD3 UR5, UR7, UR4, URZ ;  /* 0x0000000407057290 */ /* 0x000fe2000fffe03f */
[----:B------:R-:W-:Y:S02]  /*9100*/  IMAD.U32 R4, RZ, RZ, UR4 ;  /* 0x00000004ff047e24 */ /* 0x000fe4000f8e00ff */
[----:B------:R-:W-:Y:S01]  /*9110*/  IMAD.U32 R5, RZ, RZ, UR4 ;  /* 0x00000004ff057e24 */ /* 0x000fe2000f8e00ff */
[----:B------:R1:W-:Y:S01]  /*9120*/  RED.E.ADD.F32.FTZ.RN.STRONG.GPU [R8.64], R18 ;  /* 0x000000120800798e */ /* 0x0003e2000c10e78c */
[----:B------:R-:W-:Y:S01]  /*9130*/  UIADD3 UR4, UR7, UR5, URZ ;  /* 0x0000000507047290 */ /* 0x000fe2000fffe03f */
[-C--:B------:R-:W-:Y:S01]  /*9140*/  LEA R4, P0, R4, R222.reuse, 0x2 ;  /* 0x000000de04047211 */ /* 0x080fe200078010ff */
[----:B------:R-:W-:Y:S02]  /*9150*/  IMAD.U32 R0, RZ, RZ, UR5 ;  /* 0x00000005ff007e24 */ /* 0x000fe4000f8e00ff */
[----:B------:R2:W-:Y:S01]  /*9160*/  RED.E.ADD.F32.FTZ.RN.STRONG.GPU [R6.64], R19 ;  /* 0x000000130600798e */ /* 0x0005e2000c10e78c */
[-C--:B------:R-:W-:Y:S05]  /*9170*/  LEA.HI.X.SX32 R5, R5, R223.reuse, 0x2, P0 ;  /* 0x000000df05057211 */ /* 0x080fea00000f16ff */
[----:B------:R3:W-:Y:S01]  /*9180*/  RED.E.ADD.F32.FTZ.RN.STRONG.GPU [R4.64], R12 ;  /* 0x0000000c0400798e */ /* 0x0007e2000c10e78c */
[----:B-1----:R-:W-:Y:S01]  /*9190*/  IMAD.U32 R8, RZ, RZ, UR5 ;  /* 0x00000005ff087e24 */ /* 0x002fe2000f8e00ff */
[----:B------:R-:W-:Y:S04]  /*91a0*/  UIADD3 UR5, UR7, UR4, URZ ;  /* 0x0000000407057290 */ /* 0x000fe8000fffe03f */
[-C--:B------:R-:W-:Y:S01]  /*91b0*/  LEA R8, P0, R8, R222.reuse, 0x2 ;  /* 0x000000de08087211 */ /* 0x080fe200078010ff */
[----:B--2---:R-:W-:Y:S03]  /*91c0*/  IMAD.U32 R6, RZ, RZ, UR4 ;  /* 0x00000004ff067e24 */ /* 0x004fe6000f8e00ff */
[-C--:B------:R-:W-:Y:S01]  /*91d0*/  LEA.HI.X.SX32 R9, R0, R223.reuse, 0x2, P0 ;  /* 0x000000df00097211 */ /* 0x080fe200000f16ff */
[----:B------:R-:W-:Y:S01]  /*91e0*/  IMAD.U32 R0, RZ, RZ, UR5 ;  /* 0x00000005ff007e24 */ /* 0x000fe2000f8e00ff */
[-C--:B------:R-:W-:Y:S01]  /*91f0*/  LEA R6, P1, R6, R222.reuse, 0x2 ;  /* 0x000000de06067211 */ /* 0x080fe200078210ff */
[----:B---3--:R-:W-:Y:S01]  /*9200*/  IMAD.U32 R5, RZ, RZ, UR4 ;  /* 0x00000004ff057e24 */ /* 0x008fe2000f8e00ff */
[----:B------:R-:W-:Y:S01]  /*9210*/  UIADD3 UR4, UR8, 0x40, URZ ;  /* 0x0000004008047890 */ /* 0x000fe2000fffe03f */
[----:B------:R-:W-:Y:S01]  /*9220*/  IMAD.U32 R4, RZ, RZ, UR5 ;  /* 0x00000005ff047e24 */ /* 0x000fe2000f8e00ff */
[----:B------:R-:W-:Y:S02]  /*9230*/  RED.E.ADD.F32.FTZ.RN.STRONG.GPU [R8.64], R13 ;  /* 0x0000000d0800798e */ /* 0x000fe4000c10e78c */
        /* <DEDUP_REMOVED lines=25> */
[----:B------:R2:W-:Y:S02]  /*93d0*/  RED.E.ADD.F32.FTZ.RN.STRONG.GPU [R4.64], R23 ;  /* 0x000000170400798e */ /* 0x0005e4000c10e78c */
[-C--:B------:R-:W-:Y:S02]  /*93e0*/  LEA.HI.X.SX32 R11, R0, R223.reuse, 0x2, P0 ;  /* 0x000000df000b7211 */ /* 0x080fe400000f16ff */
[-C--:B------:R-:W-:Y:S01]  /*93f0*/  LEA R8, P1, R8, R222.reuse, 0x2 ;  /* 0x000000de08087211 */ /* 0x080fe200078210ff */
[----:B------:R-:W-:Y:S05]  /*9400*/  LDSM.16.MT88.4 R20, [R210+0x2000] ;  /* 0x00200000d214783b */ /* 0x000fea0000004200 */
[----:B------:R-:W-:Y:S01]  /*9410*/  RED.E.ADD.F32.FTZ.RN.STRONG.GPU [R10.64], R24 ;  /* 0x000000180a00798e */ /* 0x000fe2000c10e78c */
[----:B-1----:R-:W-:Y:S01]  /*9420*/  IMAD.U32 R7, RZ, RZ, UR4 ;  /* 0x00000004ff077e24 */ /* 0x002fe2000f8e00ff */
[----:B------:R-:W-:Y:S04]  /*9430*/  UIADD3 UR4, UR7, UR4, URZ ;  /* 0x0000000407047290 */ /* 0x000fe8000fffe03f */
[CC--:B------:R-:W-:Y:S01]  /*9440*/  LEA R6, P0, R7.reuse, R222.reuse, 0x2 ;  /* 0x000000de07067211 */ /* 0x0c0fe200078010ff */
[----:B--2---:R-:W-:Y:S01]  /*9450*/  IMAD.U32 R4, RZ, RZ, UR5 ;  /* 0x00000005ff047e24 */ /* 0x004fe2000f8e00ff */
[----:B------:R-:W-:Y:S01]  /*9460*/  UIADD3 UR5, UR8, 0x60, URZ ;  /* 0x0000006008057890 */ /* 0x000fe2000fffe03f */
[----:B------:R-:W-:Y:S01]  /*9470*/  IMAD.U32 R0, RZ, RZ, UR4 ;  /* 0x00000004ff007e24 */ /* 0x000fe2000f8e00ff */
[-C--:B------:R-:W-:Y:S02]  /*9480*/  LEA.HI.X.SX32 R7, R7, R223.reuse, 0x2, P0 ;  /* 0x000000df07077211 */ /* 0x080fe400000f16ff */
[-C--:B------:R-:W-:Y:S01]  /*9490*/  LEA.HI.X.SX32 R9, R4, R223.reuse, 0x2, P1 ;  /* 0x000000df04097211 */ /* 0x080fe200008f16ff */
[----:B------:R-:W-:Y:S01]  /*94a0*/  UIADD3 UR4, UR7, UR5, URZ ;  /* 0x0000000507047290 */ /* 0x000fe2000fffe03f */
[CC--:B------:R-:W-:Y:S03]  /*94b0*/  LEA R4, P0, R0.reuse, R222.reuse, 0x2 ;  /* 0x000000de00047211 */ /* 0x0c0fe600078010ff */
[----:B------:R-:W-:Y:S01]  /*94c0*/  RED.E.ADD.F32.FTZ.RN.STRONG.GPU [R8.64], R25 ;  /* 0x000000190800798e */ /* 0x000fe2000c10e78c */
[-C--:B------:R-:W-:Y:S01]  /*94d0*/  LEA.HI.X.SX32 R5, R0, R223.reuse, 0x2, P0 ;  /* 0x000000df00057211 */ /* 0x080fe200000f16ff */
[----:B------:R-:W-:Y:S01]  /*94e0*/  IMAD.U32 R0, RZ, RZ, UR5 ;  /* 0x00000005ff007e24 */ /* 0x000fe2000f8e00ff */
[----:B------:R-:W-:Y:S02]  /*94f0*/  UIADD3 UR6, UR7, UR4, URZ ;  /* 0x0000000407067290 */ /* 0x000fe4000fffe03f */
[----:B------:R1:W-:Y:S02]  /*9500*/  RED.E.ADD.F32.FTZ.RN.STRONG.GPU [R6.64], R26 ;  /* 0x0000001a0600798e */ /* 0x0003e4000c10e78c */
[----:B------:R-:W-:Y:S03]  /*9510*/  UIADD3 UR5, UR7, UR6, URZ ;  /* 0x0000000607057290 */ /* 0x000fe6000fffe03f */
[----:B------:R2:W-:Y:S05]  /*9520*/  RED.E.ADD.F32.FTZ.RN.STRONG.GPU [R4.64], R27 ;  /* 0x0000001b0400798e */ /* 0x0005ea000c10e78c */
[----:B------:R-:W-:Y:S05]  /*9530*/  RED.E.ADD.F32.FTZ.RN.STRONG.GPU [R222.64+0x180], R32 ;  /* 0x00018020de00798e */ /* 0x000fea000c10e78c */
[----:B------:R3:W-:Y:S01]  /*9540*/  RED.E.ADD.F32.FTZ.RN.STRONG.GPU [R2.64+0x180], R33 ;  /* 0x000180210200798e */ /* 0x0007e2000c10e78c */
[----:B-1----:R-:W-:Y:S01]  /*9550*/  IMAD.U32 R6, RZ, RZ, UR4 ;  /* 0x00000004ff067e24 */ /* 0x002fe2000f8e00ff */
[----:B------:R-:W-:Y:S01]  /*9560*/  UIADD3 UR4, UR7, UR5, URZ ;  /* 0x0000000507047290 */ /* 0x000fe2000fffe03f */
[----:B------:R-:W-:Y:S01]  /*9570*/  IMAD.U32 R7, RZ, RZ, UR5 ;  /* 0x00000005ff077e24 */ /* 0x000fe2000f8e00ff */
[----:B------:R-:W-:Y:S01]  /*9580*/  @UP3 UIADD3 UR5, UP1, UR14, -0x100, URZ ;  /* 0xffffff000e053890 */ /* 0x000fe2000ff3e03f */
[CC--:B--2---:R-:W-:Y:S04]  /*9590*/  LEA R4, P0, R0.reuse, R222.reuse, 0x2 ;  /* 0x000000de00047211 */ /* 0x0c4fe800078010ff */
[-C--:B------:R-:W-:Y:S01]  /*95a0*/  LEA.HI.X.SX32 R5, R0, R223.reuse, 0x2, P0 ;  /* 0x000000df00057211 */ /* 0x080fe200000f16ff */
[----:B------:R-:W-:Y:S01]  /*95b0*/  IMAD.U32 R0, RZ, RZ, UR6 ;  /* 0x00000006ff007e24 */ /* 0x000fe2000f8e00ff */
[CC--:B------:R-:W-:Y:S01]  /*95c0*/  LEA R10, P0, R6.reuse, R222.reuse, 0x2 ;  /* 0x000000de060a7211 */ /* 0x0c0fe200078010ff */
[----:B------:R-:W-:Y:S02]  /*95d0*/  UIADD3 UR6, UR7, UR4, URZ ;  /* 0x0000000407067290 */ /* 0x000fe4000fffe03f */
[----:B------:R1:W-:Y:S01]  /*95e0*/  RED.E.ADD.F32.FTZ.RN.STRONG.GPU [R4.64], R34 ;  /* 0x000000220400798e */ /* 0x0003e2000c10e78c */
[-C--:B------:R-:W-:Y:S01]  /*95f0*/  LEA.HI.X.SX32 R11, R6, R223.reuse, 0x2, P0 ;  /* 0x000000df060b7211 */ /* 0x080fe200000f16ff */
[----:B------:R-:W-:Y:S01]  /*9600*/  @UP3 UMOV UR14, UR5 ;  /* 0x00000005000e3c82 */ /* 0x000fe20008000000 */
[CC--:B------:R-:W-:Y:S01]  /*9610*/  LEA R8, P0, R0.reuse, R222.reuse, 0x2 ;  /* 0x000000de00087211 */ /* 0x0c0fe200078010ff */
[----:B---3--:R-:W-:Y:S01]  /*9620*/  IMAD.U32 R3, RZ, RZ, UR6 ;  /* 0x00000006ff037e24 */ /* 0x008fe2000f8e00ff */
[-C--:B------:R-:W-:Y:S01]  /*9630*/  LEA R6, P2, R7, R222.reuse, 0x2 ;  /* 0x000000de07067211 */ /* 0x080fe200078410ff */
[----:B------:R-:W-:Y:S01]  /*9640*/  RED.E.ADD.F32.FTZ.RN.STRONG.GPU [R10.64], R35 ;  /* 0x000000230a00798e */ /* 0x000fe2000c10e78c */
[-C--:B------:R-:W-:Y:S01]  /*9650*/  LEA.HI.X.SX32 R9, R0, R223.reuse, 0x2, P0 ;  /* 0x000000df00097211 */ /* 0x080fe200000f16ff */
[----:B------:R-:W-:Y:S01]  /*9660*/  IMAD.IADD R0, R211, 0x1, R210 ;  /* 0x00000001d3007824 */ /* 0x000fe200078e02d2 */
[-C--:B------:R-:W-:Y:S01]  /*9670*/  LEA.HI.X.SX32 R7, R7, R223.reuse, 0x2, P2 ;  /* 0x000000df07077211 */ /* 0x080fe200010f16ff */
[----:B------:R-:W-:Y:S01]  /*9680*/  UIADD3 UR6, UR9, -0x1, URZ ;  /* 0xffffffff09067890 */ /* 0x000fe2000fffe03f */
        /* <DEDUP_REMOVED lines=12> */
[----:B------:R-:W-:Y:S01]  /*9750*/  @UP3 UIADD3.X UR4, UR15, -0x1, URZ, UP1, !UPT ;  /* 0xffffffff0f043890 */ /* 0x000fe20008ffe43f */
[----:B------:R-:W-:Y:S01]  /*9760*/  LEA.HI.X.SX32 R5, R5, R223, 0x2, P1 ;  /* 0x000000df05057211 */ /* 0x000fe200008f16ff */
[----:B------:R-:W-:Y:S01]  /*9770*/  LDSM.16.MT88.4 R24, [R0+0x2000] ;  /* 0x002000000018783b */ /* 0x000fe20000004200 */
[----:B------:R-:W-:Y:S01]  /*9780*/  UMOV UR9, UR6 ;  /* 0x0000000600097c82 */ /* 0x000fe20008000000 */
[----:B------:R-:W-:Y:S01]  /*9790*/  PLOP3.LUT P1, PT, PT, PT, UP0, 0x80, 0x0 ;  /* 0x000000000000781c */ /* 0x000fe20003f2f008 */
[----:B------:R-:W-:Y:S02]  /*97a0*/  @UP3 UIADD3 UR18, UP0, UR18, -0x100, URZ ;  /* 0xffffff0012123890 */ /* 0x000fe4000ff1e03f */
[----:B------:R-:W-:Y:S01]  /*97b0*/  RED.E.ADD.F32.FTZ.RN.STRONG.GPU [R4.64], R30 ;  /* 0x0000001e0400798e */ /* 0x000fe2000c10e78c */
[----:B------:R-:W-:Y:S02]  /*97c0*/  @UP3 UMOV UR15, UR4 ;  /* 0x00000004000f3c82 */ /* 0x000fe40008000000 */
        /* <DEDUP_REMOVED lines=194> */
[----:B------:R-:W-:Y:S01]  /*a3f0*/  FMUL.FTZ R0, R95, c[0x0][0x2dc] ;  /* 0x0000b7005f007a20 */ /* 0x000fe20000410000 */
[----:B------:R-:W-:Y:S01]  /*a400*/  UISETP.NE.AND UP0, UPT, UR28, -0x1, UPT ;  /* 0xffffffff1c00788c */ /* 0x000fe2000bf05270 */
[----:B------:R-:W-:Y:S01]  /*a410*/  FMUL.FTZ R64, R60, c[0x0][0x2dc] ;  /* 0x0000b7003c407a20 */ /* 0x000fe20000410000 */
[----:B------:R-:W-:Y:S01]  /*a420*/  ULDC.64 UR8, c[0x0][0x3a0] ;  /* 0x0000e80000087ab9 */ /* 0x000fe20000000a00 */
[----:B------:R-:W-:-:S02]  /*a430*/  FMUL.FTZ R60, R101, c[0x0][0x2e0] ;  /* 0x0000b800653c7a20 */ /* 0x000fc40000410000 */
[----:B------:R-:W-:Y:S02]  /*a440*/  FMUL.FTZ R59, R103, c[0x0][0x2e0] ;  /* 0x0000b800673b7a20 */ /* 0x000fe40000410000 */
[----:B------:R-:W-:Y:S02]  /*a450*/  FMUL.FTZ R56, R113, c[0x0][0x2e0] ;  /* 0x0000b80071387a20 */ /* 0x000fe40000410000 */
        /* <DEDUP_REMOVED lines=62> */
[----:B------:R1:W-:Y:S01]  /*a840*/  STS [R181+0x2000], R45 ;  /* 0x0020002db5007388 */ /* 0x0003e20000000800 */
[----:B------:R-:W-:-:S03]  /*a850*/  F2FP.BF16.PACK_AB R36, R36, R148 ;  /* 0x000000942424723e */ /* 0x000fc600000010ff */
        /* <DEDUP_REMOVED lines=87> */
[----:B------:R-:W-:Y:S01]  /*add0*/  PLOP3.LUT P0, PT, PT, PT, UP0, 0x80, 0x0 ;  /* 0x000000000000781c */ /* 0x000fe20003f0f008 */
[----:B------:R-:W-:-:S04]  /*ade0*/  @UP0 UIADD3 UR6, UR23, UR28, URZ ;  /* 0x0000001c17060290 */ /* 0x000fc8000fffe03f */
        /* <DEDUP_REMOVED lines=16> */
.L_x_693:
        /* <DEDUP_REMOVED lines=18> */
.L_x_694:
[----:B-1----:R-:W-:Y:S01]  /*b010*/  IMAD.SHL.U32 R0, R235, 0x40, RZ ;  /* 0x00000040eb007824 */ /* 0x002fe200078e00ff */
[----:B------:R-:W-:Y:S01]  /*b020*/  BAR.SYNC.DEFER_BLOCKING 0x0 ;  /* 0x0000000000007b1d */ /* 0x000fe20000010000 */
[----:B------:R-:W-:Y:S01]  /*b030*/  USHF.L.U32 UR5, UR21, 0x7, URZ ;  /* 0x0000000715057899 */ /* 0x000fe2000800063f */
[--C-:B------:R-:W-:Y:S01]  /*b040*/  SHF.R.S32.HI R9, RZ, 0x1f, R236.reuse ;  /* 0x0000001fff097819 */ /* 0x100fe200000114ec */
[--C-:B------:R-:W-:Y:S01]  /*b050*/  IMAD.MOV.U32 R8, RZ, RZ, R236.reuse ;  /* 0x000000ffff087224 */ /* 0x100fe200078e00ec */
[----:B------:R-:W-:Y:S01]  /*b060*/  LOP3.LUT R0, R0, 0x1c0, RZ, 0xc0, !PT ;  /* 0x000001c000007812 */ /* 0x000fe200078ec0ff */
[----:B------:R-:W-:Y:S01]  /*b070*/  USHF.R.S32.HI UR8, URZ, 0x1f, UR5 ;  /* 0x0000001f3f087899 */ /* 0x000fe20008011405 */
[----:B------:R-:W-:Y:S01]  /*b080*/  BSSY B0, `(.L_x_695) ;  /* 0x0000034000007945 */ /* 0x000fe20003800000 */
[----:B------:R-:W-:Y:S01]  /*b090*/  ULDC.64 UR6, c[0x0][0x3a0] ;  /* 0x0000e80000067ab9 */ /* 0x000fe20000000a00 */
[----:B------:R-:W-:Y:S01]  /*b0a0*/  LOP3.LUT R2, R0, 0x38, R236, 0xf8, !PT ;  /* 0x0000003800027812 */ /* 0x000fe200078ef8ec */
[----:B------:R-:W-:Y:S01]  /*b0b0*/  UIMAD UR4, UR8, UR6, URZ ;  /* 0x00000006080472a4 */ /* 0x000fe2000f8e023f */
[----:B------:R-:W-:Y:S01]  /*b0c0*/  SHF.R.U32.HI R0, RZ, 0x3, R0 ;  /* 0x00000003ff007819 */ /* 0x000fe20000011600 */
[----:B------:R-:W-:Y:S01]  /*b0d0*/  IMAD.U32 R36, RZ, RZ, UR5 ;  /* 0x00000005ff247e24 */ /* 0x000fe2000f8e00ff */
[----:B------:R-:W-:Y:S01]  /*b0e0*/  SHF.R.S32.HI R37, RZ, 0x1f, R235 ;  /* 0x0000001fff257819 */ /* 0x000fe200000114eb */
[----:B------:R-:W-:Y:S01]  /*b0f0*/  UIMAD UR6, UR5, UR7, UR4 ;  /* 0x00000007050672a4 */ /* 0x000fe2000f8e0204 */
[----:B------:R-:W-:Y:S01]  /*b100*/  LOP3.LUT R0, R2, R0, RZ, 0x3c, !PT ;  /* 0x0000000002007212 */ /* 0x000fe200078e3cff */
[----:B------:R-:W-:Y:S01]  /*b110*/  IMAD.WIDE.U32 R2, R36, c[0x0][0x3a0], R8 ;  /* 0x0000e80024027a25 */ /* 0x000fe200078e0008 */
[----:B------:R-:W-:-:S03]  /*b120*/  UIMAD UR4, UR21, -0x80, UR16 ;  /* 0xffffff80150478a4 */ /* 0x000fc6000f8e0210 */
[----:B------:R-:W-:Y:S01]  /*b130*/  IMAD R0, R250, 0x200, R0 ;  /* 0x00000200fa007824 */ /* 0x000fe200078e0200 */
[----:B------:R-:W-:Y:S01]  /*b140*/  IADD3 R2, P0, R2, UR11, RZ ;  /* 0x0000000b02027c10 */ /* 0x000fe2000ff1e0ff */
[----:B------:R-:W-:Y:S01]  /*b150*/  IMAD.U32 R4, RZ, RZ, UR6 ;  /* 0x00000006ff047e24 */ /* 0x000fe2000f8e00ff */
[----:B------:R-:W-:Y:S01]  /*b160*/  ULDC.64 UR6, c[0x0][0x3b8] ;  /* 0x0000ee0000067ab9 */ /* 0x000fe20000000a00 */
[----:B------:R-:W-:Y:S01]  /*b170*/  IMAD.SHL.U32 R0, R0, 0x2, RZ ;  /* 0x0000000200007824 */ /* 0x000fe200078e00ff */
[----:B------:R-:W-:Y:S01]  /*b180*/  ISETP.GE.AND P5, PT, R235, UR4, PT ;  /* 0x00000004eb007c0c */ /* 0x000fe2000bfa6270 */
[----:B------:R-:W-:Y:S01]  /*b190*/  UIMAD UR6, UR59, UR6, URZ ;  /* 0x000000063b0672a4 */ /* 0x000fe2000f8e023f */
[----:B------:R-:W-:Y:S01]  /*b1a0*/  IADD3.X R3, R3, UR14, R4, P0, !PT ;  /* 0x0000000e03037c10 */ /* 0x000fe200087fe404 */
[----:B------:R-:W-:Y:S01]  /*b1b0*/  IMAD.U32 R4, RZ, RZ, UR34 ;  /* 0x00000022ff047e24 */ /* 0x000fe2000f8e00ff */
[----:B------:R1:W2:Y:S01]  /*b1c0*/  LDS.128 R24, [R0+0xd000] ;  /* 0x00d0000000187984 */ /* 0x0002a20000000c00 */
[----:B------:R-:W-:-:S02]  /*b1d0*/  UIMAD UR6, UR34, UR7, UR6 ;  /* 0x00000007220672a4 */ /* 0x000fc4000f8e0206 */
[----:B------:R-:W-:Y:S01]  /*b1e0*/  IMAD.WIDE.U32 R2, R4, c[0x0][0x3b8], R2 ;  /* 0x0000ee0004027a25 */ /* 0x000fe200078e0002 */
[----:B------:R1:W3:Y:S04]  /*b1f0*/  LDS.128 R32, [R0+0xe000] ;  /* 0x00e0000000207984 */ /* 0x0002e80000000c00 */
[----:B------:R1:W4:Y:S01]  /*b200*/  LDS.128 R44, [R0+0xf000] ;  /* 0x00f00000002c7984 */ /* 0x0003220000000c00 */
[----:B------:R-:W-:-:S03]  /*b210*/  IADD3 R11, R3, UR6, RZ ;  /* 0x00000006030b7c10 */ /* 0x000fc6000fffe0ff */
[----:B------:R1:W1:Y:S04]  /*b220*/  LDS.128 R20, [R0+0x11000] ;  /* 0x0110000000147984 */ /* 0x0002680000000c00 */
        /* <DEDUP_REMOVED lines=11> */
[----:B--234-:R-:W-:Y:S01]  /*b2e0*/  ISETP.GE.AND P1, PT, R236, c[0x0][0x220], PT ;  /* 0x00008800ec007a0c */ /* 0x01cfe20003f26270 */
[----:B------:R-:W-:Y:S01]  /*b2f0*/  LDS.128 R12, [R0+0x10000] ;  /* 0x01000000000c7984 */ /* 0x000fe20000000c00 */
[----:B------:R-:W-:Y:S01]  /*b300*/  MOV R5, R11 ;  /* 0x0000000b00057202 */ /* 0x000fe20000000f00 */
[----:B------:R-:W-:Y:S01]  /*b310*/  IMAD.MOV.U32 R4, RZ, RZ, R2 ;  /* 0x000000ffff047224 */ /* 0x000fe200078e0002 */
[----:B------:R-:W-:-:S03]  /*b320*/  ISETP.GE.AND P0, PT, R242, c[0x0][0x220], PT ;  /* 0x00008800f2007a0c */ /* 0x000fc60003f06270 */
[----:B------:R-:W-:-:S05]  /*b330*/  IMAD.WIDE.U32 R6, R235, c[0x0][0x3a0], R4 ;  /* 0x0000e800eb067a25 */ /* 0x000fca00078e0004 */
[----:B------:R-:W-:Y:S01]  /*b340*/  LEA R4, P2, R6, c[0x0][0x340], 0x1 ;  /* 0x0000d00006047a11 */ /* 0x000fe200078408ff */
[----:B------:R2:W3:Y:S02]  /*b350*/  @!P1 LDS.128 R16, [R0+0xc000] ;  /* 0x00c0000000109984 */ /* 0x0004e40000000c00 */
[----:B-12---:R-:W-:-:S04]  /*b360*/  IMAD R0, R37, c[0x0][0x3a0], RZ ;  /* 0x0000e80025007a24 */ /* 0x006fc800078e02ff */
[----:B------:R-:W-:-:S04]  /*b370*/  IMAD R0, R235, c[0x0][0x3a4], R0 ;  /* 0x0000e900eb007a24 */ /* 0x000fc800078e0200 */
[----:B------:R-:W-:-:S05]  /*b380*/  IMAD.IADD R0, R0, 0x1, R7 ;  /* 0x0000000100007824 */ /* 0x000fca00078e0207 */
[----:B------:R-:W-:-:S05]  /*b390*/  LEA.HI.X R5, R6, c[0x0][0x344], R0, 0x1, P2 ;  /* 0x0000d10006057a11 */ /* 0x000fca00010f0c00 */
[----:B---3--:R1:W-:Y:S04]  /*b3a0*/  @!P1 STG.E.128 [R4.64], R16 ;  /* 0x0000001004009986 */ /* 0x0083e8000c101d0c */
[----:B------:R1:W-:Y:S02]  /*b3b0*/  @!P0 STG.E.128 [R4.64+0x80], R12 ;  /* 0x0000800c04008986 */ /* 0x0003e4000c101d0c */
.L_x_696:
[----:B--234-:R-:W-:Y:S05]  /*b3c0*/  BSYNC B0 ;  /* 0x0000000000007941 */ /* 0x01cfea0003800000 */
.L_x_695:
        /* <DEDUP_REMOVED lines=16> */
[----:B------:R1:W-:Y:S04]  /*b4d0*/  @!P1 STG.E.128 [R4.64], R24 ;  /* 0x0000001804009986 */ /* 0x0003e8000c101d0c */
[----:B------:R1:W-:Y:S02]  /*b4e0*/  @!P0 STG.E.128 [R4.64+0x80], R20 ;  /* 0x0000801404008986 */ /* 0x0003e4000c101d0c */
.L_x_698:
[----:B------:R-:W-:Y:S05]  /*b4f0*/  BSYNC B0 ;  /* 0x0000000000007941 */ /* 0x000fea0003800000 */
.L_x_697:
        /* <DEDUP_REMOVED lines=18> */
.L_x_700:
[----:B------:R-:W-:Y:S05]  /*b620*/  BSYNC B0 ;  /* 0x0000000000007941 */ /* 0x000fea0003800000 */
.L_x_699:
        /* <DEDUP_REMOVED lines=17> */
.L_x_702:
[----:B------:R-:W-:Y:S05]  /*b740*/  BSYNC B0 ;  /* 0x0000000000007941 */ /* 0x000fea0003800000 */
.L_x_701:
        /* <DEDUP_REMOVED lines=25> */
[----:B------:R1:W-:Y:S04]  /*b8e0*/  @!P1 STG.E.128 [R4.64], R52 ;  /* 0x0000003404009986 */ /* 0x0003e8000c101d0c */
[----:B------:R1:W-:Y:S02]  /*b8f0*/  @!P0 STG.E.128 [R4.64+0x80], R48 ;  /* 0x0000803004008986 */ /* 0x0003e4000c101d0c */
.L_x_704:
[----:B------:R-:W-:Y:S05]  /*b900*/  BSYNC B0 ;  /* 0x0000000000007941 */ /* 0x000fea0003800000 */
.L_x_703:
        /* <DEDUP_REMOVED lines=16> */
.L_x_706:
[----:B------:R-:W-:Y:S05]  /*ba10*/  BSYNC B0 ;  /* 0x0000000000007941 */ /* 0x000fea0003800000 */
.L_x_705:
        /* <DEDUP_REMOVED lines=16> */
.L_x_708:
[----:B------:R-:W-:Y:S05]  /*bb20*/  BSYNC B0 ;  /* 0x0000000000007941 */ /* 0x000fea0003800000 */
.L_x_707:
        /* <DEDUP_REMOVED lines=14> */
.L_x_663:
[----:B------:R-:W-:Y:S05]  /*bc10*/  BSYNC B1 ;  /* 0x0000000000017941 */ /* 0x000fea0003800000 */
.L_x_641:
        /* <DEDUP_REMOVED lines=11> */
.L_x_709:
[----:B------:R-:W-:Y:S05]  /*bcd0*/  EXIT ;  /* 0x000000000000794d */ /* 0x000fea0003800000 */
.L_x_711:
        /* <DEDUP_REMOVED lines=10> */
.L_x_1082:


//--------------------- .text._ZN5flash44flash_bwd_dq_dk_dv_loop_seqk_parallel_kernelI23Flash_bwd_kernel_traitsILi128ELi64ELi128ELi8ELi2ELi4ELi2ELb0ELb0EN7cutlass10bfloat16_tE19Flash_kernel_traitsILi128ELi64ELi128ELi8ES3_EELb0ELb1ELb0ELb0ELb0ELb0ELb1EEEvNS_16Flash_bwd_paramsE --------------------------
	.section	.text._ZN5flash44flash_bwd_dq_dk_dv_loop_seqk_parallel_kernelI23Flash_bwd_kernel_traitsILi128ELi64ELi128ELi8ELi2ELi4ELi2ELb0ELb0EN7cutlass10bfloat16_tE19Flash_kernel_traitsILi128ELi64ELi128ELi8ES3_EELb0ELb1ELb0ELb0ELb0ELb0ELb1EEEvNS_16Flash_bwd_paramsE,"ax",@progbits
	.sectioninfo	@"SHI_REGISTERS=255"
	.align	128
        .global         _ZN5flash44flash_bwd_dq_dk_dv_loop_seqk_parallel_kernelI23Flash_bwd_kernel_traitsILi128ELi64ELi128ELi8ELi2ELi4ELi2ELb0ELb0EN7cutlass10bfloat16_tE19Flash_kernel_traitsILi128ELi64ELi128ELi8ES3_EELb0ELb1ELb0ELb0ELb0ELb0ELb1EEEvNS_16Flash_bwd_paramsE
        .type           _ZN5flash44flash_bwd_dq_dk_dv_loop_seqk_parallel_kernelI23Flash_bwd_kernel_traitsILi128ELi64ELi128ELi8ELi2ELi4ELi2ELb0ELb0EN7cutlass10bfloat16_tE19Flash_kernel_traitsILi128ELi64ELi128ELi8ES3_EELb0ELb1ELb0ELb0ELb0ELb0ELb1EEEvNS_16Flash_bwd_paramsE,@function
        .size           _ZN5flash44flash_bwd_dq_dk_dv_loop_seqk_parallel_kernelI23Flash_bwd_kernel_traitsILi128ELi64ELi128ELi8ELi2ELi4ELi2ELb0ELb0EN7cutlass10bfloat16_tE19Flash_kernel_traitsILi128ELi64ELi128ELi8ES3_EELb0ELb1ELb0ELb0ELb0ELb0ELb1EEEvNS_16Flash_bwd_paramsE,(.L_x_1083 - _ZN5flash44flash_bwd_dq_dk_dv_loop_seqk_parallel_kernelI23Flash_bwd_kernel_traitsILi128ELi64ELi128ELi8ELi2ELi4ELi2ELb0ELb0EN7cutlass10bfloat16_tE19Flash_kernel_traitsILi128ELi64ELi128ELi8ES3_EELb0ELb1ELb0ELb0ELb0ELb0ELb1EEEvNS_16Flash_bwd_paramsE)
        .other          _ZN5flash44flash_bwd_dq_dk_dv_loop_seqk_parallel_kernelI23Flash_bwd_kernel_traitsILi128ELi64ELi128ELi8ELi2ELi4ELi2ELb0ELb0EN7cutlass10bfloat16_tE19Flash_kernel_traitsILi128ELi64ELi128ELi8ES3_EELb0ELb1ELb0ELb0ELb0ELb0ELb1EEEvNS_16Flash_bwd_paramsE,@"STO_CUDA_ENTRY STV_DEFAULT"
_ZN5flash44flash_bwd_dq_dk_dv_loop_seqk_parallel_kernelI23Flash_bwd_kernel_traitsILi128ELi64ELi128ELi8ELi2ELi4ELi2ELb0ELb0EN7cutlass10bfloat16_tE19Flash_kernel_traitsILi128ELi64ELi128ELi8ES3_EELb0ELb1ELb0ELb0ELb0ELb0ELb1EEEvNS_16Flash_bwd_paramsE:
.text._ZN5flash44flash_bwd_dq_dk_dv_loop_seqk_parallel_kernelI23Flash_bwd_kernel_traitsILi128ELi64ELi128ELi8ELi2ELi4ELi2ELb0ELb0EN7cutlass10bfloat16_tE19Flash_kernel_traitsILi128ELi64ELi128ELi8ES3_EELb0ELb1ELb0ELb0ELb0ELb0ELb1EEEvNS_16Flash_bwd_paramsE:
        /* <DEDUP_REMOVED lines=32> */
[-C--:B------:R-:W-:Y:S01]  /*0200*/  LEA.HI R18, R13, R14.reuse, RZ, 0x2 ;  /* 0x0000000e0d127211 */ /* 0x080fe200078f10ff */
        /* <DEDUP_REMOVED lines=9> */
[----:B------:R-:W-:Y:S01]  /*02a0*/  LOP3.LUT R2, R2, 0xfffffffe, RZ, 0xc0, !PT ;  /* 0xfffffffe02027812 */ /* 0x000fe200078ec0ff */
[----:B------:R-:W-:Y:S01]  /*02b0*/  UIMAD UR6, UR33, UR11, UR38 ;  /* 0x0000000b210672a4 */ /* 0x000fe2000f8e0226 */
[----:B------:R-:W-:Y:S01]  /*02c0*/  LOP3.LUT R0, R0, 0xfffffffc, RZ, 0xc0, !PT ;  /* 0xfffffffc00007812 */ /* 0x000fe200078ec0ff */
[----:B------:R-:W-:Y:S01]  /*02d0*/  @!UP5 UIMAD UR7, UR33, UR13, UR38 ;  /* 0x0000000d2107d2a4 */ /* 0x000fe2000f8e0226 */
[----:B------:R-:W-:Y:S01]  /*02e0*/  SHF.R.S32.HI R5, RZ, 0x2, R18 ;  /* 0x00000002ff057819 */ /* 0x000fe20000011412 */
[----:B------:R-:W-:Y:S01]  /*02f0*/  IMAD.IADD R12, R3, 0x1, -R2 ;  /* 0x00000001030c7824 */ /* 0x000fe200078e0a02 */
[-C--:B------:R-:W-:Y:S01]  /*0300*/  LEA.HI R6, R13, R14.reuse, RZ, 0x4 ;  /* 0x0000000e0d067211 */ /* 0x080fe200078f20ff */
[----:B------:R-:W-:Y:S01]  /*0310*/  IMAD.IADD R8, R3, 0x1, -R0 ;  /* 0x0000000103087824 */ /* 0x000fe200078e0a00 */
[----:B------:R-:W-:Y:S01]  /*0320*/  SHF.R.S32.HI R0, RZ, 0x1f, R18 ;  /* 0x0000001fff007819 */ /* 0x000fe20000011412 */
[----:B------:R-:W-:Y:S01]  /*0330*/  USHF.L.U32 UR46, UR47, 0x6, URZ ;  /* 0x000000062f2e7899 */ /* 0x000fe2000800063f */
[----:B------:R-:W-:Y:S01]  /*0340*/  SHF.R.S32.HI R3, RZ, 0x4, R6 ;  /* 0x00000004ff037819 */ /* 0x000fe20000011406 */
[----:B------:R-:W-:Y:S01]  /*0350*/  ULDC UR50, c[0x0][0x214] ;  /* 0x0000850000327ab9 */ /* 0x000fe20000000800 */
[----:B------:R-:W-:Y:S01]  /*0360*/  LEA.HI R0, R0, R5, RZ, 0x3 ;  /* 0x0000000500007211 */ /* 0x000fe200078f18ff */
[----:B------:R-:W-:Y:S01]  /*0370*/  ULDC UR57, c[0x0][0x1c8] ;  /* 0x0000720000397ab9 */ /* 0x000fe20000000800 */
[----:B------:R-:W-:Y:S01]  /*0380*/  LEA.HI R2, R6, R3, RZ, 0x1 ;  /* 0x0000000306027211 */ /* 0x000fe200078f08ff */
[----:B------:R-:W-:Y:S01]  /*0390*/  ULDC.U8 UR10, c[0x0][0x3d0] ;  /* 0x0000f400000a7ab9 */ /* 0x000fe20000000000 */
[----:B------:R-:W-:Y:S01]  /*03a0*/  LOP3.LUT R0, R0, 0xfffffff8, RZ, 0xc0, !PT ;  /* 0xfffffff800007812 */ /* 0x000fe200078ec0ff */
[----:B------:R-:W-:Y:S01]  /*03b0*/  ULDC UR51, c[0x0][0x224] ;  /* 0x0000890000337ab9 */ /* 0x000fe20000000800 */
[----:B------:R-:W-:Y:S01]  /*03c0*/  LOP3.LUT R2, R2, 0xfffffffe, RZ, 0xc0, !PT ;  /* 0xfffffffe02027812 */ /* 0x000fe200078ec0ff */
[----:B------:R-:W-:Y:S01]  /*03d0*/  @UP5 UIMAD UR55, UR33, UR50, URZ ;  /* 0x00000032213752a4 */ /* 0x000fe2000f8e023f */
[----:B------:R-:W-:Y:S01]  /*03e0*/  LEA.HI R16, R13, R14, RZ, 0x3 ;  /* 0x0000000e0d107211 */ /* 0x000fe200078f18ff */
[----:B------:R-:W-:Y:S01]  /*03f0*/  IMAD.IADD R7, R5, 0x1, -R0 ;  /* 0x0000000105077824 */ /* 0x000fe200078e0a00 */
[----:B------:R-:W-:Y:S01]  /*0400*/  LOP3.LUT R0, R4, 0xffffffe0, RZ, 0xc0, !PT ;  /* 0xffffffe004007812 */ /* 0x000fe200078ec0ff */
[----:B------:R-:W-:Y:S01]  /*0410*/  IMAD.IADD R9, R3, 0x1, -R2 ;  /* 0x0000000103097824 */ /* 0x000fe200078e0a02 */
[----:B------:R-:W-:Y:S01]  /*0420*/  LOP3.LUT R4, R16, 0xfffffff8, RZ, 0xc0, !PT ;  /* 0xfffffff810047812 */ /* 0x000fe200078ec0ff */
[----:B------:R-:W-:Y:S01]  /*0430*/  ULDC.64 UR4, c[0x0][0x118] ;  /* 0x0000460000047ab9 */ /* 0x000fe20000000a00 */
[----:B------:R-:W-:Y:S01]  /*0440*/  SHF.R.S32.HI R3, RZ, 0x3, R16 ;  /* 0x00000003ff037819 */ /* 0x000fe20000011410 */
[C---:B------:R-:W-:Y:S01]  /*0450*/  IMAD.IADD R2, R14.reuse, 0x1, -R0 ;  /* 0x000000010e027824 */ /* 0x040fe200078e0a00 */
[----:B------:R-:W-:Y:S01]  /*0460*/  ULOP3.LUT UR57, UR38, UR57, URZ, 0x3c, !UPT ;  /* 0x0000003926397292 */ /* 0x000fe2000f8e3c3f */
[----:B------:R-:W-:Y:S01]  /*0470*/  IMAD.IADD R0, R14, 0x1, -R4 ;  /* 0x000000010e007824 */ /* 0x000fe200078e0a04 */
[----:B------:R-:W-:Y:S01]  /*0480*/  LOP3.LUT R4, R6, 0xfffffff0, RZ, 0xc0, !PT ;  /* 0xfffffff006047812 */ /* 0x000fe200078ec0ff */
[----:B------:R-:W-:Y:S01]  /*0490*/  IMAD.SHL.U32 R3, R3, 0x40, RZ ;  /* 0x0000004003037824 */ /* 0x000fe200078e00ff */
[----:B------:R-:W-:Y:S01]  /*04a0*/  SHF.R.S32.HI R5, RZ, 0x1f, R2 ;  /* 0x0000001fff057819 */ /* 0x000fe20000011402 */
[C---:B------:R-:W-:Y:S01]  /*04b0*/  IMAD.SHL.U32 R230, R0.reuse, 0x8, RZ ;  /* 0x0000000800e67824 */ /* 0x040fe200078e00ff */
[----:B------:R-:W-:Y:S01]  /*04c0*/  LOP3.LUT P4, RZ, R0, 0x2, RZ, 0xc0, !PT ;  /* 0x0000000200ff7812 */ /* 0x000fe2000788c0ff */
[----:B------:R-:W-:Y:S01]  /*04d0*/  USHF.R.S32.HI UR58, URZ, 0x1f, UR38 ;  /* 0x0000001f3f3a7899 */ /* 0x000fe20008011426 */
[----:B------:R-:W-:Y:S01]  /*04e0*/  LEA.HI R17, R5, R2, RZ, 0x2 ;  /* 0x0000000205117211 */ /* 0x000fe200078f10ff */
[----:B------:R-:W-:Y:S01]  /*04f0*/  IMAD.IADD R2, R14, 0x1, -R4 ;  /* 0x000000010e027824 */ /* 0x000fe200078e0a04 */
[----:B------:R-:W-:Y:S01]  /*0500*/  LOP3.LUT R3, R3, 0x1c0, RZ, 0xc0, !PT ;  /* 0x000001c003037812 */ /* 0x000fe200078ec0ff */
[----:B------:R-:W-:Y:S01]  /*0510*/  UISETP.NE.AND UP6, UPT, UR10, URZ, UPT ;  /* 0x0000003f0a00728c */ /* 0x000fe2000bfc5270 */
[C---:B------:R-:W-:Y:S01]  /*0520*/  LOP3.LUT P3, RZ, R0.reuse, 0x4, RZ, 0xc0, !PT ;  /* 0x0000000400ff7812 */ /* 0x040fe2000786c0ff */
[----:B------:R-:W-:Y:S01]  /*0530*/  IMAD.SHL.U32 R0, R0, 0x40, RZ ;  /* 0x0000004000007824 */ /* 0x000fe200078e00ff */
[----:B------:R-:W-:Y:S01]  /*0540*/  SHF.R.S32.HI R5, RZ, 0x1f, R2 ;  /* 0x0000001fff057819 */ /* 0x000fe20000011402 */
[----:B------:R-:W-:Y:S01]  /*0550*/  USHF.R.S32.HI UR60, URZ, 0x1f, UR33 ;  /* 0x0000001f3f3c7899 */ /* 0x000fe20008011421 */
[----:B------:R-:W-:Y:S01]  /*0560*/  LOP3.LUT R4, R3, 0x38, R230, 0xf8, !PT ;  /* 0x0000003803047812 */ /* 0x000fe200078ef8e6 */
[----:B------:R-:W-:Y:S01]  /*0570*/  USHF.R.S32.HI UR59, URZ, 0x1f, UR38 ;  /* 0x0000001f3f3b7899 */ /* 0x000fe20008011426 */
[----:B------:R-:W-:Y:S01]  /*0580*/  SHF.R.U32.HI R3, RZ, 0x3, R3 ;  /* 0x00000003ff037819 */ /* 0x000fe20000011603 */
[----:B------:R-:W-:Y:S01]  /*0590*/  UIMAD.WIDE.U32 UR42, UR36, UR44, URZ ;  /* 0x0000002c242a72a5 */ /* 0x000fe2000f8e003f */
[----:B------:R-:W-:Y:S01]  /*05a0*/  LEA.HI R10, R5, R2, RZ, 0x3 ;  /* 0x00000002050a7211 */ /* 0x000fe200078f18ff */
[----:B------:R-:W-:Y:S01]  /*05b0*/  IMAD.SHL.U32 R5, R9, 0x200, RZ ;  /* 0x0000020009057824 */ /* 0x000fe200078e00ff */
[----:B------:R-:W-:Y:S01]  /*05c0*/  LOP3.LUT R11, R4, R3, RZ, 0x3c, !PT ;  /* 0x00000003040b7212 */ /* 0x000fe200078e3cff */
[----:B------:R-:W-:Y:S01]  /*05d0*/  UIMAD UR52, UR37, UR44, URZ ;  /* 0x0000002c253472a4 */ /* 0x000fe2000f8e023f */
[----:B------:R-:W-:Y:S01]  /*05e0*/  LOP3.LUT R3, R10, 0xfffffff8, RZ, 0xc0, !PT ;  /* 0xfffffff80a037812 */ /* 0x000fe200078ec0ff */
[----:B------:R-:W-:Y:S01]  /*05f0*/  USHF.R.S32.HI UR54, URZ, 0x1f, UR48 ;  /* 0x0000001f3f367899 */ /* 0x000fe20008011430 */
[----:B------:R-:W-:Y:S01]  /*0600*/  LOP3.LUT R0, R0, 0x1c0, RZ, 0xc0, !PT ;  /* 0x000001c000007812 */ /* 0x000fe200078ec0ff */
[----:B------:R-:W-:Y:S01]  /*0610*/  UIMAD UR51, UR6, UR51, URZ ;  /* 0x00000033063372a4 */ /* 0x000fe2000f8e023f */
[----:B------:R-:W-:Y:S01]  /*0620*/  LOP3.LUT R4, R7, 0x1, RZ, 0xc0, !PT ;  /* 0x0000000107047812 */ /* 0x000fe200078ec0ff */
[----:B------:R-:W-:Y:S01]  /*0630*/  IMAD.IADD R15, R2, 0x1, -R3 ;  /* 0x00000001020f7824 */ /* 0x000fe200078e0a03 */
[----:B------:R-:W-:Y:S01]  /*0640*/  LEA.HI R2, R13, R14, RZ, 0x6 ;  /* 0x0000000e0d027211 */ /* 0x000fe200078f30ff */
[----:B------:R-:W-:Y:S01]  /*0650*/  IMAD.SHL.U32 R3, R8, 0x10, RZ ;  /* 0x0000001008037824 */ /* 0x000fe200078e00ff */
[C---:B------:R-:W-:Y:S01]  /*0660*/  LOP3.LUT R210, R0.reuse, 0x8, R16, 0xf8, !PT ;  /* 0x0000000800d27812 */ /* 0x040fe200078ef810 */
[----:B------:R-:W-:Y:S01]  /*0670*/  @!UP5 UIMAD UR50, UR7, UR50, URZ ;  /* 0x000000320732d2a4 */ /* 0x000fe2000f8e023f */
[----:B------:R-:W-:Y:S01]  /*0680*/  SHF.R.S32.HI R2, RZ, 0x6, R2 ;  /* 0x00000006ff027819 */ /* 0x000fe20000011402 */
[----:B------:R-:W-:Y:S01]  /*0690*/  USHF.R.S32.HI UR49, URZ, 0x1f, UR46 ;  /* 0x0000001f3f317899 */ /* 0x000fe2000801142e */
[----:B------:R-:W-:Y:S01]  /*06a0*/  LOP3.LUT R3, R0, 0x30, R3, 0xf8, !PT ;  /* 0x0000003000037812 */ /* 0x000fe200078ef803 */
[----:B------:R-:W-:Y:S01]  /*06b0*/  UMOV UR41, 0xffffc000 ;  /* 0xffffc00000297882 */ /* 0x000fe20000000000 */
[----:B------:R-:W-:Y:S01]  /*06c0*/  SHF.R.U32.HI R205, RZ, 0x3, R0 ;  /* 0x00000003ffcd7819 */ /* 0x000fe20000011600 */
[----:B------:R-:W-:Y:S01]  /*06d0*/  IMAD R0, R2, 0x800, R5 ;  /* 0x0000080002007824 */ /* 0x000fe200078e0205 */
[----:B------:R-:W-:Y:S01]  /*06e0*/  ISETP.NE.U32.AND P0, PT, R4, 0x1, PT ;  /* 0x000000010400780c */ /* 0x000fe20003f05070 */
[----:B------:R-:W-:Y:S01]  /*06f0*/  IMAD.SHL.U32 R6, R2, 0x8, RZ ;  /* 0x0000000802067824 */ /* 0x000fe200078e00ff */
        /* <DEDUP_REMOVED lines=8> */
[----:B------:R-:W-:Y:S01]  /*0780*/  IMAD R5, R2, 0x200, R11 ;  /* 0x0000020002057824 */ /* 0x000fe200078e020b */
[----:B------:R-:W-:Y:S01]  /*0790*/  LOP3.LUT R3, R18, 0x7ffffffc, RZ, 0xc0, !PT ;  /* 0x7ffffffc12037812 */ /* 0x000fe200078ec0ff */
[----:B------:R-:W-:Y:S01]  /*07a0*/  IMAD.SHL.U32 R2, R2, 0x20, RZ ;  /* 0x0000002002027824 */ /* 0x000fe200078e00ff */
[----:B------:R-:W-:Y:S01]  /*07b0*/  LOP3.LUT R204, R0, 0x18, R6, 0xf8, !PT ;  /* 0x0000001800cc7812 */ /* 0x000fe200078ef806 */
[----:B------:R-:W-:Y:S01]  /*07c0*/  IMAD.U32 R6, RZ, RZ, UR14 ;  /* 0x0000000eff067e24 */ /* 0x000fe2000f8e00ff */
[----:B------:R-:W-:Y:S01]  /*07d0*/  LEA.HI R0, R13, R14, RZ, 0x7 ;  /* 0x0000000e0d007211 */ /* 0x000fe200078f38ff */
[C---:B------:R-:W-:Y:S01]  /*07e0*/  IMAD.IADD R3, R14.reuse, 0x1, -R3 ;  /* 0x000000010e037824 */ /* 0x040fe200078e0a03 */
[----:B------:R1:W-:Y:S01]  /*07f0*/  STL [R1+0x2c], R5 ;  /* 0x00002c0501007387 */ /* 0x0003e20000100800 */
[----:B------:R-:W-:Y:S01]  /*0800*/  IMAD.SHL.U32 R14, R14, 0x2, RZ ;  /* 0x000000020e0e7824 */ /* 0x000fe200078e00ff */
[----:B------:R-:W-:Y:S01]  /*0810*/  SHF.R.S32.HI R0, RZ, 0x7, R0 ;  /* 0x00000007ff007819 */ /* 0x000fe20000011400 */
[----:B------:R-:W-:Y:S01]  /*0820*/  IMAD.SHL.U32 R3, R3, 0x2, RZ ;  /* 0x0000000203037824 */ /* 0x000fe200078e00ff */
[----:B------:R-:W-:Y:S01]  /*0830*/  SEL R220, R220, 0x10, !P0 ;  /* 0x00000010dcdc7807 */ /* 0x000fe20004000000 */
        /* <DEDUP_REMOVED lines=8> */
[----:B------:R-:W-:-:S03]  /*08c0*/  LOP3.LUT R3, R3, 0x8, RZ, 0xc0, !PT ;  /* 0x0000000803037812 */ /* 0x000fc600078ec0ff */
[----:B------:R2:W-:Y:S01]  /*08d0*/  STL [R1+0x4c], R4 ;  /* 0x00004c0401007387 */ /* 0x0005e20000100800 */
[----:B-1----:R-:W-:Y:S02]  /*08e0*/  LOP3.LUT R5, R0, 0x20, R2, 0xf8, !PT ;  /* 0x0000002000057812 */ /* 0x002fe400078ef802 */
        /* <DEDUP_REMOVED lines=9> */
[----:B--2---:R-:W-:Y:S01]  /*0980*/  IMAD.SHL.U32 R4, R9, 0x10, RZ ;  /* 0x0000001009047824 */ /* 0x004fe200078e00ff */
[----:B------:R-:W-:Y:S01]  /*0990*/  LOP3.LUT R0, R0, 0xfffffe00, RZ, 0xc0, !PT ;  /* 0xfffffe0000007812 */ /* 0x000fe200078ec0ff */
[----:B------:R-:W-:Y:S02]  /*09a0*/  IMAD R11, R12, 0x10, R5 ;  /* 0x000000100c0b7824 */ /* 0x000fe400078e0205 */
[----:B------:R-:W-:Y:S01]  /*09b0*/  IMAD.IADD R221, R218, 0x1, R220 ;  /* 0x00000001dadd7824 */ /* 0x000fe200078e02dc */
[----:B------:R-:W-:Y:S01]  /*09c0*/  LOP3.LUT R7, R3, 0x10, R4, 0xf8, !PT ;  /* 0x0000001003077812 */ /* 0x000fe200078ef804 */
[----:B------:R-:W-:Y:S01]  /*09d0*/  IMAD.SHL.U32 R3, R15, 0x40, RZ ;  /* 0x000000400f037824 */ /* 0x000fe200078e00ff */
[----:B------:R-:W-:Y:S01]  /*09e0*/  STL [R1+0x58], R11 ;  /* 0x0000580b01007387 */ /* 0x000fe20000100800 */
[----:B------:R-:W-:-:S03]  /*09f0*/  IMAD R5, R12, 0x400, R0 ;  /* 0x000004000c057824 */ /* 0x000fc600078e0200 */
        /* <DEDUP_REMOVED lines=12> */
[----:B------:R-:W-:Y:S02]  /*0ac0*/  IADD3 R5, R230, 0x40, RZ ;  /* 0x00000040e6057810 */ /* 0x000fe40007ffe0ff */
[----:B------:R-:W-:Y:S02]  /*0ad0*/  SHF.R.S32.HI R3, RZ, 0x1f, R0 ;  /* 0x0000001fff037819 */ /* 0x000fe40000011400 */
[----:B------:R-:W-:Y:S01]  /*0ae0*/  SEL R211, R4, 0xffffffe0, !P4 ;  /* 0xffffffe004d37807 */ /* 0x000fe20006000000 */
[----:B------:R1:W-:Y:S01]  /*0af0*/  STL [R1], R5 ;  /* 0x0000000501007387 */ /* 0x0003e20000100800 */
        /* <DEDUP_REMOVED lines=25> */
[----:B----4-:R2:W-:Y:S02]  /*0c90*/  STL [R1+0x5c], R0 ;  /* 0x00005c0001007387 */ /* 0x0105e40000100800 */
.L_x_782:
        /* <DEDUP_REMOVED lines=53> */
.L_x_712:
        /* <DEDUP_REMOVED lines=59> */
.L_x_714:
        /* <DEDUP_REMOVED lines=18> */
.L_x_715:
        /* <DEDUP_REMOVED lines=71> */
.L_x_716:
[----:B------:R-:W-:Y:S02]  /*1930*/  UMOV UR8, UR51 ;  /* 0x0000003300087c82 */ /* 0x000fe40008000000 */
.L_x_717:
[----:B------:R-:W1:Y:S01]  /*1940*/  S2R R17, SR_TID.X ;  /* 0x0000000000117919 */ /* 0x000e620000002100 */
[----:B------:R-:W-:Y:S01]  /*1950*/  UIADD3 UR6, UP4, UP3, UR6, UR46, UR48 ;  /* 0x0000002e06067290 */ /* 0x000fe2000fb9e030 */
[----:B------:R-:W-:Y:S01]  /*1960*/  SHF.R.S32.HI R231, RZ, 0x1f, R230 ;  /* 0x0000001fffe77819 */ /* 0x000fe200000114e6 */
[----:B------:R-:W-:Y:S01]  /*1970*/  IMAD.U32 R9, RZ, RZ, UR38 ;  /* 0x00000026ff097e24 */ /* 0x000fe2000f8e00ff */
[----:B------:R-:W-:Y:S01]  /*1980*/  BSSY B1, `(.L_x_713) ;  /* 0x0000a11000017945 */ /* 0x000fe20003800000 */
[----:B------:R-:W-:Y:S02]  /*1990*/  UIADD3 UR17, UP2, UP1, UR16, UR6, UR17 ;  /* 0x0000000610117290 */ /* 0x000fe4000f95e011 */
[----:B------:R-:W-:Y:S02]  /*19a0*/  UIADD3.X UR6, UR9, UR49, UR54, UP4, UP3 ;  /* 0x0000003109067290 */ /* 0x000fe4000a7e6436 */
[----:B------:R-:W-:-:S02]  /*19b0*/  UIADD3 UR16, UR13, UR8, URZ ;  /* 0x000000080d107290 */ /* 0x000fc4000fffe03f */
[----:B------:R-:W-:Y:S02]  /*19c0*/  UIADD3.X UR30, UR10, UR6, UR11, UP2, UP1 ;  /* 0x000000060a1e7290 */ /* 0x000fe400097e240b */
[----:B------:R-:W-:Y:S02]  /*19d0*/  ULDC.64 UR8, c[0x0][0x200] ;  /* 0x0000800000087ab9 */ /* 0x000fe40000000a00 */
        /* <DEDUP_REMOVED lines=15> */
[----:B------:R-:W-:Y:S01]  /*1ad0*/  UIADD3 UR6, UR13, UR12, URZ ;  /* 0x0000000c0d067290 */ /* 0x000fe2000fffe03f */
[----:B------:R-:W-:Y:S01]  /*1ae0*/  IMAD.WIDE.U32 R4, R0, c[0x0][0x190], R230 ;  /* 0x0000640000047a25 */ /* 0x000fe200078e00e6 */
[----:B------:R-:W-:Y:S02]  /*1af0*/  UMOV UR32, 0x4 ;  /* 0x0000000400207882 */ /* 0x000fe40000000000 */
[----:B------:R-:W-:Y:S01]  /*1b00*/  UIMAD.WIDE UR6, UR6, UR32, UR8 ;  /* 0x00000020060672a5 */ /* 0x000fe2000f8e0208 */
[----:B------:R-:W-:Y:S01]  /*1b10*/  IMAD R3, R3, c[0x0][0x190], RZ ;  /* 0x0000640003037a24 */ /* 0x000fe200078e02ff */
[----:B------:R-:W-:Y:S01]  /*1b20*/  IADD3 R6, P0, R4, UR39, RZ ;  /* 0x0000002704067c10 */ /* 0x000fe2000ff1e0ff */
[----:B------:R-:W-:Y:S02]  /*1b30*/  ULDC UR39, c[0x0][0x2e8] ;  /* 0x0000ba0000277ab9 */ /* 0x000fe40000000800 */
[----:B------:R-:W-:-:S02]  /*1b40*/  IMAD R0, R0, c[0x0][0x194], R3 ;  /* 0x0000650000007a24 */ /* 0x000fc400078e0203 */
[----:B------:R-:W-:Y:S02]  /*1b50*/  UMOV UR10, UR6 ;  /* 0x00000006000a7c82 */ /* 0x000fe40008000000 */
[----:B------:R-:W-:Y:S01]  /*1b60*/  UIADD3 UR6, -UR14, UR25, UR24 ;  /* 0x000000190e067290 */ /* 0x000fe2000fffe118 */
[----:B------:R-:W-:Y:S01]  /*1b70*/  IADD3.X R7, R5, UR34, R0, P0, !PT ;  /* 0x0000002205077c10 */ /* 0x000fe200087fe400 */
[----:B------:R-:W-:Y:S01]  /*1b80*/  IMAD.U32 R0, RZ, RZ, UR13 ;  /* 0x0000000dff007e24 */ /* 0x000fe2000f8e00ff */
[----:B------:R-:W-:Y:S01]  /*1b90*/  IADD3 R4, P0, R230, UR29, RZ ;  /* 0x0000001de6047c10 */ /* 0x000fe2000ff1e0ff */
[----:B------:R-:W-:Y:S02]  /*1ba0*/  UIADD3 UR6, UR6, -UR39, URZ ;  /* 0x8000002706067290 */ /* 0x000fe4000fffe03f */
[----:B------:R-:W-:Y:S01]  /*1bb0*/  IMAD.WIDE.U32 R6, R9, c[0x0][0x1a8], R6 ;  /* 0x00006a0009067a25 */ /* 0x000fe200078e0006 */
[----:B------:R-:W-:Y:S01]  /*1bc0*/  IADD3.X R5, R231, UR31, RZ, P0, !PT ;  /* 0x0000001fe7057c10 */ /* 0x000fe200087fe4ff */
[----:B------:R-:W-:-:S02]  /*1bd0*/  USHF.R.S32.HI UR13, URZ, 0x1f, UR6 ;  /* 0x0000001f3f0d7899 */ /* 0x000fc40008011406 */
[----:B------:R-:W-:Y:S01]  /*1be0*/  UMOV UR9, UR7 ;  /* 0x0000000700097c82 */ /* 0x000fe20008000000 */
[----:B------:R-:W-:Y:S01]  /*1bf0*/  IADD3 R10, R7, UR21, RZ ;  /* 0x00000015070a7c10 */ /* 0x000fe2000fffe0ff */
[----:B------:R-:W-:Y:S01]  /*1c00*/  IMAD.WIDE.U32 R4, R0, c[0x0][0x370], R4 ;  /* 0x0000dc0000047a25 */ /* 0x000fe200078e0004 */
[----:B------:R-:W-:Y:S01]  /*1c10*/  ULEA.HI UR13, UR13, UR6, URZ, 0x6 ;  /* 0x000000060d0d7291 */ /* 0x000fe2000f8f303f */
[C---:B------:R-:W-:Y:S01]  /*1c20*/  LEA R228, P5, R6.reuse, c[0x0][0x160], 0x1 ;  /* 0x0000580006e47a11 */ /* 0x040fe200078a08ff */
[----:B------:R-:W-:Y:S01]  /*1c30*/  UIADD3 UR6, UR35, -0x1, URZ ;  /* 0xffffffff23067890 */ /* 0x000fe2000fffe03f */
[----:B------:R-:W-:Y:S01]  /*1c40*/  IMAD.U32 R0, RZ, RZ, UR38 ;  /* 0x00000026ff007e24 */ /* 0x000fe2000f8e00ff */
[----:B------:R-:W-:Y:S01]  /*1c50*/  IADD3 R5, R5, UR11, RZ ;  /* 0x0000000b05057c10 */ /* 0x000fe2000fffe0ff */
[----:B------:R-:W-:Y:S01]  /*1c60*/  USHF.R.S32.HI UR13, URZ, 0x6, UR13 ;  /* 0x000000063f0d7899 */ /* 0x000fe2000801140d */
[----:B------:R-:W-:-:S03]  /*1c70*/  LEA.HI.X R229, R6, c[0x0][0x164], R10, 0x1, P5 ;  /* 0x0000590006e57a11 */ /* 0x000fc600028f0c0a */
[----:B------:R-:W-:Y:S01]  /*1c80*/  IMAD.WIDE.U32 R4, R0, c[0x0][0x378], R4 ;  /* 0x0000de0000047a25 */ /* 0x000fe200078e0004 */
[----:B------:R-:W-:Y:S01]  /*1c90*/  LEA.HI R0, R18, R17, RZ, 0x5 ;  /* 0x0000001112007211 */ /* 0x000fe200078f28ff */
[----:B------:R-:W-:-:S03]  /*1ca0*/  UISETP.LT.AND UP1, UPT, URZ, UR13, UPT ;  /* 0x0000000d3f00728c */ /* 0x000fc6000bf21270 */
[----:B------:R-:W-:Y:S01]  /*1cb0*/  LOP3.LUT R8, R0, 0xffffffe0, RZ, 0xc0, !PT ;  /* 0xffffffe000087812 */ /* 0x000fe200078ec0ff */
[----:B------:R-:W-:Y:S01]  /*1cc0*/  USEL UR13, URZ, UR13, !UP1 ;  /* 0x0000000d3f0d7287 */ /* 0x000fe2000c800000 */
[----:B------:R-:W-:Y:S02]  /*1cd0*/  SHF.R.S32.HI R0, RZ, 0x5, R0 ;  /* 0x00000005ff007819 */ /* 0x000fe40000011400 */
[----:B------:R-:W-:Y:S01]  /*1ce0*/  IADD3 R5, R5, UR15, RZ ;  /* 0x0000000f05057c10 */ /* 0x000fe2000fffe0ff */
[----:B------:R-:W-:Y:S01]  /*1cf0*/  IMAD.IADD R8, R17, 0x1, -R8 ;  /* 0x0000000111087824 */ /* 0x000fe200078e0a08 */
[----:B------:R-:W-:-:S03]  /*1d00*/  UISETP.GT.AND UP1, UPT, UR35, UR13, UPT ;  /* 0x0000000d2300728c */ /* 0x000fc6000bf24270 */
[----:B------:R-:W-:Y:S01]  /*1d10*/  IMAD R8, R0, UR47, R8 ;  /* 0x0000002f00087c24 */ /* 0x000fe2000f8e0208 */
[----:B------:R-:W-:Y:S01]  /*1d20*/  ULDC.64 UR34, c[0x0][0x3c8] ;  /* 0x0000f20000227ab9 */ /* 0x000fe20000000a00 */
[----:B------:R-:W-:Y:S01]  /*1d30*/  IMAD R0, R16, c[0x0][0x370], RZ ;  /* 0x0000dc0010007a24 */ /* 0x000fe200078e02ff */
[----:B------:R-:W-:Y:S01]  /*1d40*/  PLOP3.LUT P0, PT, PT, PT, UP1, 0x80, 0x0 ;  /* 0x000000000000781c */ /* 0x000fe20003f0f018 */
[----:B------:R-:W-:-:S04]  /*1d50*/  IMAD.WIDE.U32 R4, R2, c[0x0][0x370], R4 ;  /* 0x0000dc0002047a25 */ /* 0x000fc800078e0004 */
[----:B------:R-:W-:Y:S01]  /*1d60*/  IMAD R3, R2, c[0x0][0x374], R0 ;  /* 0x0000dd0002037a24 */ /* 0x000fe200078e0200 */
[----:B------:R-:W-:Y:S01]  /*1d70*/  IADD3 R0, P3, R8, UR17, RZ ;  /* 0x0000001108007c10 */ /* 0x000fe2000ff7e0ff */
[----:B------:R-:W-:Y:S01]  /*1d80*/  UIMAD.WIDE UR16, UR16, UR32, UR34 ;  /* 0x00000020101072a5 */ /* 0x000fe2000f8e0222 */
[----:B------:R-:W-:Y:S01]  /*1d90*/  LEA R226, P4, R4, c[0x0][0x330], 0x1 ;  /* 0x0000cc0004e27a11 */ /* 0x000fe200078808ff */
[----:B------:R-:W-:Y:S01]  /*1da0*/  IMAD.IADD R3, R5, 0x1, R3 ;  /* 0x0000000105037824 */ /* 0x000fe200078e0203 */
[----:B------:R-:W-:Y:S02]  /*1db0*/  LEA R223, P2, R0, c[0x0][0x350], 0x2 ;  /* 0x0000d40000df7a11 */ /* 0x000fe400078410ff */
[----:B------:R-:W-:Y:S02]  /*1dc0*/  LEA.HI.X.SX32 R8, R8, UR30, 0x1, P3 ;  /* 0x0000001e08087c11 */ /* 0x000fe400098f0eff */
[----:B------:R-:W-:Y:S01]  /*1dd0*/  UMOV UR12, UR16 ;  /* 0x00000010000c7c82 */ /* 0x000fe20008000000 */
[----:B------:R-:W-:Y:S01]  /*1de0*/  LEA.HI.X R227, R4, c[0x0][0x334], R3, 0x1, P4 ;  /* 0x0000cd0004e37a11 */ /* 0x000fe200020f0c03 */
[----:B------:R-:W-:Y:S01]  /*1df0*/  UMOV UR11, UR17 ;  /* 0x00000011000b7c82 */ /* 0x000fe20008000000 */
        /* <DEDUP_REMOVED lines=20> */
.L_x_719:
        /* <DEDUP_REMOVED lines=18> */
.L_x_720:
[----:B------:R1:W5:Y:S01]  /*2060*/  LDL R12, [R1] ;  /* 0x00000000010c7983 */ /* 0x0003620000100800 */
        /* <DEDUP_REMOVED lines=18> */
[----:B-1----:R-:W-:Y:S01]  /*2190*/  MOV R7, R3 ;  /* 0x0000000300077202 */ /* 0x002fe20000000f00 */
[----:B------:R-:W-:Y:S01]  /*21a0*/  IMAD R0, R16, c[0x0][0x3a0], RZ ;  /* 0x0000e80010007a24 */ /* 0x000fe200078e02ff */
[----:B------:R-:W-:Y:S01]  /*21b0*/  ISETP.GE.AND P2, PT, R230, c[0x0][0x220], PT ;  /* 0x00008800e6007a0c */ /* 0x000fe20003f46270 */
[----:B------:R-:W-:Y:S01]  /*21c0*/  IMAD.MOV.U32 R6, RZ, RZ, R4 ;  /* 0x000000ffff067224 */ /* 0x000fe200078e0004 */
[----:B-----5:R-:W-:Y:S01]  /*21d0*/  ISETP.GE.AND P1, PT, R12, c[0x0][0x220], PT ;  /* 0x000088000c007a0c */ /* 0x020fe20003f26270 */
[C---:B------:R-:W-:Y:S02]  /*21e0*/  IMAD R0, R2.reuse, c[0x0][0x3a4], R0 ;  /* 0x0000e90002007a24 */ /* 0x040fe400078e0200 */
[----:B------:R-:W-:-:S04]  /*21f0*/  IMAD.WIDE.U32 R8, R2, c[0x0][0x3a0], R6 ;  /* 0x0000e80002087a25 */ /* 0x000fc800078e0006 */
[----:B------:R-:W-:Y:S01]  /*2200*/  IMAD.IADD R0, R9, 0x1, R0 ;  /* 0x0000000109007824 */ /* 0x000fe200078e0200 */
[----:B------:R-:W-:-:S04]  /*2210*/  LEA R6, P0, R8, c[0x0][0x340], 0x1 ;  /* 0x0000d00008067a11 */ /* 0x000fc800078008ff */
[----:B------:R-:W-:-:S05]  /*2220*/  LEA.HI.X R7, R8, c[0x0][0x344], R0, 0x1, P0 ;  /* 0x0000d10008077a11 */ /* 0x000fca00000f0c00 */
[----:B------:R1:W-:Y:S04]  /*2230*/  @!P2 STG.E.128 [R6.64], RZ ;  /* 0x000000ff0600a986 */ /* 0x0003e8000c101d04 */
[----:B------:R1:W-:Y:S02]  /*2240*/  @!P1 STG.E.128 [R6.64+0x80], RZ ;  /* 0x000080ff06009986 */ /* 0x0003e4000c101d04 */
.L_x_722:
[----:B-1----:R-:W-:Y:S05]  /*2250*/  BSYNC B0 ;  /* 0x0000000000007941 */ /* 0x002fea0003800000 */
.L_x_721:
[----:B------:R-:W-:Y:S01]  /*2260*/  IADD3 R0, R2, 0x20, RZ ;  /* 0x0000002002007810 */ /* 0x000fe20007ffe0ff */
[----:B------:R-:W-:Y:S03]  /*2270*/  BSSY B0, `(.L_x_723) ;  /* 0x0000011000007945 */ /* 0x000fe60003800000 */
[----:B------:R-:W-:-:S13]  /*2280*/  ISETP.GE.AND P4, PT, R0, UR6, PT ;  /* 0x0000000600007c0c */ /* 0x000fda000bf86270 */
[----:B------:R-:W-:Y:S05]  /*2290*/  @P4 BRA `(.L_x_724) ;  /* 0x000000e000004947 */ /* 0x000fea0003800000 */
[----:B------:R-:W-:Y:S02]  /*22a0*/  IADD3 R0, P0, R2, 0x20, RZ ;  /* 0x0000002002007810 */ /* 0x000fe40007f1e0ff */
[----:B------:R-:W-:Y:S02]  /*22b0*/  MOV R7, R3 ;  /* 0x0000000300077202 */ /* 0x000fe40000000f00 */
[----:B------:R-:W-:Y:S01]  /*22c0*/  ISETP.GE.AND P1, PT, R230, c[0x0][0x220], PT ;  /* 0x00008800e6007a0c */ /* 0x000fe20003f26270 */
[----:B------:R-:W-:Y:S01]  /*22d0*/  IMAD.X R6, RZ, RZ, R16, P0 ;  /* 0x000000ffff067224 */ /* 0x000fe200000e0610 */
[----:B-----5:R-:W-:-:S03]  /*22e0*/  ISETP.GE.AND P0, PT, R12, c[0x0][0x220], PT ;  /* 0x000088000c007a0c */ /* 0x020fc60003f06270 */
        /* <DEDUP_REMOVED lines=9> */
.L_x_724:
[----:B------:R-:W-:Y:S05]  /*2380*/  BSYNC B0 ;  /* 0x0000000000007941 */ /* 0x000fea0003800000 */
.L_x_723:
        /* <DEDUP_REMOVED lines=18> */
.L_x_726:
[----:B------:R-:W-:Y:S05]  /*24b0*/  BSYNC B0 ;  /* 0x0000000000007941 */ /* 0x000fea0003800000 */
.L_x_725:
[----:B------:R-:W-:Y:S01]  /*24c0*/  IADD3 R0, R2, 0x60, RZ ;  /* 0x0000006002007810 */ /* 0x000fe20007ffe0ff */
[----:B------:R-:W-:Y:S03]  /*24d0*/  BSSY B0, `(.L_x_727) ;  /* 0x0000010000007945 */ /* 0x000fe60003800000 */
[----:B------:R-:W-:-:S13]  /*24e0*/  ISETP.GE.AND P2, PT, R0, UR6, PT ;  /* 0x0000000600007c0c */ /* 0x000fda000bf46270 */
[----:B------:R-:W-:Y:S05]  /*24f0*/  @P2 BRA `(.L_x_728) ;  /* 0x000000d000002947 */ /* 0x000fea0003800000 */
[----:B------:R-:W-:Y:S02]  /*2500*/  IADD3 R0, P0, R2, 0x60, RZ ;  /* 0x0000006002007810 */ /* 0x000fe40007f1e0ff */
[----:B------:R-:W-:-:S03]  /*2510*/  ISETP.GE.AND P1, PT, R230, c[0x0][0x220], PT ;  /* 0x00008800e6007a0c */ /* 0x000fc60003f26270 */
[----:B------:R-:W-:Y:S01]  /*2520*/  IMAD.X R5, RZ, RZ, R16, P0 ;  /* 0x000000ffff057224 */ /* 0x000fe200000e0610 */
[----:B-----5:R-:W-:-:S03]  /*2530*/  ISETP.GE.AND P0, PT, R12, c[0x0][0x220], PT ;  /* 0x000088000c007a0c */ /* 0x020fc60003f06270 */
        /* <DEDUP_REMOVED lines=9> */
.L_x_728:
[----:B------:R-:W-:Y:S05]  /*25d0*/  BSYNC B0 ;  /* 0x0000000000007941 */ /* 0x000fea0003800000 */
.L_x_727:
        /* <DEDUP_REMOVED lines=27> */
.L_x_730:
[----:B------:R-:W-:Y:S05]  /*2790*/  BSYNC B0 ;  /* 0x0000000000007941 */ /* 0x000fea0003800000 */
.L_x_729:
[----:B------:R-:W-:Y:S01]  /*27a0*/  BSSY B0, `(.L_x_731) ;  /* 0x0000010000007945 */ /* 0x000fe20003800000 */
        /* <DEDUP_REMOVED lines=15> */
.L_x_732:
[----:B------:R-:W-:Y:S05]  /*28a0*/  BSYNC B0 ;  /* 0x0000000000007941 */ /* 0x000fea0003800000 */
.L_x_731:
        /* <DEDUP_REMOVED lines=16> */
.L_x_734:
[----:B------:R-:W-:Y:S05]  /*29b0*/  BSYNC B0 ;  /* 0x0000000000007941 */ /* 0x000fea0003800000 */
.L_x_733:
        /* <DEDUP_REMOVED lines=12> */
[----:B-----5:R-:W-:-:S13]  /*2a80*/  ISETP.GE.AND P0, PT, R12, c[0x0][0x220], PT ;  /* 0x000088000c007a0c */ /* 0x020fda0003f06270 */
[----:B------:R-:W-:Y:S05]  /*2a90*/  @P0 BRA `(.L_x_735) ;  /* 0x00008ff000000947 */ /* 0x000fea0003800000 */
[----:B------:R3:W-:Y:S01]  /*2aa0*/  STG.E.128 [R2.64+0x80], RZ ;  /* 0x000080ff02007986 */ /* 0x0007e2000c101d04 */
[----:B------:R-:W-:Y:S05]  /*2ab0*/  BRA `(.L_x_735) ;  /* 0x00008fd000007947 */ /* 0x000fea0003800000 */
.L_x_718:
[----:B------:R-:W2:Y:S01]  /*2ac0*/  LDL R15, [R1+0x2c] ;  /* 0x00002c00010f7983 */ /* 0x000ea20000100800 */
        /* <DEDUP_REMOVED lines=13> */
[----:B------:R-:W2:Y:S01]  /*2ba0*/  LDL R8, [R1] ;  /* 0x0000000001087983 */ /* 0x000ea20000100800 */
[----:B------:R-:W-:-:S13]  /*2bb0*/  ISETP.GE.AND P2, PT, R230, c[0x0][0x220], PT ;  /* 0x00008800e6007a0c */ /* 0x000fda0003f46270 */
[----:B------:R3:W-:Y:S04]  /*2bc0*/  @P2 STS.128 [R0+0x8000], RZ ;  /* 0x008000ff00002388 */ /* 0x0007e80000000c00 */
[----:B------:R-:W-:Y:S01]  /*2bd0*/  @!PT LDS RZ, [RZ] ;  /* 0x00000000fffff984 */ /* 0x000fe20000000800 */
[----:B------:R-:W-:Y:S01]  /*2be0*/  @!PT LDS RZ, [RZ] ;  /* 0x00000000fffff984 */ /* 0x000fe20000000800 */
[----:B------:R-:W-:Y:S01]  /*2bf0*/  @!PT LDS RZ, [RZ] ;  /* 0x00000000fffff984 */ /* 0x000fe20000000800 */
[----:B------:R3:W-:Y:S01]  /*2c00*/  @!P2 LDGSTS.E.BYPASS.LTC128B.128 [R0+0x8000], [R226.64] ;  /* 0x08000000e200afae */ /* 0x0007e2000b901d44 */
[----:B--2---:R-:W-:-:S13]  /*2c10*/  ISETP.GE.AND P0, PT, R8, c[0x0][0x220], PT ;  /* 0x0000880008007a0c */ /* 0x004fda0003f06270 */
[----:B------:R3:W-:Y:S01]  /*2c20*/  @P0 STS.128 [R0+0xa000], RZ ;  /* 0x00a000ff00000388 */ /* 0x0007e20000000c00 */
[----:B------:R-:W-:Y:S05]  /*2c30*/  @P0 BRA `(.L_x_737) ;  /* 0x0000004000000947 */ /* 0x000fea0003800000 */
[----:B------:R-:W-:Y:S01]  /*2c40*/  @!PT LDS RZ, [RZ] ;  /* 0x00000000fffff984 */ /* 0x000fe20000000800 */
[----:B------:R-:W-:Y:S01]  /*2c50*/  @!PT LDS RZ, [RZ] ;  /* 0x00000000fffff984 */ /* 0x000fe20000000800 */
[----:B------:R-:W-:Y:S01]  /*2c60*/  @!PT LDS RZ, [RZ] ;  /* 0x00000000fffff984 */ /* 0x000fe20000000800 */
[----:B------:R2:W-:Y:S02]  /*2c70*/  LDGSTS.E.BYPASS.LTC128B.128 [R0+0xa000], [R226.64+0x80] ;  /* 0x0a000080e2007fae */ /* 0x0005e4000b901d44 */
.L_x_737:
[----:B------:R-:W-:Y:S05]  /*2c80*/  BSYNC B0 ;  /* 0x0000000000007941 */ /* 0x000fea0003800000 */
.L_x_736:
[----:B------:R-:W-:Y:S01]  /*2c90*/  IADD3 R14, R2, 0x20, RZ ;  /* 0x00000020020e7810 */ /* 0x000fe20007ffe0ff */
[----:B------:R-:W-:Y:S03]  /*2ca0*/  BSSY B0, `(.L_x_738) ;  /* 0x000001d000007945 */ /* 0x000fe60003800000 */
[----:B------:R-:W-:-:S13]  /*2cb0*/  ISETP.GE.AND P0, PT, R14, UR7, PT ;  /* 0x000000070e007c0c */ /* 0x000fda000bf06270 */
[----:B------:R4:W-:Y:S04]  /*2cc0*/  @P0 STS.128 [R0+0x9000], RZ ;  /* 0x009000ff00000388 */ /* 0x0009e80000000c00 */
[----:B------:R4:W-:Y:S01]  /*2cd0*/  @P0 STS.128 [R0+0xb000], RZ ;  /* 0x00b000ff00000388 */ /* 0x0009e20000000c00 */
[----:B------:R-:W-:Y:S05]  /*2ce0*/  @P0 BRA `(.L_x_739) ;  /* 0x0000018000000947 */ /* 0x000fea0003800000 */
[----:B------:R-:W5:Y:S01]  /*2cf0*/  LDL R8, [R1] ;  /* 0x0000000001087983 */ /* 0x000f620000100800 */
[----:B------:R-:W-:-:S13]  /*2d00*/  ISETP.GE.AND P3, PT, R230, c[0x0][0x220], PT ;  /* 0x00008800e6007a0c */ /* 0x000fda0003f66270 */
[----:B------:R-:W-:Y:S01]  /*2d10*/  @!P3 IMAD.MOV.U32 R9, RZ, RZ, c[0x0][0x370] ;  /* 0x0000dc00ff09b624 */ /* 0x000fe200078e00ff */
[----:B------:R1:W-:Y:S01]  /*2d20*/  @P3 STS.128 [R0+0x9000], RZ ;  /* 0x009000ff00003388 */ /* 0x0003e20000000c00 */
[----:B------:R-:W-:Y:S01]  /*2d30*/  @!P3 IMAD.MOV.U32 R12, RZ, RZ, c[0x0][0x374] ;  /* 0x0000dd00ff0cb624 */ /* 0x000fe200078e00ff */
[----:B-----5:R-:W-:Y:S02]  /*2d40*/  ISETP.GE.AND P2, PT, R8, c[0x0][0x220], PT ;  /* 0x0000880008007a0c */ /* 0x020fe40003f46270 */
        /* <DEDUP_REMOVED lines=18> */
.L_x_739:
[----:B------:R-:W-:Y:S05]  /*2e70*/  BSYNC B0 ;  /* 0x0000000000007941 */ /* 0x000fea0003800000 */
.L_x_738:
        /* <DEDUP_REMOVED lines=15> */
.L_x_741:
[----:B------:R-:W5:Y:S01]  /*2f70*/  LDL R3, [R1] ;  /* 0x0000000001037983 */ /* 0x000f620000100800 */
[----:B------:R-:W-:-:S13]  /*2f80*/  ISETP.GE.AND P3, PT, R230, c[0x0][0x220], PT ;  /* 0x00008800e6007a0c */ /* 0x000fda0003f66270 */
[----:B------:R1:W-:Y:S04]  /*2f90*/  @P3 STS [R217], RZ ;  /* 0x000000ffd9003388 */ /* 0x0003e80000000800 */
[----:B------:R1:W-:Y:S04]  /*2fa0*/  @P3 STS [R217+0x4], RZ ;  /* 0x000004ffd9003388 */ /* 0x0003e80000000800 */
[----:B------:R1:W-:Y:S04]  /*2fb0*/  @P3 STS [R217+0x8], RZ ;  /* 0x000008ffd9003388 */ /* 0x0003e80000000800 */
[----:B------:R1:W-:Y:S04]  /*2fc0*/  @P3 STS [R217+0xc], RZ ;  /* 0x00000cffd9003388 */ /* 0x0003e80000000800 */
[----:B------:R-:W-:Y:S01]  /*2fd0*/  @!PT LDS RZ, [RZ] ;  /* 0x00000000fffff984 */ /* 0x000fe20000000800 */
[----:B------:R-:W-:Y:S01]  /*2fe0*/  @!PT LDS RZ, [RZ] ;  /* 0x00000000fffff984 */ /* 0x000fe20000000800 */
[----:B------:R-:W-:Y:S01]  /*2ff0*/  @!PT LDS RZ, [RZ] ;  /* 0x00000000fffff984 */ /* 0x000fe20000000800 */
[----:B------:R1:W-:Y:S01]  /*3000*/  @!P3 LDGSTS.E.BYPASS.LTC128B.128 [R217], [R228.64] ;  /* 0x00000000e4d9bfae */ /* 0x0003e2000b901d44 */
[----:B-----5:R-:W-:-:S13]  /*3010*/  ISETP.GE.AND P1, PT, R3, c[0x0][0x220], PT ;  /* 0x0000880003007a0c */ /* 0x020fda0003f26270 */
        /* <DEDUP_REMOVED lines=9> */
.L_x_742:
[----:B------:R-:W-:Y:S05]  /*30b0*/  BSYNC B0 ;  /* 0x0000000000007941 */ /* 0x000fea0003800000 */
.L_x_740:
        /* <DEDUP_REMOVED lines=14> */
.L_x_744:
[----:B------:R-:W5:Y:S01]  /*31a0*/  LDL R4, [R1] ;  /* 0x0000000001047983 */ /* 0x000f620000100800 */
[----:B------:R-:W-:-:S13]  /*31b0*/  ISETP.GE.AND P1, PT, R230, c[0x0][0x220], PT ;  /* 0x00008800e6007a0c */ /* 0x000fda0003f26270 */
[----:B------:R-:W-:Y:S01]  /*31c0*/  @!P1 IMAD.MOV.U32 R3, RZ, RZ, c[0x0][0x190] ;  /* 0x00006400ff039624 */ /* 0x000fe200078e00ff */
[----:B------:R1:W-:Y:S01]  /*31d0*/  @P1 STS [R217+0x1000], RZ ;  /* 0x001000ffd9001388 */ /* 0x0003e20000000800 */
[----:B------:R-:W-:-:S03]  /*31e0*/  @!P1 IMAD.MOV.U32 R5, RZ, RZ, c[0x0][0x194] ;  /* 0x00006500ff059624 */ /* 0x000fc600078e00ff */
[----:B------:R1:W-:Y:S04]  /*31f0*/  @P1 STS [R217+0x1004], RZ ;  /* 0x001004ffd9001388 */ /* 0x0003e80000000800 */
[----:B------:R1:W-:Y:S04]  /*3200*/  @P1 STS [R217+0x1008], RZ ;  /* 0x001008ffd9001388 */ /* 0x0003e80000000800 */
[----:B------:R1:W-:Y:S01]  /*3210*/  @P1 STS [R217+0x100c], RZ ;  /* 0x00100cffd9001388 */ /* 0x0003e20000000800 */
[----:B-----5:R-:W-:Y:S02]  /*3220*/  ISETP.GE.AND P0, PT, R4, c[0x0][0x220], PT ;  /* 0x0000880004007a0c */ /* 0x020fe40003f06270 */
[----:B------:R-:W-:-:S04]  /*3230*/  @!P1 LEA R4, P3, R3, R228, 0x6 ;  /* 0x000000e403049211 */ /* 0x000fc800078630ff */
[----:B------:R-:W-:-:S05]  /*3240*/  @!P1 LEA.HI.X R5, R3, R229, R5, 0x6, P3 ;  /* 0x000000e503059211 */ /* 0x000fca00018f3405 */
        /* <DEDUP_REMOVED lines=17> */
.L_x_745:
[----:B------:R-:W-:Y:S05]  /*3360*/  BSYNC B0 ;  /* 0x0000000000007941 */ /* 0x000fea0003800000 */
.L_x_743:
[----:B------:R-:W5:Y:S01]  /*3370*/  LDL R19, [R1+0x58] ;  /* 0x0000580001137983 */ /* 0x000f620000100800 */
[----:B------:R-:W-:Y:S01]  /*3380*/  IMAD.MOV.U32 R12, RZ, RZ, 0x7f800000 ;  /* 0x7f800000ff0c7424 */ /* 0x000fe200078e00ff */
[----:B------:R-:W-:Y:S01]  /*3390*/  ULDC.64 UR16, c[0x0][0x198] ;  /* 0x0000660000107ab9 */ /* 0x000fe20000000a00 */
[----:B------:R-:W-:Y:S02]  /*33a0*/  IMAD.MOV.U32 R10, RZ, RZ, 0x7f800000 ;  /* 0x7f800000ff0a7424 */ /* 0x000fe400078e00ff */
[----:B------:R-:W-:Y:S02]  /*33b0*/  IMAD.MOV.U32 R9, RZ, RZ, 0x7f800000 ;  /* 0x7f800000ff097424 */ /* 0x000fe400078e00ff */
[----:B------:R-:W-:Y:S01]  /*33c0*/  IMAD.MOV.U32 R20, RZ, RZ, 0x7f800000 ;  /* 0x7f800000ff147424 */ /* 0x000fe200078e00ff */
[C---:B-----5:R-:W-:Y:S02]  /*33d0*/  IADD3 R3, R19.reuse, 0x28, RZ ;  /* 0x0000002813037810 */ /* 0x060fe40007ffe0ff */
[----:B-1----:R-:W-:-:S02]  /*33e0*/  IADD3 R4, R19, 0x8, RZ ;  /* 0x0000000813047810 */ /* 0x002fc40007ffe0ff */
[----:B------:R-:W-:Y:S02]  /*33f0*/  ISETP.GE.AND P3, PT, R3, UR7, PT ;  /* 0x0000000703007c0c */ /* 0x000fe4000bf66270 */
[C---:B------:R-:W-:Y:S02]  /*3400*/  IADD3 R5, R19.reuse, 0x20, RZ ;  /* 0x0000002013057810 */ /* 0x040fe40007ffe0ff */
[----:B------:R-:W-:Y:S01]  /*3410*/  ISETP.GE.AND P5, PT, R4, UR7, PT ;  /* 0x0000000704007c0c */ /* 0x000fe2000bfa6270 */
[----:B------:R-:W-:Y:S01]  /*3420*/  IMAD.SHL.U32 R4, R19, 0x4, RZ ;  /* 0x0000000413047824 */ /* 0x000fe200078e00ff */
[----:B------:R-:W-:Y:S02]  /*3430*/  SHF.R.S32.HI R15, RZ, 0x1f, R19 ;  /* 0x0000001fff0f7819 */ /* 0x000fe40000011413 */
[----:B------:R-:W-:Y:S02]  /*3440*/  ISETP.GE.AND P4, PT, R5, UR7, PT ;  /* 0x0000000705007c0c */ /* 0x000fe4000bf86270 */
[----:B------:R-:W-:-:S02]  /*3450*/  ISETP.GE.AND P6, PT, R19, UR7, PT ;  /* 0x0000000713007c0c */ /* 0x000fc4000bfc6270 */
[----:B------:R-:W-:Y:S02]  /*3460*/  SHF.R.S32.HI R5, RZ, 0x1f, R3 ;  /* 0x0000001fff057819 */ /* 0x000fe40000011403 */
[----:B------:R-:W-:Y:S02]  /*3470*/  @!P3 LEA R6, P0, R3, UR10, 0x2 ;  /* 0x0000000a0306bc11 */ /* 0x000fe4000f8010ff */
[----:B------:R-:W-:Y:S02]  /*3480*/  IADD3 R4, P1, R4, UR10, RZ ;  /* 0x0000000a04047c10 */ /* 0x000fe4000ff3e0ff */
[----:B------:R-:W-:Y:S02]  /*3490*/  SHF.L.U64.HI R8, R19, 0x2, R15 ;  /* 0x0000000213087819 */ /* 0x000fe4000001020f */
[----:B------:R-:W-:Y:S02]  /*34a0*/  @!P3 LEA.HI.X R7, R3, UR9, R5, 0x2, P0 ;  /* 0x000000090307bc11 */ /* 0x000fe400080f1405 */
[----:B------:R-:W-:-:S03]  /*34b0*/  IADD3.X R5, R8, UR9, RZ, P1, !PT ;  /* 0x0000000908057c10 */ /* 0x000fc60008ffe4ff */
[----:B------:R-:W5:Y:S04]  /*34c0*/  @!P3 LDG.E R9, [R6.64] ;  /* 0x000000040609b981 */ /* 0x000f68000c1e1900 */
[----:B--2---:R-:W2:Y:S04]  /*34d0*/  @!P5 LDG.E R12, [R4.64+0x20] ;  /* 0x00002004040cd981 */ /* 0x004ea8000c1e1900 */
[----:B---3--:R-:W3:Y:S04]  /*34e0*/  @!P4 LDG.E R10, [R4.64+0x80] ;  /* 0x00008004040ac981 */ /* 0x008ee8000c1e1900 */
[----:B----4-:R-:W4:Y:S01]  /*34f0*/  @!P6 LDG.E R20, [R4.64] ;  /* 0x000000040414e981 */ /* 0x010f22000c1e1900 */
[----:B------:R-:W-:-:S06]  /*3500*/  UIMAD UR7, UR18, -0x80, UR14 ;  /* 0xffffff80120778a4 */ /* 0x000fcc000f8e020e */
[----:B------:R-:W-:Y:S01]  /*3510*/  ISETP.GE.AND P6, PT, R2, UR7, PT ;  /* 0x0000000702007c0c */ /* 0x000fe2000bfc6270 */
[----:B------:R-:W-:-:S04]  /*3520*/  UIMAD UR8, UR20, UR16, URZ ;  /* 0x00000010140872a4 */ /* 0x000fc8000f8e023f */
[----:B------:R-:W-:-:S08]  /*3530*/  UIMAD UR8, UR24, UR17, UR8 ;  /* 0x00000011180872a4 */ /* 0x000fd0000f8e0208 */
[----:B------:R-:W-:Y:S04]  /*3540*/  @P6 STS.128 [R0+0xc000], RZ ;  /* 0x00c000ff00006388 */ /* 0x000fe80000000c00 */
[----:B------:R-:W-:Y:S01]  /*3550*/  @P6 STS.128 [R0+0x10000], RZ ;  /* 0x010000ff00006388 */ /* 0x000fe20000000c00 */
[----:B------:R-:W-:Y:S01]  /*3560*/  IMAD.U32 R3, RZ, RZ, UR8 ;  /* 0x00000008ff037e24 */ /* 0x000fe2000f8e00ff */
[----:B------:R-:W-:Y:S02]  /*3570*/  BSSY B0, `(.L_x_746) ;  /* 0x0000026000007945 */ /* 0x000fe40003800000 */
[----:B--2---:R1:W-:Y:S04]  /*3580*/  STL [R1+0x10], R12 ;  /* 0x0000100c01007387 */ /* 0x0043e80000100800 */
[----:B---3--:R2:W-:Y:S04]  /*3590*/  STL [R1+0x4], R10 ;  /* 0x0000040a01007387 */ /* 0x0085e80000100800 */
[----:B-----5:R3:W-:Y:S04]  /*35a0*/  STL [R1+0x8], R9 ;  /* 0x0000080901007387 */ /* 0x0207e80000100800 */
[----:B----4-:R3:W-:Y:S01]  /*35b0*/  STL [R1+0xc], R20 ;  /* 0x00000c1401007387 */ /* 0x0107e20000100800 */
[----:B-1----:R-:W-:-:S04]  /*35c0*/  IMAD.U32 R12, RZ, RZ, UR24 ;  /* 0x00000018ff0c7e24 */ /* 0x002fc8000f8e00ff */
[----:B------:R-:W-:-:S05]  /*35d0*/  IMAD.WIDE.U32 R4, R12, c[0x0][0x198], R230 ;  /* 0x000066000c047a25 */ /* 0x000fca00078e00e6 */
[----:B------:R-:W-:-:S04]  /*35e0*/  IADD3 R6, P0, R4, UR22, RZ ;  /* 0x0000001604067c10 */ /* 0x000fc8000ff1e0ff */
[----:B------:R-:W-:Y:S01]  /*35f0*/  IADD3.X R7, R5, UR28, R3, P0, !PT ;  /* 0x0000001c05077c10 */ /* 0x000fe200087fe403 */
[----:B------:R-:W-:-:S04]  /*3600*/  IMAD R3, R13, c[0x0][0x1b0], RZ ;  /* 0x00006c000d037a24 */ /* 0x000fc800078e02ff */
[C---:B------:R-:W-:Y:S02]  /*3610*/  IMAD R3, R11.reuse, c[0x0][0x1b4], R3 ;  /* 0x00006d000b037a24 */ /* 0x040fe400078e0203 */
[----:B------:R-:W-:-:S04]  /*3620*/  IMAD.WIDE.U32 R6, R11, c[0x0][0x1b0], R6 ;  /* 0x00006c000b067a25 */ /* 0x000fc800078e0006 */
[----:B--2---:R-:W-:Y:S01]  /*3630*/  IMAD.IADD R10, R7, 0x1, R3 ;  /* 0x00000001070a7824 */ /* 0x004fe200078e0203 */
[----:B------:R-:W-:Y:S05]  /*3640*/  @P6 BRA `(.L_x_747) ;  /* 0x0000018000006947 */ /* 0x000fea0003800000 */
[----:B---3--:R-:W2:Y:S01]  /*3650*/  LDL R9, [R1] ;  /* 0x0000000001097983 */ /* 0x008ea20000100800 */
[----:B------:R-:W-:Y:S01]  /*3660*/  ISETP.GE.AND P1, PT, R230, c[0x0][0x220], PT ;  /* 0x00008800e6007a0c */ /* 0x000fe20003f26270 */
[----:B------:R-:W-:Y:S01]  /*3670*/  IMAD R3, R16, c[0x0][0x198], RZ ;  /* 0x0000660010037a24 */ /* 0x000fe200078e02ff */
[----:B------:R-:W-:Y:S01]  /*3680*/  MOV R5, R10 ;  /* 0x0000000a00057202 */ /* 0x000fe20000000f00 */
[----:B------:R-:W-:Y:S02]  /*3690*/  IMAD.MOV.U32 R4, RZ, RZ, R6 ;  /* 0x000000ffff047224 */ /* 0x000fe400078e0006 */
[C---:B------:R-:W-:Y:S02]  /*36a0*/  IMAD R3, R2.reuse, c[0x0][0x19c], R3 ;  /* 0x0000670002037a24 */ /* 0x040fe400078e0203 */
[----:B------:R-:W-:-:S04]  /*36b0*/  IMAD.WIDE.U32 R4, R2, c[0x0][0x198], R4 ;  /* 0x0000660002047a25 */ /* 0x000fc800078e0004 */
[----:B------:R-:W-:Y:S02]  /*36c0*/  IMAD.IADD R3, R5, 0x1, R3 ;  /* 0x0000000105037824 */ /* 0x000fe400078e0203 */
[C---:B------:R-:W-:Y:S01]  /*36d0*/  @!P1 LEA R8, P3, R4.reuse, c[0x0][0x168], 0x1 ;  /* 0x00005a0004089a11 */ /* 0x040fe200078608ff */
[----:B------:R1:W-:Y:S01]  /*36e0*/  @P1 STS.128 [R0+0xc000], RZ ;  /* 0x00c000ff00001388 */ /* 0x0003e20000000c00 */
[----:B--2---:R-:W-:Y:S02]  /*36f0*/  ISETP.GE.AND P0, PT, R9, c[0x0][0x220], PT ;  /* 0x0000880009007a0c */ /* 0x004fe40003f06270 */
[----:B------:R-:W-:-:S05]  /*3700*/  @!P1 LEA.HI.X R9, R4, c[0x0][0x16c], R3, 0x1, P3 ;  /* 0x00005b0004099a11 */ /* 0x000fca00018f0c03 */
[----:B------:R-:W-:Y:S01]  /*3710*/  @!PT LDS RZ, [RZ] ;  /* 0x00000000fffff984 */ /* 0x000fe20000000800 */
[----:B------:R-:W-:Y:S01]  /*3720*/  @!PT LDS RZ, [RZ] ;  /* 0x00000000fffff984 */ /* 0x000fe20000000800 */
[----:B------:R-:W-:Y:S01]  /*3730*/  @!PT LDS RZ, [RZ] ;  /* 0x00000000fffff984 */ /* 0x000fe20000000800 */
[----:B------:R1:W-:Y:S06]  /*3740*/  @!P1 LDGSTS.E.BYPASS.LTC128B.128 [R0+0xc000], [R8.64] ;  /* 0x0c00000008009fae */ /* 0x0003ec000b901d44 */
        /* <DEDUP_REMOVED lines=8> */
.L_x_747:
[----:B---3--:R-:W-:Y:S05]  /*37d0*/  BSYNC B0 ;  /* 0x0000000000007941 */ /* 0x008fea0003800000 */
.L_x_746:
[----:B------:R-:W-:Y:S01]  /*37e0*/  ISETP.GE.AND P5, PT, R14, UR7, PT ;  /* 0x000000070e007c0c */ /* 0x000fe2000bfa6270 */
[----:B------:R-:W-:-:S12]  /*37f0*/  BSSY B0, `(.L_x_748) ;  /* 0x000001e000007945 */ /* 0x000fd80003800000 */
[----:B------:R2:W-:Y:S04]  /*3800*/  @P5 STS.128 [R0+0xd000], RZ ;  /* 0x00d000ff00005388 */ /* 0x0005e80000000c00 */
[----:B------:R2:W-:Y:S01]  /*3810*/  @P5 STS.128 [R0+0x11000], RZ ;  /* 0x011000ff00005388 */ /* 0x0005e20000000c00 */
[----:B------:R-:W-:Y:S05]  /*3820*/  @P5 BRA `(.L_x_749) ;  /* 0x000001a000005947 */ /* 0x000fea0003800000 */
[----:B-1----:R-:W3:Y:S01]  /*3830*/  LDL R9, [R1] ;  /* 0x0000000001097983 */ /* 0x002ee20000100800 */
[----:B------:R-:W-:Y:S02]  /*3840*/  IADD3 R3, P0, R2, 0x20, RZ ;  /* 0x0000002002037810 */ /* 0x000fe40007f1e0ff */
[----:B------:R-:W-:Y:S02]  /*3850*/  ISETP.GE.AND P1, PT, R230, c[0x0][0x220], PT ;  /* 0x00008800e6007a0c */ /* 0x000fe40003f26270 */
[----:B------:R-:W-:Y:S01]  /*3860*/  MOV R5, R10 ;  /* 0x0000000a00057202 */ /* 0x000fe20000000f00 */
[----:B------:R-:W-:-:S04]  /*3870*/  IMAD.X R4, RZ, RZ, R16, P0 ;  /* 0x000000ffff047224 */ /* 0x000fc800000e0610 */
[----:B------:R-:W-:Y:S02]  /*3880*/  IMAD R8, R4, c[0x0][0x198], RZ ;  /* 0x0000660004087a24 */ /* 0x000fe400078e02ff */
[----:B------:R-:W-:-:S04]  /*3890*/  IMAD.MOV.U32 R4, RZ, RZ, R6 ;  /* 0x000000ffff047224 */ /* 0x000fc800078e0006 */
[C---:B------:R-:W-:Y:S01]  /*38a0*/  IMAD.WIDE.U32 R4, R3.reuse, c[0x0][0x198], R4 ;  /* 0x0000660003047a25 */ /* 0x040fe200078e0004 */
[----:B------:R1:W-:Y:S03]  /*38b0*/  @P1 STS.128 [R0+0xd000], RZ ;  /* 0x00d000ff00001388 */ /* 0x0003e60000000c00 */
[----:B------:R-:W-:Y:S01]  /*38c0*/  IMAD R3, R3, c[0x0][0x19c], R8 ;  /* 0x0000670003037a24 */ /* 0x000fe200078e0208 */
[----:B------:R-:W-:-:S03]  /*38d0*/  @!P1 LEA R8, P3, R4, c[0x0][0x168], 0x1 ;  /* 0x00005a0004089a11 */ /* 0x000fc600078608ff */
[----:B------:R-:W-:Y:S01]  /*38e0*/  IMAD.IADD R3, R5, 0x1, R3 ;  /* 0x0000000105037824 */ /* 0x000fe200078e0203 */
[----:B---3--:R-:W-:-:S04]  /*38f0*/  ISETP.GE.AND P0, PT, R9, c[0x0][0x220], PT ;  /* 0x0000880009007a0c */ /* 0x008fc80003f06270 */
        /* <DEDUP_REMOVED lines=13> */
.L_x_749:
[----:B------:R-:W-:Y:S05]  /*39d0*/  BSYNC B0 ;  /* 0x0000000000007941 */ /* 0x000fea0003800000 */
.L_x_748:
[----:B------:R-:W-:Y:S01]  /*39e0*/  IADD3 R3, R2, 0x40, RZ ;  /* 0x0000004002037810 */ /* 0x000fe20007ffe0ff */
[----:B------:R-:W-:Y:S03]  /*39f0*/  BSSY B0, `(.L_x_750) ;  /* 0x000001f000007945 */ /* 0x000fe60003800000 */
[----:B------:R-:W-:-:S13]  /*3a00*/  ISETP.GE.AND P4, PT, R3, UR7, PT ;  /* 0x0000000703007c0c */ /* 0x000fda000bf86270 */
[----:B------:R3:W-:Y:S04]  /*3a10*/  @P4 STS.128 [R0+0xe000], RZ ;  /* 0x00e000ff00004388 */ /* 0x0007e80000000c00 */
[----:B------:R3:W-:Y:S01]  /*3a20*/  @P4 STS.128 [R0+0x12000], RZ ;  /* 0x012000ff00004388 */ /* 0x0007e20000000c00 */
[----:B------:R-:W-:Y:S05]  /*3a30*/  @P4 BRA `(.L_x_751) ;  /* 0x000001a000004947 */ /* 0x000fea0003800000 */
[----:B-1----:R-:W4:Y:S01]  /*3a40*/  LDL R9, [R1] ;  /* 0x0000000001097983 */ /* 0x002f220000100800 */
        /* <DEDUP_REMOVED lines=11> */
[----:B----4-:R-:W-:-:S04]  /*3b00*/  ISETP.GE.AND P0, PT, R9, c[0x0][0x220], PT ;  /* 0x0000880009007a0c */ /* 0x010fc80003f06270 */
        /* <DEDUP_REMOVED lines=13> */
.L_x_751:
[----:B------:R-:W-:Y:S05]  /*3be0*/  BSYNC B0 ;  /* 0x0000000000007941 */ /* 0x000fea0003800000 */
.L_x_750:
[----:B------:R-:W-:Y:S01]  /*3bf0*/  IADD3 R3, R2, 0x60, RZ ;  /* 0x0000006002037810 */ /* 0x000fe20007ffe0ff */
[----:B------:R-:W-:Y:S03]  /*3c00*/  BSSY B0, `(.L_x_752) ;  /* 0x000001e000007945 */ /* 0x000fe60003800000 */
[----:B------:R-:W-:-:S13]  /*3c10*/  ISETP.GE.AND P3, PT, R3, UR7, PT ;  /* 0x0000000703007c0c */ /* 0x000fda000bf66270 */
[----:B------:R4:W-:Y:S04]  /*3c20*/  @P3 STS.128 [R0+0xf000], RZ ;  /* 0x00f000ff00003388 */ /* 0x0009e80000000c00 */
[----:B------:R4:W-:Y:S01]  /*3c30*/  @P3 STS.128 [R0+0x13000], RZ ;  /* 0x013000ff00003388 */ /* 0x0009e20000000c00 */
[----:B------:R-:W-:Y:S05]  /*3c40*/  @P3 BRA `(.L_x_753) ;  /* 0x0000019000003947 */ /* 0x000fea0003800000 */
[----:B-1----:R-:W5:Y:S01]  /*3c50*/  LDL R8, [R1] ;  /* 0x0000000001087983 */ /* 0x002f620000100800 */
        /* <DEDUP_REMOVED lines=14> */
[----:B------:R1:W-:Y:S01]  /*3d40*/  @!P1 LDGSTS.E.BYPASS.LTC128B.128 [R0+0xf000], [R4.64] ;  /* 0x0f00000004009fae */ /* 0x0003e2000b901d44 */
[----:B-----5:R-:W-:-:S13]  /*3d50*/  ISETP.GE.AND P0, PT, R8, c[0x0][0x220], PT ;  /* 0x0000880008007a0c */ /* 0x020fda0003f06270 */
        /* <DEDUP_REMOVED lines=8> */
.L_x_753:
[----:B------:R-:W-:Y:S05]  /*3de0*/  BSYNC B0 ;  /* 0x0000000000007941 */ /* 0x000fea0003800000 */
.L_x_752:
        /* <DEDUP_REMOVED lines=15> */
[----:B-1----:R-:W5:Y:S01]  /*3ee0*/  LDL R8, [R1] ;  /* 0x0000000001087983 */ /* 0x002f620000100800 */
[----:B------:R-:W-:Y:S01]  /*3ef0*/  ISETP.GE.AND P1, PT, R230, c[0x0][0x220], PT ;  /* 0x00008800e6007a0c */ /* 0x000fe20003f26270 */
[----:B------:R-:W-:Y:S01]  /*3f00*/  IMAD R3, R16, c[0x0][0x1a0], RZ ;  /* 0x0000680010037a24 */ /* 0x000fe200078e02ff */
[----:B------:R-:W-:Y:S01]  /*3f10*/  MOV R5, R10 ;  /* 0x0000000a00057202 */ /* 0x000fe20000000f00 */
[----:B------:R-:W-:Y:S02]  /*3f20*/  IMAD.MOV.U32 R4, RZ, RZ, R6 ;  /* 0x000000ffff047224 */ /* 0x000fe400078e0006 */
[C---:B------:R-:W-:Y:S02]  /*3f30*/  IMAD R3, R2.reuse, c[0x0][0x1a4], R3 ;  /* 0x0000690002037a24 */ /* 0x040fe400078e0203 */
[----:B------:R-:W-:-:S04]  /*3f40*/  IMAD.WIDE.U32 R4, R2, c[0x0][0x1a0], R4 ;  /* 0x0000680002047a25 */ /* 0x000fc800078e0004 */
[----:B------:R-:W-:Y:S02]  /*3f50*/  IMAD.IADD R3, R5, 0x1, R3 ;  /* 0x0000000105037824 */ /* 0x000fe400078e0203 */
[----:B------:R1:W-:Y:S01]  /*3f60*/  @P1 STS.128 [R0+0x14000], RZ ;  /* 0x014000ff00001388 */ /* 0x0003e20000000c00 */
[----:B-----5:R-:W-:Y:S02]  /*3f70*/  ISETP.GE.AND P0, PT, R8, c[0x0][0x220], PT ;  /* 0x0000880008007a0c */ /* 0x020fe40003f06270 */
        /* <DEDUP_REMOVED lines=14> */
.L_x_755:
[----:B-1----:R-:W-:Y:S05]  /*4060*/  BSYNC B0 ;  /* 0x0000000000007941 */ /* 0x002fea0003800000 */
.L_x_754:
[----:B------:R1:W-:Y:S01]  /*4070*/  @P5 STS.128 [R0+0x15000], RZ ;  /* 0x015000ff00005388 */ /* 0x0003e20000000c00 */
[----:B------:R-:W-:Y:S03]  /*4080*/  BSSY B0, `(.L_x_756) ;  /* 0x000001d000007945 */ /* 0x000fe60003800000 */
[----:B------:R1:W-:Y:S01]  /*4090*/  @P5 STS.128 [R0+0x19000], RZ ;  /* 0x019000ff00005388 */ /* 0x0003e20000000c00 */
[----:B------:R-:W-:Y:S05]  /*40a0*/  @P5 BRA `(.L_x_757) ;  /* 0x000001a000005947 */ /* 0x000fea0003800000 */
[----:B------:R-:W5:Y:S01]  /*40b0*/  LDL R9, [R1] ;  /* 0x0000000001097983 */ /* 0x000f620000100800 */
        /* <DEDUP_REMOVED lines=11> */
[----:B-----5:R-:W-:-:S04]  /*4170*/  ISETP.GE.AND P0, PT, R9, c[0x0][0x220], PT ;  /* 0x0000880009007a0c */ /* 0x020fc80003f06270 */
        /* <DEDUP_REMOVED lines=13> */
.L_x_757:
[----:B------:R-:W-:Y:S05]  /*4250*/  BSYNC B0 ;  /* 0x0000000000007941 */ /* 0x000fea0003800000 */
.L_x_756:
[----:B------:R1:W-:Y:S01]  /*4260*/  @P4 STS.128 [R0+0x16000], RZ ;  /* 0x016000ff00004388 */ /* 0x0003e20000000c00 */
[----:B------:R-:W-:Y:S03]  /*4270*/  BSSY B0, `(.L_x_758) ;  /* 0x000001d000007945 */ /* 0x000fe60003800000 */
        /* <DEDUP_REMOVED lines=28> */
.L_x_759:
[----:B------:R-:W-:Y:S05]  /*4440*/  BSYNC B0 ;  /* 0x0000000000007941 */ /* 0x000fea0003800000 */
.L_x_758:
        /* <DEDUP_REMOVED lines=29> */
.L_x_761:
[----:B------:R-:W-:Y:S05]  /*4620*/  BSYNC B0 ;  /* 0x0000000000007941 */ /* 0x000fea0003800000 */
.L_x_760:
        /* <DEDUP_REMOVED lines=8> */
[----:B------:R-:W-:Y:S01]  /*46b0*/  MOV R224, R217 ;  /* 0x000000d900e07202 */ /* 0x000fe20000000f00 */
[----:B------:R-:W-:Y:S01]  /*46c0*/  IMAD.IADD R0, R17, 0x1, -R0 ;  /* 0x0000000111007824 */ /* 0x000fe200078e0a00 */
[----:B------:R-:W-:Y:S01]  /*46d0*/  CS2R R158, SRZ ;  /* 0x00000000009e7805 */ /* 0x000fe2000001ff00 */
[----:B------:R-:W-:Y:S01]  /*46e0*/  CS2R R156, SRZ ;  /* 0x00000000009c7805 */ /* 0x000fe2000001ff00 */
        /* <DEDUP_REMOVED lines=17> */
[----:B------:R-:W-:Y:S01]  /*4800*/  CS2R R134, SRZ ;  /* 0x0000000000867805 */ /* 0x000fe2000001ff00 */
[----:B------:R-:W-:Y:S01]  /*4810*/  SHF.L.U32 R3, R19, 0x2, RZ ;  /* 0x0000000213037819 */ /* 0x000fe200000006ff */
        /* <DEDUP_REMOVED lines=16> */
[----:B------:R-:W-:Y:S01]  /*4920*/  IMAD.MOV.U32 R0, RZ, RZ, c[0x0][0x22c] ;  /* 0x00008b00ff007624 */ /* 0x000fe200078e00ff */
[----:B------:R-:W-:Y:S01]  /*4930*/  CS2R R110, SRZ ;  /* 0x00000000006e7805 */ /* 0x000fe2000001ff00 */
[----:B------:R-:W-:Y:S01]  /*4940*/  CS2R R108, SRZ ;  /* 0x00000000006c7805 */ /* 0x000fe2000001ff00 */
[----:B------:R-:W-:Y:S01]  /*4950*/  CS2R R114, SRZ ;  /* 0x0000000000727805 */ /* 0x000fe2000001ff00 */
[----:B------:R-:W-:Y:S01]  /*4960*/  IMAD R0, R0, c[0x0][0x1c0], RZ ;  /* 0x0000700000007a24 */ /* 0x000fe200078e02ff */
[----:B------:R-:W-:Y:S01]  /*4970*/  CS2R R112, SRZ ;  /* 0x0000000000707805 */ /* 0x000fe2000001ff00 */
[----:B------:R-:W-:Y:S01]  /*4980*/  CS2R R106, SRZ ;  /* 0x00000000006a7805 */ /* 0x000fe2000001ff00 */
[----:B------:R-:W-:Y:S01]  /*4990*/  CS2R R104, SRZ ;  /* 0x0000000000687805 */ /* 0x000fe2000001ff00 */
[----:B------:R-:W-:Y:S01]  /*49a0*/  IMAD.SHL.U32 R245, R0, 0x8, RZ ;  /* 0x0000000800f57824 */ /* 0x000fe200078e00ff */
        /* <DEDUP_REMOVED lines=12> */
[----:B------:R-:W-:Y:S01]  /*4a70*/  SHF.L.U64.HI R2, R19, 0x2, R15 ;  /* 0x0000000213027819 */ /* 0x000fe2000001020f */
        /* <DEDUP_REMOVED lines=29> */
[----:B------:R-:W-:Y:S01]  /*4c50*/  UIADD3 UR15, UR15, -UR14, URZ ;  /* 0x8000000e0f0f7290 */ /* 0x000fe2000fffe03f */
[----:B-1----:R-:W-:-:S05]  /*4c60*/  IMAD.SHL.U32 R2, R0, 0x10, RZ ;  /* 0x0000001000027824 */ /* 0x002fca00078e00ff */
[C---:B------:R-:W-:Y:S02]  /*4c70*/  IADD3 R4, R2.reuse, 0x20, RZ ;  /* 0x0000002002047810 */ /* 0x040fe40007ffe0ff */
[C---:B--2---:R-:W-:Y:S02]  /*4c80*/  IADD3 R3, R2.reuse, 0x40, RZ ;  /* 0x0000004002037810 */ /* 0x044fe40007ffe0ff */
[C---:B------:R-:W-:Y:S02]  /*4c90*/  IADD3 R4, R245.reuse, R4, RZ ;  /* 0x00000004f5047210 */ /* 0x040fe40007ffe0ff */
[----:B------:R-:W-:Y:S01]  /*4ca0*/  IADD3 R2, R2, 0x60, RZ ;  /* 0x0000006002027810 */ /* 0x000fe20007ffe0ff */
[C---:B------:R-:W-:Y:S02]  /*4cb0*/  IMAD.IADD R3, R245.reuse, 0x1, R3 ;  /* 0x00000001f5037824 */ /* 0x040fe400078e0203 */
[C---:B------:R-:W-:Y:S02]  /*4cc0*/  IMAD.IADD R4, R245.reuse, 0x1, R4 ;  /* 0x00000001f5047824 */ /* 0x040fe400078e0204 */
[C---:B------:R-:W-:Y:S01]  /*4cd0*/  IMAD.IADD R2, R245.reuse, 0x1, R2 ;  /* 0x00000001f5027824 */ /* 0x040fe200078e0202 */
[C---:B------:R-:W-:Y:S01]  /*4ce0*/  IADD3 R3, R245.reuse, R3, RZ ;  /* 0x00000003f5037210 */ /* 0x040fe20007ffe0ff */
[----:B------:R-:W-:-:S02]  /*4cf0*/  IMAD.IADD R4, R245, 0x1, R4 ;  /* 0x00000001f5047824 */ /* 0x000fc400078e0204 */
[C---:B------:R-:W-:Y:S02]  /*4d00*/  IMAD.IADD R2, R245.reuse, 0x1, R2 ;  /* 0x00000001f5027824 */ /* 0x040fe400078e0202 */
[C---:B------:R-:W-:Y:S02]  /*4d10*/  IMAD.IADD R3, R245.reuse, 0x1, R3 ;  /* 0x00000001f5037824 */ /* 0x040fe400078e0203 */
[C---:B------:R-:W-:Y:S01]  /*4d20*/  IMAD.IADD R4, R245.reuse, 0x1, R4 ;  /* 0x00000001f5047824 */ /* 0x040fe200078e0204 */
[C---:B------:R-:W-:Y:S01]  /*4d30*/  IADD3 R2, R245.reuse, R2, RZ ;  /* 0x00000002f5027210 */ /* 0x040fe20007ffe0ff */
[----:B------:R-:W-:-:S03]  /*4d40*/  IMAD.IADD R3, R245, 0x1, R3 ;  /* 0x00000001f5037824 */ /* 0x000fc600078e0203 */
[C---:B------:R-:W-:Y:S01]  /*4d50*/  IADD3 R0, R245.reuse, R4, RZ ;  /* 0x00000004f5007210 */ /* 0x040fe20007ffe0ff */
[C---:B------:R-:W-:Y:S01]  /*4d60*/  IMAD.IADD R2, R245.reuse, 0x1, R2 ;  /* 0x00000001f5027824 */ /* 0x040fe200078e0202 */
[----:B------:R-:W-:Y:S04]  /*4d70*/  STL [R1+0x1c], R4 ;  /* 0x00001c0401007387 */ /* 0x000fe80000100800 */
[----:B------:R1:W-:Y:S04]  /*4d80*/  STL [R1+0x18], R3 ;  /* 0x0000180301007387 */ /* 0x0003e80000100800 */
[----:B------:R2:W-:Y:S04]  /*4d90*/  STL [R1+0x28], R0 ;  /* 0x0000280001007387 */ /* 0x0005e80000100800 */
[----:B------:R3:W-:Y:S01]  /*4da0*/  STL [R1+0x14], R2 ;  /* 0x0000140201007387 */ /* 0x0007e20000100800 */
[----:B-1----:R-:W-:-:S02]  /*4db0*/  IMAD.IADD R3, R245, 0x1, R3 ;  /* 0x00000001f5037824 */ /* 0x002fc400078e0203 */
[----:B--2---:R-:W-:-:S03]  /*4dc0*/  IMAD.IADD R0, R245, 0x1, R2 ;  /* 0x00000001f5007824 */ /* 0x004fc600078e0202 */
[----:B------:R3:W-:Y:S04]  /*4dd0*/  STL [R1+0x24], R3 ;  /* 0x0000240301007387 */ /* 0x0007e80000100800 */
[----:B------:R3:W-:Y:S02]  /*4de0*/  STL [R1+0x20], R0 ;  /* 0x0000200001007387 */ /* 0x0007e40000100800 */
.L_x_764:
[----:B------:R-:W0:Y:S01]  /*4df0*/  LDGDEPBAR ;  /* 0x00000000000079af */ /* 0x000e220000000000 */
[C---:B---3--:R-:W-:Y:S01]  /*4e00*/  IADD3 R0, R209.reuse, R215, RZ ;  /* 0x000000d7d1007210 */ /* 0x048fe20007ffe0ff */
[----:B------:R-:W-:Y:S01]  /*4e10*/  USHF.L.U32 UR7, UR6, 0x6, URZ ;  /* 0x0000000606077899 */ /* 0x000fe2000800063f */
[-C--:B------:R-:W-:Y:S01]  /*4e20*/  IADD3 R3, R209, R192.reuse, RZ ;  /* 0x000000c0d1037210 */ /* 0x080fe20007ffe0ff */
[----:B------:R-:W-:Y:S01]  /*4e30*/  USHF.L.U32 UR8, UR18, 0x7, URZ ;  /* 0x0000000712087899 */ /* 0x000fe2000800063f */
[----:B------:R-:W-:Y:S01]  /*4e40*/  IADD3 R2, R0, R192, RZ ;  /* 0x000000c000027210 */ /* 0x000fe20007ffe0ff */
[----:B------:R-:W-:Y:S02]  /*4e50*/  UISETP.GE.AND UP0, UPT, UR7, UR15, UPT ;  /* 0x0000000f0700728c */ /* 0x000fe4000bf06270 */
[----:B------:R-:W2:Y:S01]  /*4e60*/  LDL R235, [R1+0x38] ;  /* 0x0000380001eb7983 */ /* 0x000ea20000100800 */
[----:B------:R-:W-:Y:S02]  /*4e70*/  UIADD3 UR8, UR8, 0x80, URZ ;  /* 0x0000008008087890 */ /* 0x000fe4000fffe03f */
[----:B------:R-:W-:Y:S01]  /*4e80*/  UISETP.GT.AND UP3, UPT, UR6, UR13, UPT ;  /* 0x0000000d0600728c */ /* 0x000fe2000bf64270 */
[----:B------:R-:W3:Y:S01]  /*4e90*/  LDL R234, [R1+0x4c] ;  /* 0x00004c0001ea7983 */ /* 0x000ee20000100800 */
[----:B------:R-:W-:Y:S03]  /*4ea0*/  UISETP.LT.AND UP0, UPT, UR8, UR14, UP0 ;  /* 0x0000000e0800728c */ /* 0x000fe60008701270 */
[----:B------:R-:W4:Y:S03]  /*4eb0*/  LDL R233, [R1+0xc] ;  /* 0x00000c0001e97983 */ /* 0x000f260000100800 */
[----:B------:R-:W-:Y:S01]  /*4ec0*/  PLOP3.LUT P0, PT, PT, PT, UP0, 0x80, 0x0 ;  /* 0x000000000000781c */ /* 0x000fe20003f0f008 */
[----:B------:R-:W2:Y:S04]  /*4ed0*/  LDL R232, [R1+0x10] ;  /* 0x0000100001e87983 */ /* 0x000ea80000100800 */
[----:B------:R-:W-:Y:S04]  /*4ee0*/  STL [R1+0xb0], R55 ;  /* 0x0000b03701007387 */ /* 0x000fe80000100800 */
        /* <DEDUP_REMOVED lines=18> */
[----:B------:R-:W-:Y:S01]  /*5010*/  STL [R1+0x64], R36 ;  /* 0x0000642401007387 */ /* 0x000fe20000100800 */
[----:B------:R-:W-:Y:S04]  /*5020*/  DEPBAR.LE SB0, 0x0 ;  /* 0x000080000000791a */ /* 0x000fe80000000000 */
[----:B------:R-:W-:Y:S08]  /*5030*/  BAR.SYNC.DEFER_BLOCKING 0x0 ;  /* 0x0000000000007b1d */ /* 0x000ff00000010000 */
[----:B------:R-:W-:Y:S08]  /*5040*/  LDSM.16.M88.4 R32, [R209] ;  /* 0x00000000d120783b */ /* 0x000ff00000000200 */
[----:B------:R-:W1:Y:S08]  /*5050*/  LDSM.16.M88.4 R16, [R210+0xc000] ;  /* 0x00c00000d210783b */ /* 0x000e700000000200 */
[----:B------:R-:W1:Y:S08]  /*5060*/  LDSM.16.M88.4 R28, [R209+0x1000] ;  /* 0x00100000d11c783b */ /* 0x000e700000000200 */
[----:B------:R-:W1:Y:S08]  /*5070*/  LDSM.16.M88.4 R164, [R210+0xc800] ;  /* 0x00c80000d2a4783b */ /* 0x000e700000000200 */
[----:B------:R-:W-:Y:S08]  /*5080*/  LDSM.16.M88.4 R168, [R0] ;  /* 0x0000000000a8783b */ /* 0x000ff00000000200 */
[----:B------:R-:W1:Y:S02]  /*5090*/  LDSM.16.M88.4 R172, [R211+0xc000] ;  /* 0x00c00000d3ac783b */ /* 0x000e640000000200 */
[-C--:B-1----:R-:W-:Y:S06]  /*50a0*/  HMMA.16816.F32.BF16 R4, R32, R16.reuse, RZ ;  /* 0x000000102004723c */ /* 0x082fec00000418ff */
[----:B------:R-:W1:Y:S02]  /*50b0*/  LDSM.16.M88.4 R176, [R0+0x1000] ;  /* 0x0010000000b0783b */ /* 0x000e640000000200 */
[C---:B------:R-:W-:Y:S06]  /*50c0*/  HMMA.16816.F32.BF16 R8, R28.reuse, R16, RZ ;  /* 0x000000101c08723c */ /* 0x040fec00000418ff */
[----:B------:R-:W1:Y:S02]  /*50d0*/  LDSM.16.M88.4 R180, [R211+0xc800] ;  /* 0x00c80000d3b4783b */ /* 0x000e640000000200 */
[-C--:B------:R-:W-:Y:S06]  /*50e0*/  HMMA.16816.F32.BF16 R12, R28, R18.reuse, RZ ;  /* 0x000000121c0c723c */ /* 0x080fec00000418ff */
[----:B------:R-:W-:Y:S02]  /*50f0*/  LDSM.16.M88.4 R184, [R3] ;  /* 0x0000000003b8783b */ /* 0x000fe40000000200 */
[C---:B------:R-:W-:Y:S06]  /*5100*/  HMMA.16816.F32.BF16 R16, R32.reuse, R18, RZ ;  /* 0x000000122010723c */ /* 0x040fec00000418ff */
[----:B------:R-:W1:Y:S02]  /*5110*/  LDSM.16.M88.4 R188, [R213+0xc000] ;  /* 0x00c00000d5bc783b */ /* 0x000e640000000200 */
[-C--:B------:R-:W-:Y:S06]  /*5120*/  HMMA.16816.F32.BF16 R20, R32, R164.reuse, RZ ;  /* 0x000000a42014723c */ /* 0x080fec00000418ff */
[----:B------:R-:W-:Y:S02]  /*5130*/  LDSM.16.M88.4 R192, [R213+0xc800] ;  /* 0x00c80000d5c0783b */ /* 0x000fe40000000200 */
[C---:B------:R-:W-:Y:S06]  /*5140*/  HMMA.16816.F32.BF16 R24, R28.reuse, R164, RZ ;  /* 0x000000a41c18723c */ /* 0x040fec00000418ff */
[----:B------:R-:W-:Y:S02]  /*5150*/  LDSM.16.M88.4 R196, [R2] ;  /* 0x0000000002c4783b */ /* 0x000fe40000000200 */
[-C--:B------:R-:W-:Y:S06]  /*5160*/  HMMA.16816.F32.BF16 R28, R28, R166.reuse, RZ ;  /* 0x000000a61c1c723c */ /* 0x080fec00000418ff */
[----:B------:R-:W-:Y:S02]  /*5170*/  LDSM.16.M88.4 R200, [R212+0xc000] ;  /* 0x00c00000d4c8783b */ /* 0x000fe40000000200 */
[----:B------:R-:W-:Y:S06]  /*5180*/  HMMA.16816.F32.BF16 R32, R32, R166, RZ ;  /* 0x000000a62020723c */ /* 0x000fec00000418ff */
[----:B------:R-:W3:Y:S02]  /*5190*/  LDSM.16.M88.4 R164, [R3+0x1000] ;  /* 0x0010000003a4783b */ /* 0x000ee40000000200 */
[-C--:B------:R-:W-:Y:S08]  /*51a0*/  HMMA.16816.F32.BF16 R4, R168, R172.reuse, R4 ;  /* 0x000000aca804723c */ /* 0x080ff00000041804 */
[C---:B-1----:R-:W-:Y:S08]  /*51b0*/  HMMA.16816.F32.BF16 R8, R176.reuse, R172, R8 ;  /* 0x000000acb008723c */ /* 0x042ff00000041808 */
        /* <DEDUP_REMOVED lines=9> */
[-C--:B------:R-:W-:Y:S01]  /*5250*/  HMMA.16816.F32.BF16 R4, R184, R188.reuse, R4 ;  /* 0x000000bcb804723c */ /* 0x080fe20000041804 */
[----:B------:R-:W1:Y:S07]  /*5260*/  LDSM.16.M88.4 R180, [R210+0x10000] ;  /* 0x01000000d2b4783b */ /* 0x000e6e0000000200 */
[C---:B---3--:R-:W-:Y:S04]  /*5270*/  HMMA.16816.F32.BF16 R8, R164.reuse, R188, R8 ;  /* 0x000000bca408723c */ /* 0x048fe80000041808 */
[----:B----4-:R-:W-:Y:S04]  /*5280*/  FSETP.NEU.FTZ.AND P2, PT, R233, -INF , PT ;  /* 0xff800000e900780b */ /* 0x010fe80003f5d000 */
[-C--:B------:R-:W-:Y:S08]  /*5290*/  HMMA.16816.F32.BF16 R12, R164, R190.reuse, R12 ;  /* 0x000000bea40c723c */ /* 0x080ff0000004180c */
[C---:B------:R-:W-:Y:S01]  /*52a0*/  HMMA.16816.F32.BF16 R16, R184.reuse, R190, R16 ;  /* 0x000000beb810723c */ /* 0x040fe20000041810 */
[----:B------:R-:W-:Y:S07]  /*52b0*/  LDSM.16.M88.4 R188, [R0+0x2000] ;  /* 0x0020000000bc783b */ /* 0x000fee0000000200 */
[-C--:B------:R-:W-:Y:S08]  /*52c0*/  HMMA.16816.F32.BF16 R20, R184, R192.reuse, R20 ;  /* 0x000000c0b814723c */ /* 0x080ff00000041814 */
[C---:B------:R-:W-:Y:S08]  /*52d0*/  HMMA.16816.F32.BF16 R24, R164.reuse, R192, R24 ;  /* 0x000000c0a418723c */ /* 0x040ff00000041818 */
[-C--:B------:R-:W-:Y:S01]  /*52e0*/  HMMA.16816.F32.BF16 R28, R164, R194.reuse, R28 ;  /* 0x000000c2a41c723c */ /* 0x080fe2000004181c */
[----:B------:R-:W3:Y:S07]  /*52f0*/  LDSM.16.M88.4 R164, [R209+0x3000] ;  /* 0x00300000d1a4783b */ /* 0x000eee0000000200 */
[----:B------:R-:W-:Y:S01]  /*5300*/  HMMA.16816.F32.BF16 R32, R184, R194, R32 ;  /* 0x000000c2b820723c */ /* 0x000fe20000041820 */
[----:B------:R-:W4:Y:S07]  /*5310*/  LDSM.16.M88.4 R184, [R210+0x10800] ;  /* 0x01080000d2b8783b */ /* 0x000f2e0000000200 */
[-C--:B------:R-:W-:Y:S01]  /*5320*/  HMMA.16816.F32.BF16 R4, R196, R200.reuse, R4 ;  /* 0x000000c8c404723c */ /* 0x080fe20000041804 */
[----:B------:R-:W2:Y:S07]  /*5330*/  LDSM.16.M88.4 R192, [R211+0x10000] ;  /* 0x01000000d3c0783b */ /* 0x000eae0000000200 */
[C---:B-1----:R-:W-:Y:S08]  /*5340*/  HMMA.16816.F32.BF16 R8, R168.reuse, R200, R8 ;  /* 0x000000c8a808723c */ /* 0x042ff00000041808 */
[-C--:B------:R-:W-:Y:S08]  /*5350*/  HMMA.16816.F32.BF16 R12, R168, R202.reuse, R12 ;  /* 0x000000caa80c723c */ /* 0x080ff0000004180c */
[C---:B------:R-:W-:Y:S01]  /*5360*/  HMMA.16816.F32.BF16 R16, R196.reuse, R202, R16 ;  /* 0x000000cac410723c */ /* 0x040fe20000041810 */
[----:B------:R-:W-:Y:S07]  /*5370*/  LDSM.16.M88.4 R200, [R213+0x10000] ;  /* 0x01000000d5c8783b */ /* 0x000fee0000000200 */
[-C--:B------:R-:W-:Y:S08]  /*5380*/  HMMA.16816.F32.BF16 R20, R196, R172.reuse, R20 ;  /* 0x000000acc414723c */ /* 0x080ff00000041814 */
[C---:B------:R-:W-:Y:S08]  /*5390*/  HMMA.16816.F32.BF16 R24, R168.reuse, R172, R24 ;  /* 0x000000aca818723c */ /* 0x040ff00000041818 */
[-C--:B------:R-:W-:Y:S01]  /*53a0*/  HMMA.16816.F32.BF16 R28, R168, R174.reuse, R28 ;  /* 0x000000aea81c723c */ /* 0x080fe2000004181c */
[----:B------:R1:W2:Y:S07]  /*53b0*/  LDSM.16.M88.4 R168, [R0+0x3000] ;  /* 0x0030000000a8783b */ /* 0x0002ae0000000200 */
[----:B------:R-:W-:Y:S01]  /*53c0*/  HMMA.16816.F32.BF16 R32, R196, R174, R32 ;  /* 0x000000aec420723c */ /* 0x000fe20000041820 */
[----:B------:R-:W2:Y:S07]  /*53d0*/  LDSM.16.M88.4 R172, [R211+0x10800] ;  /* 0x01080000d3ac783b */ /* 0x000eae0000000200 */
[-C--:B------:R-:W-:Y:S01]  /*53e0*/  HMMA.16816.F32.BF16 R4, R176, R180.reuse, R4 ;  /* 0x000000b4b004723c */ /* 0x080fe20000041804 */
[----:B------:R-:W2:Y:S07]  /*53f0*/  LDSM.16.M88.4 R196, [R3+0x2000] ;  /* 0x0020000003c4783b */ /* 0x000eae0000000200 */
[C---:B---3--:R-:W-:Y:S01]  /*5400*/  HMMA.16816.F32.BF16 R8, R164.reuse, R180, R8 ;  /* 0x000000b4a408723c */ /* 0x048fe20000041808 */
[----:B-1----:R-:W-:Y:S04]  /*5410*/  MOV R0, UR18 ;  /* 0x0000001200007c02 */ /* 0x002fe80008000f00 */
[----:B------:R-:W-:Y:S03]  /*5420*/  @!P0 LEA R0, R0, R234, 0x7 ;  /* 0x000000ea00008211 */ /* 0x000fe600078e38ff */
        /* <DEDUP_REMOVED lines=8> */
[----:B------:R-:W3:Y:S07]  /*54b0*/  LDSM.16.M88.4 R176, [R213+0x10800] ;  /* 0x01080000d5b0783b */ /* 0x000eee0000000200 */
[-C--:B--2---:R-:W-:Y:S01]  /*54c0*/  HMMA.16816.F32.BF16 R4, R188, R192.reuse, R4 ;  /* 0x000000c0bc04723c */ /* 0x084fe20000041804 */
[----:B------:R-:W2:Y:S07]  /*54d0*/  LDSM.16.M88.4 R184, [R212+0x10000] ;  /* 0x01000000d4b8783b */ /* 0x000eae0000000200 */
[C---:B------:R-:W-:Y:S08]  /*54e0*/  HMMA.16816.F32.BF16 R8, R168.reuse, R192, R8 ;  /* 0x000000c0a808723c */ /* 0x040ff00000041808 */
[-C--:B------:R-:W-:Y:S08]  /*54f0*/  HMMA.16816.F32.BF16 R12, R168, R194.reuse, R12 ;  /* 0x000000c2a80c723c */ /* 0x080ff0000004180c */
[C---:B------:R-:W-:Y:S08]  /*5500*/  HMMA.16816.F32.BF16 R16, R188.reuse, R194, R16 ;  /* 0x000000c2bc10723c */ /* 0x040ff00000041810 */
[-C--:B------:R-:W-:Y:S08]  /*5510*/  HMMA.16816.F32.BF16 R20, R188, R172.reuse, R20 ;  /* 0x000000acbc14723c */ /* 0x080ff00000041814 */
[C---:B------:R-:W-:Y:S08]  /*5520*/  HMMA.16816.F32.BF16 R24, R168.reuse, R172, R24 ;  /* 0x000000aca818723c */ /* 0x040ff00000041818 */
[-C--:B------:R-:W-:Y:S01]  /*5530*/  HMMA.16816.F32.BF16 R28, R168, R174.reuse, R28 ;  /* 0x000000aea81c723c */ /* 0x080fe2000004181c */
[----:B------:R4:W2:Y:S07]  /*5540*/  LDSM.16.M88.4 R168, [R2+0x3000] ;  /* 0x0030000002a8783b */ /* 0x0008ae0000000200 */
[----:B------:R-:W-:Y:S08]  /*5550*/  HMMA.16816.F32.BF16 R32, R188, R174, R32 ;  /* 0x000000aebc20723c */ /* 0x000ff00000041820 */
[-C--:B------:R-:W-:Y:S08]  /*5560*/  HMMA.16816.F32.BF16 R4, R196, R200.reuse, R4 ;  /* 0x000000c8c404723c */ /* 0x080ff00000041804 */
[C---:B-1----:R-:W-:Y:S04]  /*5570*/  HMMA.16816.F32.BF16 R8, R164.reuse, R200, R8 ;  /* 0x000000c8a408723c */ /* 0x042fe80000041808 */
[----:B----4-:R-:W-:Y:S04]  /*5580*/  @!P0 IADD3 R2, R235, UR7, RZ ;  /* 0x00000007eb028c10 */ /* 0x010fe8000fffe0ff */
[-C--:B------:R-:W-:Y:S08]  /*5590*/  HMMA.16816.F32.BF16 R12, R164, R202.reuse, R12 ;  /* 0x000000caa40c723c */ /* 0x080ff0000004180c */
[C---:B------:R-:W-:Y:S08]  /*55a0*/  HMMA.16816.F32.BF16 R16, R196.reuse, R202, R16 ;  /* 0x000000cac410723c */ /* 0x040ff00000041810 */
[-C--:B---3--:R-:W-:Y:S08]  /*55b0*/  HMMA.16816.F32.BF16 R20, R196, R176.reuse, R20 ;  /* 0x000000b0c414723c */ /* 0x088ff00000041814 */
[C---:B------:R-:W-:Y:S08]  /*55c0*/  HMMA.16816.F32.BF16 R24, R164.reuse, R176, R24 ;  /* 0x000000b0a418723c */ /* 0x040ff00000041818 */
[-C--:B------:R-:W-:Y:S08]  /*55d0*/  HMMA.16816.F32.BF16 R28, R164, R178.reuse, R28 ;  /* 0x000000b2a41c723c */ /* 0x080ff0000004181c */
[----:B------:R-:W-:Y:S08]  /*55e0*/  HMMA.16816.F32.BF16 R32, R196, R178, R32 ;  /* 0x000000b2c420723c */ /* 0x000ff00000041820 */
[-C--:B--2---:R-:W-:Y:S08]  /*55f0*/  HMMA.16816.F32.BF16 R4, R180, R184.reuse, R4 ;  /* 0x000000b8b404723c */ /* 0x084ff00000041804 */
[C---:B------:R-:W-:Y:S07]  /*5600*/  HMMA.16816.F32.BF16 R8, R168.reuse, R184, R8 ;  /* 0x000000b8a808723c */ /* 0x040fee0000041808 */
[----:B------:R-:W-:Y:S01]  /*5610*/  MOV R184, 0x40 ;  /* 0x0000004000b87802 */ /* 0x000fe20000000f00 */
[-C--:B------:R-:W-:Y:S04]  /*5620*/  HMMA.16816.F32.BF16 R12, R168, R186.reuse, R12 ;  /* 0x000000baa80c723c */ /* 0x080fe8000004180c */
[----:B------:R-:W-:Y:S04]  /*5630*/  SEL R192, R184, 0xffffffc0, !P1 ;  /* 0xffffffc0b8c07807 */ /* 0x000fe80004800000 */
[----:B------:R-:W-:Y:S01]  /*5640*/  FMUL.FTZ R4, R4, c[0x0][0x2ec] ;  /* 0x0000bb0004047a20 */ /* 0x000fe20000410000 */
[----:B------:R-:W-:Y:S01]  /*5650*/  IADD3 R184, R192, R207, RZ ;  /* 0x000000cfc0b87210 */ /* 0x000fe20007ffe0ff */
[C---:B------:R-:W-:Y:S02]  /*5660*/  HMMA.16816.F32.BF16 R16, R180.reuse, R186, R16 ;  /* 0x000000bab410723c */ /* 0x040fe40000041810 */
[----:B------:R-:W1:Y:S02]  /*5670*/  MUFU.TANH R188, R4 ;  /* 0x0000000400bc7308 */ /* 0x000e640000002400 */
[----:B------:R-:W-:Y:S02]  /*5680*/  FMUL.FTZ R5, R5, c[0x0][0x2ec] ;  /* 0x0000bb0005057a20 */ /* 0x000fe40000410000 */
[----:B------:R-:W-:Y:S02]  /*5690*/  FMUL.FTZ R6, R6, c[0x0][0x2ec] ;  /* 0x0000bb0006067a20 */ /* 0x000fe40000410000 */
[----:B------:R-:W-:Y:S04]  /*56a0*/  FMUL.FTZ R7, R7, c[0x0][0x2ec] ;  /* 0x0000bb0007077a20 */ /* 0x000fe80000410000 */
[----:B------:R-:W2:Y:S01]  /*56b0*/  MUFU.TANH R191, R5 ;  /* 0x0000000500bf7308 */ /* 0x000ea20000002400 */
[----:B------:R-:W-:Y:S02]  /*56c0*/  FMUL.FTZ R11, R11, c[0x0][0x2ec] ;  /* 0x0000bb000b0b7a20 */ /* 0x000fe40000410000 */
[----:B------:R-:W-:Y:S02]  /*56d0*/  FMUL.FTZ R13, R13, c[0x0][0x2ec] ;  /* 0x0000bb000d0d7a20 */ /* 0x000fe40000410000 */
[----:B------:R-:W-:Y:S02]  /*56e0*/  FMUL.FTZ R15, R15, c[0x0][0x2ec] ;  /* 0x0000bb000f0f7a20 */ /* 0x000fe40000410000 */
[----:B------:R-:W-:Y:S02]  /*56f0*/  FMUL.FTZ R10, R10, c[0x0][0x2ec] ;  /* 0x0000bb000a0a7a20 */ /* 0x000fe40000410000 */
[----:B------:R-:W-:Y:S01]  /*5700*/  FMUL.FTZ R14, R14, c[0x0][0x2ec] ;  /* 0x0000bb000e0e7a20 */ /* 0x000fe20000410000 */
[----:B------:R3:W-:Y:S01]  /*5710*/  MUFU.TANH R240, R13 ;  /* 0x0000000d00f07308 */ /* 0x0007e20000002400 */
[----:B------:R-:W-:Y:S02]  /*5720*/  FMUL.FTZ R9, R9, c[0x0][0x2ec] ;  /* 0x0000bb0009097a20 */ /* 0x000fe40000410000 */
[----:B------:R-:W-:Y:S01]  /*5730*/  FMUL.FTZ R17, R17, c[0x0][0x2ec] ;  /* 0x0000bb0011117a20 */ /* 0x000fe20000410000 */
[----:B-1----:R-:W-:Y:S01]  /*5740*/  MOV R3, R188 ;  /* 0x000000bc00037202 */ /* 0x002fe20000000f00 */
[----:B------:R-:W-:Y:S02]  /*5750*/  FMUL.FTZ R18, R18, c[0x0][0x2ec] ;  /* 0x0000bb0012127a20 */ /* 0x000fe40000410000 */
[----:B------:R-:W-:Y:S02]  /*5760*/  FMUL.FTZ R19, R19, c[0x0][0x2ec] ;  /* 0x0000bb0013137a20 */ /* 0x000fe40000410000 */
[----:B------:R-:W-:Y:S01]  /*5770*/  FMUL.FTZ R16, R16, c[0x0][0x2ec] ;  /* 0x0000bb0010107a20 */ /* 0x000fe20000410000 */
[----:B------:R-:W1:Y:S01]  /*5780*/  MUFU.TANH R225, R6 ;  /* 0x0000000600e17308 */ /* 0x000e620000002400 */
[----:B------:R-:W-:Y:S02]  /*5790*/  FMUL.FTZ R12, R12, c[0x0][0x2ec] ;  /* 0x0000bb000c0c7a20 */ /* 0x000fe40000410000 */
[----:B------:R-:W-:Y:S07]  /*57a0*/  FMUL.FTZ R8, R8, c[0x0][0x2ec] ;  /* 0x0000bb0008087a20 */ /* 0x000fee0000410000 */
[----:B------:R4:W-:Y:S01]  /*57b0*/  MUFU.TANH R39, R15 ;  /* 0x0000000f00277308 */ /* 0x0009e20000002400 */
[----:B---3--:R-:W3:Y:S09]  /*57c0*/  LDL R13, [R1+0x4] ;  /* 0x00000400010d7983 */ /* 0x008ef20000100800 */
[----:B------:R1:W-:Y:S10]  /*57d0*/  MUFU.TANH R203, R7 ;  /* 0x0000000700cb7308 */ /* 0x0003f40000002400 */
[----:B------:R2:W-:Y:S01]  /*57e0*/  MUFU.TANH R41, R11 ;  /* 0x0000000b00297308 */ /* 0x0005e20000002400 */
[----:B----4-:R-:W4:Y:S09]  /*57f0*/  LDL R15, [R1+0x8] ;  /* 0x00000800010f7983 */ /* 0x010f320000100800 */
[----:B------:R-:W-:Y:S01]  /*5800*/  MUFU.TANH R190, R16 ;  /* 0x0000001000be7308 */ /* 0x000fe20000002400 */
[----:B-1----:R-:W1:Y:S09]  /*5810*/  LDSM.16.M88.4 R4, [R212+0x10800] ;  /* 0x01080000d404783b */ /* 0x002e720000000200 */
[----:B------:R1:W1:Y:S01]  /*5820*/  MUFU.TANH R244, R9 ;  /* 0x0000000900f47308 */ /* 0x0002620000002400 */
[----:B--2---:R-:W-:Y:S04]  /*5830*/  @!P0 IMNMX R11, R2, UR14, PT ;  /* 0x0000000e020b8c17 */ /* 0x004fe8000b800200 */
[-C--:B------:R-:W-:Y:S05]  /*5840*/  @!P0 ISETP.GE.AND P3, PT, R0, R11.reuse, PT ;  /* 0x0000000b0000820c */ /* 0x080fea0003f66270 */
[----:B------:R-:W-:Y:S01]  /*5850*/  MUFU.TANH R186, R17 ;  /* 0x0000001100ba7308 */ /* 0x000fe20000002400 */
[----:B------:R-:W-:Y:S09]  /*5860*/  @!P0 FSEL R3, R188, -INF , !P3 ;  /* 0xff800000bc038808 */ /* 0x000ff20005800000 */
[----:B------:R2:W-:Y:S01]  /*5870*/  MUFU.TANH R241, R12 ;  /* 0x0000000c00f17308 */ /* 0x0005e20000002400 */
[----:B-1----:R-:W-:Y:S05]  /*5880*/  FMUL.FTZ R9, R233, 1.4426950216293334961 ;  /* 0x3fb8aa3be9097820 */ /* 0x002fea0000410000 */
[----:B------:R-:W-:Y:S04]  /*5890*/  FSEL R9, R9, RZ, P2 ;  /* 0x000000ff09097208 */ /* 0x000fe80001000000 */
[----:B------:R1:W-:Y:S01]  /*58a0*/  MUFU.TANH R247, R8 ;  /* 0x0000000800f77308 */ /* 0x0003e20000002400 */
[-C--:B------:R-:W-:Y:S09]  /*58b0*/  HMMA.16816.F32.BF16 R20, R180, R4.reuse, R20 ;  /* 0x00000004b414723c */ /* 0x080ff20000041814 */
[----:B------:R1:W-:Y:S01]  /*58c0*/  MUFU.TANH R42, R10 ;  /* 0x0000000a002a7308 */ /* 0x0003e20000002400 */
[C---:B------:R-:W-:Y:S04]  /*58d0*/  HMMA.16816.F32.BF16 R24, R168.reuse, R4, R24 ;  /* 0x00000004a818723c */ /* 0x040fe80000041818 */
[----:B--2---:R-:W-:Y:S03]  /*58e0*/  @!P0 IADD3 R12, R0, 0x1, RZ ;  /* 0x00000001000c8810 */ /* 0x004fe60007ffe0ff */
[----:B------:R-:W-:Y:S01]  /*58f0*/  @!P0 IADD3 R5, R2, 0x20, RZ ;  /* 0x0000002002058810 */ /* 0x000fe20007ffe0ff */
[-C--:B------:R-:W-:Y:S01]  /*5900*/  HMMA.16816.F32.BF16 R28, R168, R6.reuse, R28 ;  /* 0x00000006a81c723c */ /* 0x080fe2000004181c */
[----:B------:R2:W2:Y:S02]  /*5910*/  MUFU.TANH R40, R14 ;  /* 0x0000000e00287308 */ /* 0x0004a40000002400 */
[----:B------:R-:W-:Y:S01]  /*5920*/  @!P0 ISETP.GE.AND P2, PT, R12, R11, PT ;  /* 0x0000000b0c00820c */ /* 0x000fe20003f46270 */
[--C-:B-1----:R-:W-:Y:S01]  /*5930*/  FFMA.FTZ R8, R3, c[0x0][0x23c], -R9.reuse ;  /* 0x00008f0003087a23 */ /* 0x102fe20000010809 */
[----:B------:R-:W-:Y:S02]  /*5940*/  MOV R3, R191 ;  /* 0x000000bf00037202 */ /* 0x000fe40000000f00 */
[----:B------:R-:W-:Y:S01]  /*5950*/  @!P0 FSEL R3, R191, -INF , !P2 ;  /* 0xff800000bf038808 */ /* 0x000fe20005000000 */
[----:B------:R-:W-:Y:S03]  /*5960*/  HMMA.16816.F32.BF16 R32, R180, R6, R32 ;  /* 0x00000006b420723c */ /* 0x000fe60000041820 */
[----:B------:R1:W-:Y:S01]  /*5970*/  MUFU.EX2 R248, R8 ;  /* 0x0000000800f87308 */ /* 0x0003e20000000800 */
[----:B------:R-:W-:Y:S01]  /*5980*/  FFMA.FTZ R4, R3, c[0x0][0x23c], -R9 ;  /* 0x00008f0003047a23 */ /* 0x000fe20000010809 */
[----:B------:R-:W-:Y:S01]  /*5990*/  FSETP.NEU.FTZ.AND P2, PT, R232, -INF , PT ;  /* 0xff800000e800780b */ /* 0x000fe20003f5d000 */
[----:B------:R-:W-:Y:S01]  /*59a0*/  FMUL.FTZ R20, R20, c[0x0][0x2ec] ;  /* 0x0000bb0014147a20 */ /* 0x000fe20000410000 */
[----:B------:R-:W-:Y:S01]  /*59b0*/  @!P0 IADD3 R10, R2, 0x8, RZ ;  /* 0x00000008020a8810 */ /* 0x000fe20007ffe0ff */
[----:B------:R-:W-:Y:S01]  /*59c0*/  FMUL.FTZ R21, R21, c[0x0][0x2ec] ;  /* 0x0000bb0015157a20 */ /* 0x000fe20000410000 */
[----:B------:R-:W-:Y:S03]  /*59d0*/  MOV R3, R225 ;  /* 0x000000e100037202 */ /* 0x000fe60000000f00 */
[----:B------:R-:W-:Y:S01]  /*59e0*/  @!P0 IMNMX R10, R10, UR14, PT ;  /* 0x0000000e0a0a8c17 */ /* 0x000fe2000b800200 */
[----:B------:R1:W-:Y:S01]  /*59f0*/  MUFU.EX2 R246, R4 ;  /* 0x0000000400f67308 */ /* 0x0003e20000000800 */
[----:B------:R-:W-:Y:S01]  /*5a00*/  @!P0 IMNMX R5, R5, UR14, PT ;  /* 0x0000000e05058c17 */ /* 0x000fe2000b800200 */
[----:B------:R-:W-:Y:S01]  /*5a10*/  FMUL.FTZ R22, R22, c[0x0][0x2ec] ;  /* 0x0000bb0016167a20 */ /* 0x000fe20000410000 */
[----:B------:R-:W-:Y:S01]  /*5a20*/  @!P0 ISETP.GE.AND P3, PT, R0, R10, PT ;  /* 0x0000000a0000820c */ /* 0x000fe20003f66270 */
[----:B------:R-:W-:Y:S01]  /*5a30*/  FMUL.FTZ R23, R23, c[0x0][0x2ec] ;  /* 0x0000bb0017177a20 */ /* 0x000fe20000410000 */
[----:B--2---:R-:W-:Y:S01]  /*5a40*/  @!P0 IADD3 R14, R2, 0x28, RZ ;  /* 0x00000028020e8810 */ /* 0x004fe20007ffe0ff */
[----:B------:R-:W-:Y:S01]  /*5a50*/  FMUL.FTZ R24, R24, c[0x0][0x2ec] ;  /* 0x0000bb0018187a20 */ /* 0x000fe20000410000 */
[----:B------:R-:W-:Y:S01]  /*5a60*/  @!P0 FSEL R3, R225, -INF , !P3 ;  /* 0xff800000e1038808 */ /* 0x000fe20005800000 */
[----:B------:R-:W-:Y:S01]  /*5a70*/  FMUL.FTZ R25, R25, c[0x0][0x2ec] ;  /* 0x0000bb0019197a20 */ /* 0x000fe20000410000 */
[----:B------:R-:W-:Y:S01]  /*5a80*/  @!P0 ISETP.GE.AND P3, PT, R0, R5, PT ;  /* 0x000000050000820c */ /* 0x000fe20003f66270 */
[----:B------:R-:W-:Y:S01]  /*5a90*/  MUFU.TANH R197, R18 ;  /* 0x0000001200c57308 */ /* 0x000fe20000002400 */
[----:B------:R-:W-:Y:S01]  /*5aa0*/  MOV R2, R244 ;  /* 0x000000f400027202 */ /* 0x000fe20000000f00 */
[----:B------:R-:W-:Y:S01]  /*5ab0*/  FMUL.FTZ R26, R26, c[0x0][0x2ec] ;  /* 0x0000bb001a1a7a20 */ /* 0x000fe20000410000 */
[----:B------:R-:W-:Y:S01]  /*5ac0*/  MOV R6, R40 ;  /* 0x0000002800067202 */ /* 0x000fe20000000f00 */
[----:B-1----:R-:W-:Y:S02]  /*5ad0*/  FMUL.FTZ R8, R232, 1.4426950216293334961 ;  /* 0x3fb8aa3be8087820 */ /* 0x002fe40000410000 */
[----:B------:R-:W-:Y:S02]  /*5ae0*/  FMUL.FTZ R27, R27, c[0x0][0x2ec] ;  /* 0x0000bb001b1b7a20 */ /* 0x000fe40000410000 */
[----:B------:R-:W-:Y:S01]  /*5af0*/  FMUL.FTZ R28, R28, c[0x0][0x2ec] ;  /* 0x0000bb001c1c7a20 */ /* 0x000fe20000410000 */
[----:B------:R-:W-:Y:S01]  /*5b00*/  FSEL R8, R8, RZ, P2 ;  /* 0x000000ff08087208 */ /* 0x000fe20001000000 */
[----:B------:R-:W-:Y:S01]  /*5b10*/  MUFU.TANH R196, R19 ;  /* 0x0000001300c47308 */ /* 0x000fe20000002400 */
[----:B------:R-:W-:Y:S01]  /*5b20*/  @!P0 ISETP.GE.AND P2, PT, R12, R10, PT ;  /* 0x0000000a0c00820c */ /* 0x000fe20003f46270 */
[----:B------:R-:W-:Y:S02]  /*5b30*/  FMUL.FTZ R29, R29, c[0x0][0x2ec] ;  /* 0x0000bb001d1d7a20 */ /* 0x000fe40000410000 */
[--C-:B------:R-:W-:Y:S01]  /*5b40*/  FFMA.FTZ R4, R3, c[0x0][0x23c], -R8.reuse ;  /* 0x00008f0003047a23 */ /* 0x100fe20000010808 */
[----:B------:R-:W-:Y:S01]  /*5b50*/  MOV R3, R203 ;  /* 0x000000cb00037202 */ /* 0x000fe20000000f00 */
[----:B------:R-:W-:Y:S01]  /*5b60*/  FMUL.FTZ R30, R30, c[0x0][0x2ec] ;  /* 0x0000bb001e1e7a20 */ /* 0x000fe20000410000 */
[----:B------:R-:W-:Y:S01]  /*5b70*/  @!P0 FSEL R3, R203, -INF , !P2 ;  /* 0xff800000cb038808 */ /* 0x000fe20005000000 */
[----:B------:R-:W-:Y:S02]  /*5b80*/  FMUL.FTZ R32, R32, c[0x0][0x2ec] ;  /* 0x0000bb0020207a20 */ /* 0x000fe40000410000 */
[----:B------:R1:W2:Y:S01]  /*5b90*/  MUFU.EX2 R16, R4 ;  /* 0x0000000400107308 */ /* 0x0002a20000000800 */
[----:B------:R-:W-:Y:S02]  /*5ba0*/  FMUL.FTZ R33, R33, c[0x0][0x2ec] ;  /* 0x0000bb0021217a20 */ /* 0x000fe40000410000 */
[----:B------:R-:W-:Y:S02]  /*5bb0*/  FFMA.FTZ R3, R3, c[0x0][0x23c], -R8 ;  /* 0x00008f0003037a23 */ /* 0x000fe40000010808 */
[----:B------:R-:W-:Y:S02]  /*5bc0*/  FMUL.FTZ R34, R34, c[0x0][0x2ec] ;  /* 0x0000bb0022227a20 */ /* 0x000fe40000410000 */
[----:B------:R-:W-:Y:S02]  /*5bd0*/  FMUL.FTZ R35, R35, c[0x0][0x2ec] ;  /* 0x0000bb0023237a20 */ /* 0x000fe40000410000 */
[----:B------:R-:W-:Y:S01]  /*5be0*/  FMUL.FTZ R31, R31, c[0x0][0x2ec] ;  /* 0x0000bb001f1f7a20 */ /* 0x000fe20000410000 */
[----:B------:R3:W-:Y:S10]  /*5bf0*/  MUFU.EX2 R55, R3 ;  /* 0x0000000300377308 */ /* 0x0007f40000000800 */
[----:B------:R-:W3:Y:S01]  /*5c00*/  MUFU.TANH R189, R20 ;  /* 0x0000001400bd7308 */ /* 0x000ee20000002400 */
[----:B-1----:R-:W-:Y:S02]  /*5c10*/  MOV R4, R247 ;  /* 0x000000f700047202 */ /* 0x002fe40000000f00 */
[----:B------:R-:W-:Y:S02]  /*5c20*/  @!P0 FSEL R4, R247, -INF , !P3 ;  /* 0xff800000f7048808 */ /* 0x000fe40005800000 */
[----:B--2---:R-:W-:Y:S05]  /*5c30*/  MOV R180, R16 ;  /* 0x0000001000b47202 */ /* 0x004fea0000000f00 */
[----:B------:R-:W1:Y:S10]  /*5c40*/  MUFU.TANH R187, R21 ;  /* 0x0000001500bb7308 */ /* 0x000e740000002400 */
[----:B------:R-:W2:Y:S10]  /*5c50*/  MUFU.TANH R200, R22 ;  /* 0x0000001600c87308 */ /* 0x000eb40000002400 */
[----:B------:R-:W1:Y:S10]  /*5c60*/  MUFU.TANH R198, R23 ;  /* 0x0000001700c67308 */ /* 0x000e740000002400 */
[----:B------:R-:W1:Y:S10]  /*5c70*/  MUFU.TANH R202, R24 ;  /* 0x0000001800ca7308 */ /* 0x000e740000002400 */
[----:B------:R-:W1:Y:S10]  /*5c80*/  MUFU.TANH R201, R25 ;  /* 0x0000001900c97308 */ /* 0x000e740000002400 */
[----:B------:R-:W1:Y:S10]  /*5c90*/  MUFU.TANH R243, R26 ;  /* 0x0000001a00f37308 */ /* 0x000e740000002400 */
[----:B------:R-:W1:Y:S10]  /*5ca0*/  MUFU.TANH R242, R27 ;  /* 0x0000001b00f27308 */ /* 0x000e740000002400 */
[----:B------:R-:W-:Y:S10]  /*5cb0*/  MUFU.TANH R194, R28 ;  /* 0x0000001c00c27308 */ /* 0x000ff40000002400 */
[----:B------:R-:W1:Y:S10]  /*5cc0*/  MUFU.TANH R193, R29 ;  /* 0x0000001d00c17308 */ /* 0x000e740000002400 */
[----:B------:R-:W1:Y:S10]  /*5cd0*/  MUFU.TANH R235, R30 ;  /* 0x0000001e00eb7308 */ /* 0x000e740000002400 */
[----:B------:R-:W1:Y:S10]  /*5ce0*/  MUFU.TANH R182, R32 ;  /* 0x0000002000b67308 */ /* 0x000e740000002400 */
[----:B------:R-:W1:Y:S10]  /*5cf0*/  MUFU.TANH R181, R33 ;  /* 0x0000002100b57308 */ /* 0x000e740000002400 */
[----:B------:R-:W1:Y:S10]  /*5d00*/  MUFU.TANH R185, R34 ;  /* 0x0000002200b97308 */ /* 0x000e740000002400 */
[----:B------:R-:W1:Y:S01]  /*5d10*/  MUFU.TANH R183, R35 ;  /* 0x0000002300b77308 */ /* 0x000e620000002400 */
[C---:B---3--:R-:W-:Y:S01]  /*5d20*/  FMUL.FTZ R3, R13.reuse, 1.4426950216293334961 ;  /* 0x3fb8aa3b0d037820 */ /* 0x048fe20000410000 */
[----:B------:R-:W-:Y:S04]  /*5d30*/  FSETP.NEU.FTZ.AND P2, PT, R13, -INF , PT ;  /* 0xff8000000d00780b */ /* 0x000fe80003f5d000 */
[----:B------:R-:W-:Y:S02]  /*5d40*/  FSEL R3, R3, RZ, P2 ;  /* 0x000000ff03037208 */ /* 0x000fe40001000000 */
[----:B------:R-:W-:Y:S02]  /*5d50*/  @!P0 ISETP.GE.AND P2, PT, R12, R5, PT ;  /* 0x000000050c00820c */ /* 0x000fe40003f46270 */
[----:B------:R-:W3:Y:S01]  /*5d60*/  MUFU.TANH R233, R31 ;  /* 0x0000001f00e97308 */ /* 0x000ee20000002400 */
[--C-:B------:R-:W-:Y:S01]  /*5d70*/  FFMA.FTZ R13, R4, c[0x0][0x23c], -R3.reuse ;  /* 0x00008f00040d7a23 */ /* 0x100fe20000010803 */
[----:B------:R-:W-:Y:S02]  /*5d80*/  @!P0 IMNMX R4, R14, UR14, PT ;  /* 0x0000000e0e048c17 */ /* 0x000fe4000b800200 */
[----:B------:R-:W-:Y:S02]  /*5d90*/  @!P0 FSEL R2, R244, -INF , !P2 ;  /* 0xff800000f4028808 */ /* 0x000fe40005000000 */
[-C--:B------:R-:W-:Y:S04]  /*5da0*/  @!P0 ISETP.GE.AND P3, PT, R0, R4.reuse, PT ;  /* 0x000000040000820c */ /* 0x080fe80003f66270 */
[----:B------:R1:W-:Y:S01]  /*5db0*/  MUFU.EX2 R54, R13 ;  /* 0x0000000d00367308 */ /* 0x0003e20000000800 */
[C---:B----4-:R-:W-:Y:S01]  /*5dc0*/  FMUL.FTZ R14, R15.reuse, 1.4426950216293334961 ;  /* 0x3fb8aa3b0f0e7820 */ /* 0x050fe20000410000 */
[----:B------:R-:W-:Y:S01]  /*5dd0*/  FSETP.NEU.FTZ.AND P2, PT, R15, -INF , PT ;  /* 0xff8000000f00780b */ /* 0x000fe20003f5d000 */
[--C-:B------:R-:W-:Y:S03]  /*5de0*/  FFMA.FTZ R15, R2, c[0x0][0x23c], -R3.reuse ;  /* 0x00008f00020f7a23 */ /* 0x100fe60000010803 */
[----:B------:R-:W-:Y:S02]  /*5df0*/  FSEL R2, R14, RZ, P2 ;  /* 0x000000ff0e027208 */ /* 0x000fe40001000000 */
[----:B------:R-:W-:Y:S02]  /*5e00*/  @!P0 ISETP.GE.AND P2, PT, R12, R4, PT ;  /* 0x000000040c00820c */ /* 0x000fe40003f46270 */
[----:B------:R-:W4:Y:S01]  /*5e10*/  MUFU.EX2 R53, R15 ;  /* 0x0000000f00357308 */ /* 0x000f220000000800 */
[----:B------:R-:W-:Y:S02]  /*5e20*/  MOV R12, R41 ;  /* 0x00000029000c7202 */ /* 0x000fe40000000f00 */
[----:B------:R-:W-:Y:S02]  /*5e30*/  @!P0 FSEL R12, R41, -INF , !P2 ;  /* 0xff800000290c8808 */ /* 0x000fe40005000000 */
[----:B------:R-:W-:Y:S03]  /*5e40*/  MOV R14, R241 ;  /* 0x000000f1000e7202 */ /* 0x000fe60000000f00 */
[--C-:B------:R-:W-:Y:S04]  /*5e50*/  FFMA.FTZ R12, R12, c[0x0][0x23c], -R2.reuse ;  /* 0x00008f000c0c7a23 */ /* 0x100fe80000010802 */
[----:B------:R2:W-:Y:S01]  /*5e60*/  MUFU.EX2 R45, R12 ;  /* 0x0000000c002d7308 */ /* 0x0005e20000000800 */
[----:B-1----:R-:W-:Y:S02]  /*5e70*/  MOV R13, R42 ;  /* 0x0000002a000d7202 */ /* 0x002fe40000000f00 */
[----:B------:R-:W-:Y:S05]  /*5e80*/  @!P0 FSEL R13, R42, -INF , !P3 ;  /* 0xff8000002a0d8808 */ /* 0x000fea0005800000 */
[--C-:B------:R-:W-:Y:S04]  /*5e90*/  FFMA.FTZ R13, R13, c[0x0][0x23c], -R2.reuse ;  /* 0x00008f000d0d7a23 */ /* 0x100fe80000010802 */
[----:B------:R1:W1:Y:S01]  /*5ea0*/  MUFU.EX2 R46, R13 ;  /* 0x0000000d002e7308 */ /* 0x0002620000000800 */
[C---:B--2---:R-:W-:Y:S02]  /*5eb0*/  @!P0 IADD3 R12, R0.reuse, 0x9, RZ ;  /* 0x00000009000c8810 */ /* 0x044fe40007ffe0ff */
[----:B-1----:R-:W-:Y:S04]  /*5ec0*/  @!P0 IADD3 R13, R0, 0x8, RZ ;  /* 0x00000008000d8810 */ /* 0x002fe80007ffe0ff */
[-C--:B------:R-:W-:Y:S04]  /*5ed0*/  @!P0 ISETP.GE.AND P2, PT, R13, R5.reuse, PT ;  /* 0x000000050d00820c */ /* 0x080fe80003f46270 */
[----:B------:R-:W-:Y:S02]  /*5ee0*/  @!P0 FSEL R14, R241, -INF , !P2 ;  /* 0xff800000f10e8808 */ /* 0x000fe40005000000 */
[----:B------:R-:W-:Y:S03]  /*5ef0*/  @!P0 ISETP.GE.AND P2, PT, R12, R5, PT ;  /* 0x000000050c00820c */ /* 0x000fe60003f46270 */
[--C-:B------:R-:W-:Y:S01]  /*5f00*/  FFMA.FTZ R15, R14, c[0x0][0x23c], -R3.reuse ;  /* 0x00008f000e0f7a23 */ /* 0x100fe20000010803 */
[----:B------:R-:W-:Y:S02]  /*5f10*/  MOV R14, R240 ;  /* 0x000000f0000e7202 */ /* 0x000fe40000000f00 */
[----:B------:R-:W-:Y:S01]  /*5f20*/  @!P0 FSEL R14, R240, -INF , !P2 ;  /* 0xff800000f00e8808 */ /* 0x000fe20005000000 */
[----:B------:R-:W-:Y:S01]  /*5f30*/  MUFU.EX2 R52, R15 ;  /* 0x0000000f00347308 */ /* 0x000fe20000000800 */
[-C--:B------:R-:W-:Y:S03]  /*5f40*/  @!P0 ISETP.GE.AND P2, PT, R13, R4.reuse, PT ;  /* 0x000000040d00820c */ /* 0x080fe60003f46270 */
[----:B------:R-:W-:Y:S01]  /*5f50*/  FFMA.FTZ R7, R14, c[0x0][0x23c], -R3 ;  /* 0x00008f000e077a23 */ /* 0x000fe20000010803 */
[----:B------:R-:W-:Y:S02]  /*5f60*/  @!P0 FSEL R6, R40, -INF , !P2 ;  /* 0xff80000028068808 */ /* 0x000fe40005000000 */
[----:B------:R-:W-:Y:S03]  /*5f70*/  @!P0 ISETP.GE.AND P2, PT, R12, R4, PT ;  /* 0x000000040c00820c */ /* 0x000fe60003f46270 */
[----:B------:R1:W-:Y:S02]  /*5f80*/  MUFU.EX2 R51, R7 ;  /* 0x0000000700337308 */ /* 0x0003e40000000800 */
[--C-:B-1----:R-:W-:Y:S01]  /*5f90*/  FFMA.FTZ R7, R6, c[0x0][0x23c], -R2.reuse ;  /* 0x00008f0006077a23 */ /* 0x102fe20000010802 */
[----:B------:R-:W-:Y:S02]  /*5fa0*/  MOV R6, R39 ;  /* 0x0000002700067202 */ /* 0x000fe40000000f00 */
[----:B------:R-:W-:Y:S05]  /*5fb0*/  @!P0 FSEL R6, R39, -INF , !P2 ;  /* 0xff80000027068808 */ /* 0x000fea0005000000 */
[----:B------:R-:W-:Y:S01]  /*5fc0*/  MUFU.EX2 R44, R7 ;  /* 0x00000007002c7308 */ /* 0x000fe20000000800 */
[CC--:B------:R-:W-:Y:S01]  /*5fd0*/  @!P0 ISETP.GE.AND P2, PT, R13.reuse, R11.reuse, PT ;  /* 0x0000000b0d00820c */ /* 0x0c0fe20003f46270 */
[----:B------:R-:W-:Y:S08]  /*5fe0*/  FFMA.FTZ R6, R6, c[0x0][0x23c], -R2 ;  /* 0x00008f0006067a23 */ /* 0x000ff00000010802 */
[----:B------:R1:W-:Y:S02]  /*5ff0*/  MUFU.EX2 R43, R6 ;  /* 0x00000006002b7308 */ /* 0x0003e40000000800 */
[----:B-1----:R-:W-:Y:S02]  /*6000*/  MOV R6, R190 ;  /* 0x000000be00067202 */ /* 0x002fe40000000f00 */
[----:B------:R-:W-:Y:S02]  /*6010*/  @!P0 FSEL R6, R190, -INF , !P2 ;  /* 0xff800000be068808 */ /* 0x000fe40005000000 */
[----:B------:R-:W-:Y:S03]  /*6020*/  @!P0 ISETP.GE.AND P2, PT, R12, R11, PT ;  /* 0x0000000b0c00820c */ /* 0x000fe60003f46270 */
[--C-:B------:R-:W-:Y:S01]  /*6030*/  FFMA.FTZ R7, R6, c[0x0][0x23c], -R9.reuse ;  /* 0x00008f0006077a23 */ /* 0x100fe20000010809 */
[----:B------:R-:W-:Y:S02]  /*6040*/  MOV R6, R186 ;  /* 0x000000ba00067202 */ /* 0x000fe40000000f00 */
[----:B------:R-:W-:Y:S01]  /*6050*/  @!P0 FSEL R6, R186, -INF , !P2 ;  /* 0xff800000ba068808 */ /* 0x000fe20005000000 */
[----:B------:R1:W-:Y:S01]  /*6060*/  MUFU.EX2 R237, R7 ;  /* 0x0000000700ed7308 */ /* 0x0003e20000000800 */
[-C--:B------:R-:W-:Y:S03]  /*6070*/  @!P0 ISETP.GE.AND P2, PT, R13, R10.reuse, PT ;  /* 0x0000000a0d00820c */ /* 0x080fe60003f46270 */
[--C-:B-1----:R-:W-:Y:S01]  /*6080*/  FFMA.FTZ R7, R6, c[0x0][0x23c], -R9.reuse ;  /* 0x00008f0006077a23 */ /* 0x102fe20000010809 */
[----:B------:R-:W-:Y:S02]  /*6090*/  MOV R6, R197 ;  /* 0x000000c500067202 */ /* 0x000fe40000000f00 */
[----:B------:R-:W-:Y:S03]  /*60a0*/  @!P0 FSEL R6, R197, -INF , !P2 ;  /* 0xff800000c5068808 */ /* 0x000fe60005000000 */
[----:B------:R1:W-:Y:S01]  /*60b0*/  MUFU.EX2 R236, R7 ;  /* 0x0000000700ec7308 */ /* 0x0003e20000000800 */
[----:B------:R-:W-:Y:S01]  /*60c0*/  @!P0 ISETP.GE.AND P2, PT, R12, R10, PT ;  /* 0x0000000a0c00820c */ /* 0x000fe20003f46270 */
[--C-:B------:R-:W-:Y:S01]  /*60d0*/  FFMA.FTZ R12, R6, c[0x0][0x23c], -R8.reuse ;  /* 0x00008f00060c7a23 */ /* 0x100fe20000010808 */
[----:B------:R-:W-:Y:S02]  /*60e0*/  MOV R6, R196 ;  /* 0x000000c400067202 */ /* 0x000fe40000000f00 */
[----:B------:R-:W-:Y:S05]  /*60f0*/  @!P0 FSEL R6, R196, -INF , !P2 ;  /* 0xff800000c4068808 */ /* 0x000fea0005000000 */
[----:B------:R2:W-:Y:S01]  /*6100*/  MUFU.EX2 R252, R12 ;  /* 0x0000000c00fc7308 */ /* 0x0005e20000000800 */
[--C-:B------:R-:W-:Y:S01]  /*6110*/  FFMA.FTZ R13, R6, c[0x0][0x23c], -R8.reuse ;  /* 0x00008f00060d7a23 */ /* 0x100fe20000010808 */
[C---:B------:R-:W-:Y:S08]  /*6120*/  @!P0 IADD3 R6, R0.reuse, 0x11, RZ ;  /* 0x0000001100068810 */ /* 0x040ff00007ffe0ff */
[----:B------:R3:W3:Y:S01]  /*6130*/  MUFU.EX2 R251, R13 ;  /* 0x0000000d00fb7308 */ /* 0x0006e20000000800 */
[----:B-1----:R-:W-:Y:S04]  /*6140*/  @!P0 IADD3 R7, R0, 0x10, RZ ;  /* 0x0000001000078810 */ /* 0x002fe80007ffe0ff */
[----:B------:R-:W-:Y:S02]  /*6150*/  @!P0 ISETP.GE.AND P2, PT, R7, R11, PT ;  /* 0x0000000b0700820c */ /* 0x000fe40003f46270 */
[----:B--2---:R-:W-:Y:S02]  /*6160*/  MOV R12, R189 ;  /* 0x000000bd000c7202 */ /* 0x004fe40000000f00 */
[----:B------:R-:W-:Y:S02]  /*6170*/  @!P0 FSEL R12, R189, -INF , !P2 ;  /* 0xff800000bd0c8808 */ /* 0x000fe40005000000 */
[----:B------:R-:W-:Y:S03]  /*6180*/  @!P0 ISETP.GE.AND P2, PT, R6, R11, PT ;  /* 0x0000000b0600820c */ /* 0x000fe60003f46270 */
[--C-:B---3--:R-:W-:Y:S01]  /*6190*/  FFMA.FTZ R13, R12, c[0x0][0x23c], -R9.reuse ;  /* 0x00008f000c0d7a23 */ /* 0x108fe20000010809 */
[----:B------:R-:W-:Y:S02]  /*61a0*/  MOV R12, R187 ;  /* 0x000000bb000c7202 */ /* 0x000fe40000000f00 */
[----:B------:R-:W-:Y:S01]  /*61b0*/  @!P0 FSEL R12, R187, -INF , !P2 ;  /* 0xff800000bb0c8808 */ /* 0x000fe20005000000 */
[----:B------:R1:W-:Y:S01]  /*61c0*/  MUFU.EX2 R234, R13 ;  /* 0x0000000d00ea7308 */ /* 0x0003e20000000800 */
[C---:B------:R-:W-:Y:S03]  /*61d0*/  @!P0 ISETP.GE.AND P2, PT, R7.reuse, R10, PT ;  /* 0x0000000a0700820c */ /* 0x040fe60003f46270 */
[----:B-1----:R-:W-:Y:S01]  /*61e0*/  FFMA.FTZ R13, R12, c[0x0][0x23c], -R9 ;  /* 0x00008f000c0d7a23 */ /* 0x002fe20000010809 */
[----:B------:R-:W-:Y:S02]  /*61f0*/  MOV R12, R200 ;  /* 0x000000c8000c7202 */ /* 0x000fe40000000f00 */
[----:B------:R-:W-:Y:S03]  /*6200*/  @!P0 FSEL R12, R200, -INF , !P2 ;  /* 0xff800000c80c8808 */ /* 0x000fe60005000000 */
[----:B------:R1:W-:Y:S01]  /*6210*/  MUFU.EX2 R232, R13 ;  /* 0x0000000d00e87308 */ /* 0x0003e20000000800 */
[----:B------:R-:W-:Y:S01]  /*6220*/  @!P0 ISETP.GE.AND P2, PT, R6, R10, PT ;  /* 0x0000000a0600820c */ /* 0x000fe20003f46270 */
[--C-:B-1----:R-:W-:Y:S01]  /*6230*/  FFMA.FTZ R13, R12, c[0x0][0x23c], -R8.reuse ;  /* 0x00008f000c0d7a23 */ /* 0x102fe20000010808 */
[----:B------:R-:W-:Y:S02]  /*6240*/  MOV R12, R198 ;  /* 0x000000c6000c7202 */ /* 0x000fe40000000f00 */
[----:B------:R-:W-:Y:S05]  /*6250*/  @!P0 FSEL R12, R198, -INF , !P2 ;  /* 0xff800000c60c8808 */ /* 0x000fea0005000000 */
[----:B------:R1:W-:Y:S01]  /*6260*/  MUFU.EX2 R250, R13 ;  /* 0x0000000d00fa7308 */ /* 0x0003e20000000800 */
[-C--:B------:R-:W-:Y:S01]  /*6270*/  @!P0 ISETP.GE.AND P2, PT, R7, R5.reuse, PT ;  /* 0x000000050700820c */ /* 0x080fe20003f46270 */
[----:B-1----:R-:W-:Y:S01]  /*6280*/  FFMA.FTZ R13, R12, c[0x0][0x23c], -R8 ;  /* 0x00008f000c0d7a23 */ /* 0x002fe20000010808 */
[----:B------:R-:W-:Y:S02]  /*6290*/  MOV R12, R202 ;  /* 0x000000ca000c7202 */ /* 0x000fe40000000f00 */
[----:B------:R-:W-:Y:S05]  /*62a0*/  @!P0 FSEL R12, R202, -INF , !P2 ;  /* 0xff800000ca0c8808 */ /* 0x000fea0005000000 */
[----:B------:R1:W-:Y:S01]  /*62b0*/  MUFU.EX2 R249, R13 ;  /* 0x0000000d00f97308 */ /* 0x0003e20000000800 */
[----:B------:R-:W-:Y:S01]  /*62c0*/  @!P0 ISETP.GE.AND P2, PT, R6, R5, PT ;  /* 0x000000050600820c */ /* 0x000fe20003f46270 */
[--C-:B-1----:R-:W-:Y:S01]  /*62d0*/  FFMA.FTZ R13, R12, c[0x0][0x23c], -R3.reuse ;  /* 0x00008f000c0d7a23 */ /* 0x102fe20000010803 */
[----:B------:R-:W-:Y:S02]  /*62e0*/  MOV R12, R201 ;  /* 0x000000c9000c7202 */ /* 0x000fe40000000f00 */
[----:B------:R-:W-:Y:S05]  /*62f0*/  @!P0 FSEL R12, R201, -INF , !P2 ;  /* 0xff800000c90c8808 */ /* 0x000fea0005000000 */
[----:B------:R-:W-:Y:S01]  /*6300*/  MUFU.EX2 R50, R13 ;  /* 0x0000000d00327308 */ /* 0x000fe20000000800 */
[-C--:B------:R-:W-:Y:S02]  /*6310*/  @!P0 ISETP.GE.AND P2, PT, R7, R4.reuse, PT ;  /* 0x000000040700820c */ /* 0x080fe40003f46270 */
[----:B------:R-:W-:Y:S01]  /*6320*/  MOV R7, R243 ;  /* 0x000000f300077202 */ /* 0x000fe20000000f00 */
[--C-:B------:R-:W-:Y:S01]  /*6330*/  FFMA.FTZ R12, R12, c[0x0][0x23c], -R3.reuse ;  /* 0x00008f000c0c7a23 */ /* 0x100fe20000010803 */
[----:B------:R-:W-:Y:S02]  /*6340*/  @!P0 FSEL R7, R243, -INF , !P2 ;  /* 0xff800000f3078808 */ /* 0x000fe40005000000 */
[----:B------:R-:W-:Y:S02]  /*6350*/  @!P0 ISETP.GE.AND P2, PT, R6, R4, PT ;  /* 0x000000040600820c */ /* 0x000fe40003f46270 */
[C---:B------:R-:W-:Y:S01]  /*6360*/  @!P0 IADD3 R6, R0.reuse, 0x18, RZ ;  /* 0x0000001800068810 */ /* 0x040fe20007ffe0ff */
[----:B------:R1:W-:Y:S01]  /*6370*/  MUFU.EX2 R49, R12 ;  /* 0x0000000c00317308 */ /* 0x0003e20000000800 */
[----:B------:R-:W-:Y:S02]  /*6380*/  @!P0 IADD3 R0, R0, 0x19, RZ ;  /* 0x0000001900008810 */ /* 0x000fe40007ffe0ff */
[-C--:B------:R-:W-:Y:S01]  /*6390*/  @!P0 ISETP.GE.AND P3, PT, R6, R5.reuse, PT ;  /* 0x000000050600820c */ /* 0x080fe20003f66270 */
[--C-:B-1----:R-:W-:Y:S01]  /*63a0*/  FFMA.FTZ R12, R7, c[0x0][0x23c], -R2.reuse ;  /* 0x00008f00070c7a23 */ /* 0x102fe20000010802 */
[----:B------:R-:W-:Y:S02]  /*63b0*/  MOV R7, R242 ;  /* 0x000000f200077202 */ /* 0x000fe40000000f00 */
[----:B------:R-:W-:Y:S03]  /*63c0*/  @!P0 FSEL R7, R242, -INF , !P2 ;  /* 0xff800000f2078808 */ /* 0x000fe60005000000 */
[----:B------:R1:W-:Y:S01]  /*63d0*/  MUFU.EX2 R38, R12 ;  /* 0x0000000c00267308 */ /* 0x0003e20000000800 */
[----:B------:R-:W-:Y:S02]  /*63e0*/  @!P0 ISETP.GE.AND P2, PT, R0, R5, PT ;  /* 0x000000050000820c */ /* 0x000fe40003f46270 */
[----:B------:R-:W-:Y:S02]  /*63f0*/  MOV R5, R193 ;  /* 0x000000c100057202 */ /* 0x000fe40000000f00 */
[----:B------:R-:W-:Y:S02]  /*6400*/  @!P0 FSEL R5, R193, -INF , !P2 ;  /* 0xff800000c1058808 */ /* 0x000fe40005000000 */
[----:B------:R-:W-:Y:S01]  /*6410*/  @!P0 ISETP.GE.AND P2, PT, R6, R4, PT ;  /* 0x000000040600820c */ /* 0x000fe20003f46270 */
[--C-:B-1----:R-:W-:Y:S01]  /*6420*/  FFMA.FTZ R12, R7, c[0x0][0x23c], -R2.reuse ;  /* 0x00008f00070c7a23 */ /* 0x102fe20000010802 */
[----:B------:R-:W-:Y:S02]  /*6430*/  MOV R7, R194 ;  /* 0x000000c200077202 */ /* 0x000fe40000000f00 */
[----:B------:R-:W-:Y:S01]  /*6440*/  @!P0 FSEL R7, R194, -INF , !P3 ;  /* 0xff800000c2078808 */ /* 0x000fe20005800000 */
[----:B------:R-:W-:Y:S04]  /*6450*/  MUFU.EX2 R37, R12 ;  /* 0x0000000c00257308 */ /* 0x000fe80000000800 */
[--C-:B------:R-:W-:Y:S02]  /*6460*/  FFMA.FTZ R7, R7, c[0x0][0x23c], -R3.reuse ;  /* 0x00008f0007077a23 */ /* 0x100fe40000010803 */
[----:B------:R-:W-:Y:S01]  /*6470*/  FFMA.FTZ R3, R5, c[0x0][0x23c], -R3 ;  /* 0x00008f0005037a23 */ /* 0x000fe20000010803 */
[----:B------:R-:W-:Y:S02]  /*6480*/  MOV R5, R235 ;  /* 0x000000eb00057202 */ /* 0x000fe40000000f00 */
[----:B------:R-:W-:Y:S01]  /*6490*/  @!P0 FSEL R5, R235, -INF , !P2 ;  /* 0xff800000eb058808 */ /* 0x000fe20005000000 */
[----:B------:R1:W-:Y:S01]  /*64a0*/  MUFU.EX2 R47, R3 ;  /* 0x00000003002f7308 */ /* 0x0003e20000000800 */
[-C--:B------:R-:W-:Y:S03]  /*64b0*/  @!P0 ISETP.GE.AND P2, PT, R6, R11.reuse, PT ;  /* 0x0000000b0600820c */ /* 0x080fe60003f46270 */
[----:B------:R-:W-:Y:S06]  /*64c0*/  FFMA.FTZ R5, R5, c[0x0][0x23c], -R2 ;  /* 0x00008f0005057a23 */ /* 0x000fec0000010802 */
[----:B------:R2:W-:Y:S10]  /*64d0*/  MUFU.EX2 R36, R5 ;  /* 0x0000000500247308 */ /* 0x0005f40000000800 */
[----:B------:R-:W-:Y:S01]  /*64e0*/  MUFU.EX2 R48, R7 ;  /* 0x0000000700307308 */ /* 0x000fe20000000800 */
[----:B-1----:R-:W-:Y:S02]  /*64f0*/  MOV R3, R182 ;  /* 0x000000b600037202 */ /* 0x002fe40000000f00 */
[----:B------:R-:W-:Y:S02]  /*6500*/  @!P0 FSEL R3, R182, -INF , !P2 ;  /* 0xff800000b6038808 */ /* 0x000fe40005000000 */
[----:B------:R-:W-:Y:S03]  /*6510*/  @!P0 ISETP.GE.AND P2, PT, R0, R11, PT ;  /* 0x0000000b0000820c */ /* 0x000fe60003f46270 */
[--C-:B--2---:R-:W-:Y:S01]  /*6520*/  FFMA.FTZ R5, R3, c[0x0][0x23c], -R9.reuse ;  /* 0x00008f0003057a23 */ /* 0x104fe20000010809 */
[----:B------:R-:W-:Y:S02]  /*6530*/  MOV R3, R181 ;  /* 0x000000b500037202 */ /* 0x000fe40000000f00 */
[----:B------:R-:W-:Y:S01]  /*6540*/  @!P0 FSEL R3, R181, -INF , !P2 ;  /* 0xff800000b5038808 */ /* 0x000fe20005000000 */
[----:B------:R1:W-:Y:S01]  /*6550*/  MUFU.EX2 R199, R5 ;  /* 0x0000000500c77308 */ /* 0x0003e20000000800 */
[-C--:B------:R-:W-:Y:S03]  /*6560*/  @!P0 ISETP.GE.AND P2, PT, R6, R10.reuse, PT ;  /* 0x0000000a0600820c */ /* 0x080fe60003f46270 */
[----:B------:R-:W-:Y:S01]  /*6570*/  FFMA.FTZ R9, R3, c[0x0][0x23c], -R9 ;  /* 0x00008f0003097a23 */ /* 0x000fe20000010809 */
[----:B------:R-:W-:Y:S02]  /*6580*/  MOV R3, R185 ;  /* 0x000000b900037202 */ /* 0x000fe40000000f00 */
[----:B------:R-:W-:Y:S02]  /*6590*/  @!P0 FSEL R3, R185, -INF , !P2 ;  /* 0xff800000b9038808 */ /* 0x000fe40005000000 */
[C---:B------:R-:W-:Y:S01]  /*65a0*/  @!P0 ISETP.GE.AND P2, PT, R0.reuse, R10, PT ;  /* 0x0000000a0000820c */ /* 0x040fe20003f46270 */
[----:B------:R-:W2:Y:S02]  /*65b0*/  MUFU.EX2 R195, R9 ;  /* 0x0000000900c37308 */ /* 0x000ea40000000800 */
[--C-:B-1----:R-:W-:Y:S01]  /*65c0*/  FFMA.FTZ R5, R3, c[0x0][0x23c], -R8.reuse ;  /* 0x00008f0003057a23 */ /* 0x102fe20000010808 */
[----:B------:R-:W-:Y:S02]  /*65d0*/  MOV R3, R183 ;  /* 0x000000b700037202 */ /* 0x000fe40000000f00 */
[----:B------:R-:W-:Y:S05]  /*65e0*/  @!P0 FSEL R3, R183, -INF , !P2 ;  /* 0xff800000b7038808 */ /* 0x000fea0005000000 */
[----:B------:R1:W-:Y:S01]  /*65f0*/  MUFU.EX2 R239, R5 ;  /* 0x0000000500ef7308 */ /* 0x0003e20000000800 */
[----:B------:R-:W-:Y:S02]  /*6600*/  @!P0 ISETP.GE.AND P2, PT, R0, R4, PT ;  /* 0x000000040000820c */ /* 0x000fe40003f46270 */
[----:B------:R-:W-:Y:S01]  /*6610*/  F2FP.BF16.PACK_AB R0, R246, R248 ;  /* 0x000000f8f600723e */ /* 0x000fe200000010ff */
[----:B------:R-:W-:Y:S01]  /*6620*/  FFMA.FTZ R8, R3, c[0x0][0x23c], -R8 ;  /* 0x00008f0003087a23 */ /* 0x000fe20000010808 */
[----:B------:R-:W-:Y:S02]  /*6630*/  MOV R3, R233 ;  /* 0x000000e900037202 */ /* 0x000fe40000000f00 */
[----:B------:R-:W-:Y:S01]  /*6640*/  @!P0 FSEL R3, R233, -INF , !P2 ;  /* 0xff800000e9038808 */ /* 0x000fe20005000000 */
[----:B------:R3:W-:Y:S01]  /*6650*/  STS [R218+0x20000], R0 ;  /* 0x02000000da007388 */ /* 0x0007e20000000800 */
[----:B----4-:R-:W-:Y:S01]  /*6660*/  F2FP.BF16.PACK_AB R4, R53, R54 ;  /* 0x000000363504723e */ /* 0x010fe200000010ff */
[----:B------:R-:W4:Y:S01]  /*6670*/  MUFU.EX2 R238, R8 ;  /* 0x0000000800ee7308 */ /* 0x000f220000000800 */
[----:B------:R-:W-:Y:S01]  /*6680*/  PLOP3.LUT P2, PT, PT, PT, UP3, 0x80, 0x0 ;  /* 0x000000000000781c */ /* 0x000fe20003f4f038 */
[----:B------:R-:W-:Y:S01]  /*6690*/  FFMA.FTZ R2, R3, c[0x0][0x23c], -R2 ;  /* 0x00008f0003027a23 */ /* 0x000fe20000010802 */
[----:B------:R-:W-:Y:S07]  /*66a0*/  F2FP.BF16.PACK_AB R3, R45, R46 ;  /* 0x0000002e2d03723e */ /* 0x000fee00000010ff */
[----:B------:R2:W2:Y:S01]  /*66b0*/  MUFU.EX2 R245, R2 ;  /* 0x0000000200f57308 */ /* 0x0004a20000000800 */
[----:B-1----:R-:W-:Y:S05]  /*66c0*/  F2FP.BF16.PACK_AB R5, R55, R180 ;  /* 0x000000b43705723e */ /* 0x002fea00000010ff */
[----:B------:R1:W-:Y:S01]  /*66d0*/  STS [R218+0x20400], R5 ;  /* 0x02040005da007388 */ /* 0x0003e20000000800 */
[----:B---3--:R-:W-:Y:S05]  /*66e0*/  F2FP.BF16.PACK_AB R0, R251, R252 ;  /* 0x000000fcfb00723e */ /* 0x008fea00000010ff */
[----:B------:R3:W-:Y:S01]  /*66f0*/  STS [R221+0x20400], R0 ;  /* 0x02040000dd007388 */ /* 0x0007e20000000800 */
[----:B--2---:R-:W-:Y:S05]  /*6700*/  F2FP.BF16.PACK_AB R2, R236, R237 ;  /* 0x000000edec02723e */ /* 0x004fea00000010ff */
[----:B------:R2:W-:Y:S04]  /*6710*/  STS [R221+0x20000], R2 ;  /* 0x02000002dd007388 */ /* 0x0005e80000000800 */
[----:B------:R4:W-:Y:S01]  /*6720*/  STS [R218+0x21000], R4 ;  /* 0x02100004da007388 */ /* 0x0009e20000000800 */
[----:B-1----:R-:W-:Y:S03]  /*6730*/  F2FP.BF16.PACK_AB R5, R51, R52 ;  /* 0x000000343305723e */ /* 0x002fe600000010ff */
[----:B------:R1:W-:Y:S04]  /*6740*/  STS [R218+0x21400], R3 ;  /* 0x02140003da007388 */ /* 0x0003e80000000800 */
[----:B------:R1:W-:Y:S01]  /*6750*/  STS [R221+0x21000], R5 ;  /* 0x02100005dd007388 */ /* 0x0003e20000000800 */
[----:B---3--:R-:W-:Y:S02]  /*6760*/  F2FP.BF16.PACK_AB R0, R195, R199 ;  /* 0x000000c7c300723e */ /* 0x008fe400000010ff */
[----:B--2---:R-:W-:Y:S02]  /*6770*/  F2FP.BF16.PACK_AB R2, R249, R250 ;  /* 0x000000faf902723e */ /* 0x004fe400000010ff */
[----:B----4-:R-:W-:Y:S02]  /*6780*/  F2FP.BF16.PACK_AB R4, R43, R44 ;  /* 0x0000002c2b04723e */ /* 0x010fe400000010ff */
[----:B-1----:R-:W-:Y:S03]  /*6790*/  F2FP.BF16.PACK_AB R3, R232, R234 ;  /* 0x000000eae803723e */ /* 0x002fe600000010ff */
[----:B------:R1:W-:Y:S01]  /*67a0*/  STS [R221+0x21400], R4 ;  /* 0x02140004dd007388 */ /* 0x0003e20000000800 */
[----:B------:R-:W-:Y:S03]  /*67b0*/  F2FP.BF16.PACK_AB R5, R49, R50 ;  /* 0x000000323105723e */ /* 0x000fe600000010ff */
[----:B------:R2:W-:Y:S04]  /*67c0*/  STS [R219+0x20000], R3 ;  /* 0x02000003db007388 */ /* 0x0005e80000000800 */
[----:B------:R3:W-:Y:S04]  /*67d0*/  STS [R219+0x20400], R2 ;  /* 0x02040002db007388 */ /* 0x0007e80000000800 */
[----:B------:R4:W-:Y:S01]  /*67e0*/  STS [R220+0x20000], R0 ;  /* 0x02000000dc007388 */ /* 0x0009e20000000800 */
[----:B-1----:R-:W-:Y:S02]  /*67f0*/  F2FP.BF16.PACK_AB R4, R37, R38 ;  /* 0x000000262504723e */ /* 0x002fe400000010ff */
[----:B--2---:R-:W-:Y:S02]  /*6800*/  F2FP.BF16.PACK_AB R3, R238, R239 ;  /* 0x000000efee03723e */ /* 0x004fe400000010ff */
[----:B---3--:R-:W-:Y:S03]  /*6810*/  F2FP.BF16.PACK_AB R2, R47, R48 ;  /* 0x000000302f02723e */ /* 0x008fe600000010ff */
[----:B------:R1:W-:Y:S01]  /*6820*/  STS [R220+0x20400], R3 ;  /* 0x02040003dc007388 */ /* 0x0003e20000000800 */
[----:B----4-:R-:W-:Y:S03]  /*6830*/  F2FP.BF16.PACK_AB R0, R245, R36 ;  /* 0x00000024f500723e */ /* 0x010fe600000010ff */
[----:B------:R-:W-:Y:S04]  /*6840*/  STS [R219+0x21000], R5 ;  /* 0x02100005db007388 */ /* 0x000fe80000000800 */
[----:B------:R-:W-:Y:S04]  /*6850*/  STS [R219+0x21400], R4 ;  /* 0x02140004db007388 */ /* 0x000fe80000000800 */
[----:B------:R2:W-:Y:S04]  /*6860*/  STS [R220+0x21000], R2 ;  /* 0x02100002dc007388 */ /* 0x0005e80000000800 */
[----:B------:R3:W-:Y:S04]  /*6870*/  STS [R220+0x21400], R0 ;  /* 0x02140000dc007388 */ /* 0x0007e80000000800 */
[----:B------:R-:W-:Y:S01]  /*6880*/  LDSM.16.M88.4 R32, [R207+0x8000] ;  /* 0x00800000cf20783b */ /* 0x000fe20000000200 */
[----:B-1----:R-:W-:Y:S07]  /*6890*/  IADD3 R3, R192, R208, RZ ;  /* 0x000000d0c0037210 */ /* 0x002fee0007ffe0ff */
        /* <DEDUP_REMOVED lines=46> */
[----:B---3--:R-:W-:Y:S01]  /*6b80*/  IADD3.X R179, R0, UR11, RZ, P0, !PT ;  /* 0x0000000b00b37c10 */ /* 0x008fe200087fe4ff */
[----:B------:R-:W-:Y:S04]  /*6b90*/  FFMA.FTZ R0, -R188, R188, 1 ;  /* 0x3f800000bc007423 */ /* 0x000fe800000101bc */
[----:B------:R-:W-:Y:S01]  /*6ba0*/  FMUL.FTZ R0, R0, c[0x0][0x2ec] ;  /* 0x0000bb0000007a20 */ /* 0x000fe20000410000 */
[----:B------:R-:W2:Y:S01]  /*6bb0*/  LDG.E R176, [R178.64] ;  /* 0x00000004b2b07981 */ /* 0x000ea2000c1e1900 */
[-C--:B-1----:R-:W-:Y:S08]  /*6bc0*/  HMMA.16816.F32.BF16 R20, R164, R168.reuse, R20 ;  /* 0x000000a8a414723c */ /* 0x082ff00000041814 */
[C---:B------:R-:W-:Y:S08]  /*6bd0*/  HMMA.16816.F32.BF16 R24, R172.reuse, R168, R24 ;  /* 0x000000a8ac18723c */ /* 0x040ff00000041818 */
[-C--:B------:R-:W-:Y:S01]  /*6be0*/  HMMA.16816.F32.BF16 R28, R172, R170.reuse, R28 ;  /* 0x000000aaac1c723c */ /* 0x080fe2000004181c */
[----:B------:R-:W-:Y:S07]  /*6bf0*/  LDSM.16.M88.4 R172, [R207+0xa000] ;  /* 0x00a00000cfac783b */ /* 0x000fee0000000200 */
[----:B------:R-:W-:Y:S01]  /*6c00*/  HMMA.16816.F32.BF16 R32, R164, R170, R32 ;  /* 0x000000aaa420723c */ /* 0x000fe20000041820 */
[----:B------:R-:W1:Y:S08]  /*6c10*/  LDSM.16.M88.4 R164, [R210+0x18000] ;  /* 0x01800000d2a4783b */ /* 0x000e700000000200 */
[----:B------:R-:W3:Y:S01]  /*6c20*/  LDSM.16.M88.4 R168, [R207+0xb000] ;  /* 0x00b00000cfa8783b */ /* 0x000ee20000000200 */
[-C--:B-1----:R-:W-:Y:S08]  /*6c30*/  HMMA.16816.F32.BF16 R4, R172, R164.reuse, R4 ;  /* 0x000000a4ac04723c */ /* 0x082ff00000041804 */
[C---:B---3--:R-:W-:Y:S08]  /*6c40*/  HMMA.16816.F32.BF16 R8, R168.reuse, R164, R8 ;  /* 0x000000a4a808723c */ /* 0x048ff00000041808 */
        /* <DEDUP_REMOVED lines=37> */
[----:B--2---:R-:W-:Y:S01]  /*6ea0*/  FADD.FTZ R2, -R176, R4 ;  /* 0x00000004b0027221 */ /* 0x004fe20000010100 */
[C---:B------:R-:W-:Y:S01]  /*6eb0*/  HMMA.16816.F32.BF16 R16, R168.reuse, R166, R16 ;  /* 0x000000a6a810723c */ /* 0x040fe20000041810 */
[----:B------:R-:W2:Y:S03]  /*6ec0*/  LDG.E R4, [R178.64+0x20] ;  /* 0x00002004b2047981 */ /* 0x000ea6000c1e1900 */
[----:B------:R-:W-:Y:S01]  /*6ed0*/  FMUL.FTZ R2, R248, R2 ;  /* 0x00000002f8027220 */ /* 0x000fe20000410000 */
[----:B------:R-:W-:Y:S01]  /*6ee0*/  MOV R248, R180 ;  /* 0x000000b400f87202 */ /* 0x000fe20000000f00 */
[----:B------:R-:W-:Y:S01]  /*6ef0*/  FADD.FTZ R5, -R176, R5 ;  /* 0x00000005b0057221 */ /* 0x000fe20000010100 */
[----:B------:R-:W1:Y:S01]  /*6f00*/  LDSM.16.M88.4 R164, [R212+0x18800] ;  /* 0x01880000d4a4783b */ /* 0x000e620000000200 */
[----:B------:R-:W-:Y:S04]  /*6f10*/  FMUL.FTZ R180, R2, R0 ;  /* 0x0000000002b47220 */ /* 0x000fe80000410000 */
[----:B------:R-:W-:Y:S02]  /*6f20*/  FMUL.FTZ R177, R246, R5 ;  /* 0x00000005f6b17220 */ /* 0x000fe40000410000 */
[----:B------:R-:W-:Y:S01]  /*6f30*/  FFMA.FTZ R5, -R191, R191, 1 ;  /* 0x3f800000bf057423 */ /* 0x000fe200000101bf */
[----:B------:R-:W3:Y:S03]  /*6f40*/  LDG.E R2, [R178.64+0x80] ;  /* 0x00008004b2027981 */ /* 0x000ee6000c1e1900 */
[----:B------:R-:W-:Y:S01]  /*6f50*/  FMUL.FTZ R5, R5, c[0x0][0x2ec] ;  /* 0x0000bb0005057a20 */ /* 0x000fe20000410000 */
[----:B------:R-:W4:Y:S03]  /*6f60*/  LDG.E R0, [R178.64+0xa0] ;  /* 0x0000a004b2007981 */ /* 0x000f26000c1e1900 */
[----:B------:R-:W-:Y:S02]  /*6f70*/  FMUL.FTZ R177, R177, R5 ;  /* 0x00000005b1b17220 */ /* 0x000fe40000410000 */
[C---:B------:R-:W-:Y:S02]  /*6f80*/  FADD.FTZ R16, -R176.reuse, R16 ;  /* 0x00000010b0107221 */ /* 0x040fe40000010100 */
[----:B------:R-:W-:Y:S02]  /*6f90*/  FADD.FTZ R17, -R176, R17 ;  /* 0x00000011b0117221 */ /* 0x000fe40000010100 */
[----:B------:R-:W-:Y:S01]  /*6fa0*/  FFMA.FTZ R5, -R186, R186, 1 ;  /* 0x3f800000ba057423 */ /* 0x000fe200000101ba */
[----:B------:R-:W-:Y:S01]  /*6fb0*/  MOV R186, R223 ;  /* 0x000000df00ba7202 */ /* 0x000fe20000000f00 */
[----:B------:R-:W-:Y:S02]  /*6fc0*/  FMUL.FTZ R17, R236, R17 ;  /* 0x00000011ec117220 */ /* 0x000fe40000410000 */
[----:B------:R-:W-:Y:S01]  /*6fd0*/  FMUL.FTZ R5, R5, c[0x0][0x2ec] ;  /* 0x0000bb0005057a20 */ /* 0x000fe20000410000 */
[-C--:B-1----:R-:W-:Y:S08]  /*6fe0*/  HMMA.16816.F32.BF16 R20, R168, R164.reuse, R20 ;  /* 0x000000a4a814723c */ /* 0x082ff00000041814 */
[C---:B------:R-:W-:Y:S07]  /*6ff0*/  HMMA.16816.F32.BF16 R24, R172.reuse, R164, R24 ;  /* 0x000000a4ac18723c */ /* 0x040fee0000041818 */
[----:B------:R-:W-:Y:S01]  /*7000*/  FMUL.FTZ R164, R237, R16 ;  /* 0x00000010eda47220 */ /* 0x000fe20000410000 */
[-C--:B------:R-:W-:Y:S04]  /*7010*/  HMMA.16816.F32.BF16 R28, R172, R166.reuse, R28 ;  /* 0x000000a6ac1c723c */ /* 0x080fe8000004181c */
[----:B------:R-:W-:Y:S03]  /*7020*/  FFMA.FTZ R16, -R190, R190, 1 ;  /* 0x3f800000be107423 */ /* 0x000fe600000101be */
[----:B------:R-:W-:Y:S01]  /*7030*/  FMUL.FTZ R173, R17, R5 ;  /* 0x0000000511ad7220 */ /* 0x000fe20000410000 */
[----:B------:R-:W-:Y:S04]  /*7040*/  HMMA.16816.F32.BF16 R32, R168, R166, R32 ;  /* 0x000000a6a820723c */ /* 0x000fe80000041820 */
[----:B------:R-:W-:Y:S02]  /*7050*/  FADD.FTZ R21, -R176, R21 ;  /* 0x00000015b0157221 */ /* 0x000fe40000010100 */
[----:B------:R-:W-:Y:S02]  /*7060*/  FMUL.FTZ R16, R16, c[0x0][0x2ec] ;  /* 0x0000bb0010107a20 */ /* 0x000fe40000410000 */
[----:B------:R-:W-:Y:S04]  /*7070*/  FMUL.FTZ R165, R232, R21 ;  /* 0x00000015e8a57220 */ /* 0x000fe80000410000 */
[----:B------:R-:W-:Y:S02]  /*7080*/  FFMA.FTZ R5, -R181, R181, 1 ;  /* 0x3f800000b5057423 */ /* 0x000fe400000101b5 */
[----:B------:R-:W-:Y:S02]  /*7090*/  FMUL.FTZ R174, R164, R16 ;  /* 0x00000010a4ae7220 */ /* 0x000fe40000410000 */
[----:B------:R-:W-:Y:S02]  /*70a0*/  FFMA.FTZ R16, -R182, R182, 1 ;  /* 0x3f800000b6107423 */ /* 0x000fe400000101b6 */
[----:B------:R-:W-:Y:S02]  /*70b0*/  FMUL.FTZ R5, R5, c[0x0][0x2ec] ;  /* 0x0000bb0005057a20 */ /* 0x000fe40000410000 */
[----:B------:R-:W-:Y:S02]  /*70c0*/  FMUL.FTZ R16, R16, c[0x0][0x2ec] ;  /* 0x0000bb0010107a20 */ /* 0x000fe40000410000 */
[C---:B------:R-:W-:Y:S02]  /*70d0*/  FADD.FTZ R20, -R176.reuse, R20 ;  /* 0x00000014b0147221 */ /* 0x040fe40000010100 */
[C---:B------:R-:W-:Y:S02]  /*70e0*/  FADD.FTZ R21, -R176.reuse, R33 ;  /* 0x00000021b0157221 */ /* 0x040fe40000010100 */
[----:B------:R-:W-:Y:S02]  /*70f0*/  FADD.FTZ R32, -R176, R32 ;  /* 0x00000020b0207221 */ /* 0x000fe40000010100 */
[----:B------:R-:W-:Y:S02]  /*7100*/  FMUL.FTZ R21, R195, R21 ;  /* 0x00000015c3157220 */ /* 0x000fe40000410000 */
[----:B------:R-:W-:Y:S02]  /*7110*/  FMUL.FTZ R32, R199, R32 ;  /* 0x00000020c7207220 */ /* 0x000fe40000410000 */
[----:B------:R-:W-:Y:S02]  /*7120*/  FMUL.FTZ R169, R21, R5 ;  /* 0x0000000515a97220 */ /* 0x000fe40000410000 */
[----:B------:R-:W-:Y:S02]  /*7130*/  FFMA.FTZ R5, -R203, R203, 1 ;  /* 0x3f800000cb057423 */ /* 0x000fe400000101cb */
[----:B------:R-:W-:Y:S02]  /*7140*/  FMUL.FTZ R170, R32, R16 ;  /* 0x0000001020aa7220 */ /* 0x000fe40000410000 */
[----:B------:R-:W-:Y:S02]  /*7150*/  FMUL.FTZ R5, R5, c[0x0][0x2ec] ;  /* 0x0000bb0005057a20 */ /* 0x000fe40000410000 */
[----:B------:R-:W-:Y:S02]  /*7160*/  FMUL.FTZ R166, R234, R20 ;  /* 0x00000014eaa67220 */ /* 0x000fe40000410000 */
[----:B------:R-:W-:Y:S02]  /*7170*/  FFMA.FTZ R20, -R189, R189, 1 ;  /* 0x3f800000bd147423 */ /* 0x000fe400000101bd */
[----:B------:R-:W-:Y:S01]  /*7180*/  FFMA.FTZ R17, -R187, R187, 1 ;  /* 0x3f800000bb117423 */ /* 0x000fe200000101bb */
[----:B------:R-:W-:Y:S01]  /*7190*/  MOV R187, R222 ;  /* 0x000000de00bb7202 */ /* 0x000fe20000000f00 */
[----:B------:R-:W-:Y:S02]  /*71a0*/  FMUL.FTZ R20, R20, c[0x0][0x2ec] ;  /* 0x0000bb0014147a20 */ /* 0x000fe40000410000 */
[----:B------:R-:W-:Y:S02]  /*71b0*/  FMUL.FTZ R17, R17, c[0x0][0x2ec] ;  /* 0x0000bb0011117a20 */ /* 0x000fe40000410000 */
[----:B------:R-:W-:Y:S02]  /*71c0*/  FMUL.FTZ R172, R166, R20 ;  /* 0x00000014a6ac7220 */ /* 0x000fe40000410000 */
[----:B------:R-:W-:Y:S02]  /*71d0*/  FMUL.FTZ R171, R165, R17 ;  /* 0x00000011a5ab7220 */ /* 0x000fe40000410000 */
[----:B------:R-:W-:Y:S02]  /*71e0*/  FFMA.FTZ R17, -R244, R244, 1 ;  /* 0x3f800000f4117423 */ /* 0x000fe400000101f4 */
[----:B------:R-:W-:Y:S02]  /*71f0*/  FFMA.FTZ R32, -R241, R241, 1 ;  /* 0x3f800000f1207423 */ /* 0x000fe400000101f1 */
[----:B------:R-:W-:Y:S02]  /*7200*/  FMUL.FTZ R17, R17, c[0x0][0x2ec] ;  /* 0x0000bb0011117a20 */ /* 0x000fe40000410000 */
[----:B------:R-:W-:Y:S02]  /*7210*/  FMUL.FTZ R32, R32, c[0x0][0x2ec] ;  /* 0x0000bb0020207a20 */ /* 0x000fe40000410000 */
[----:B------:R-:W-:Y:S02]  /*7220*/  FFMA.FTZ R21, -R235, R235, 1 ;  /* 0x3f800000eb157423 */ /* 0x000fe400000101eb */
[----:B------:R-:W-:Y:S02]  /*7230*/  FFMA.FTZ R20, -R233, R233, 1 ;  /* 0x3f800000e9147423 */ /* 0x000fe400000101e9 */
[----:B------:R-:W-:Y:S02]  /*7240*/  FMUL.FTZ R21, R21, c[0x0][0x2ec] ;  /* 0x0000bb0015157a20 */ /* 0x000fe40000410000 */
[----:B------:R-:W-:Y:S02]  /*7250*/  FMUL.FTZ R20, R20, c[0x0][0x2ec] ;  /* 0x0000bb0014147a20 */ /* 0x000fe40000410000 */
[C---:B--2---:R-:W-:Y:S02]  /*7260*/  FADD.FTZ R7, -R4.reuse, R7 ;  /* 0x0000000704077221 */ /* 0x044fe40000010100 */
[----:B------:R-:W-:Y:S02]  /*7270*/  FADD.FTZ R16, -R4, R6 ;  /* 0x0000000604107221 */ /* 0x000fe40000010100 */
[----:B------:R-:W-:Y:S02]  /*7280*/  FFMA.FTZ R6, -R225, R225, 1 ;  /* 0x3f800000e1067423 */ /* 0x000fe400000101e1 */
[----:B------:R-:W-:Y:S02]  /*7290*/  FMUL.FTZ R7, R55, R7 ;  /* 0x0000000737077220 */ /* 0x000fe40000410000 */
[----:B------:R-:W-:Y:S01]  /*72a0*/  FMUL.FTZ R16, R248, R16 ;  /* 0x00000010f8107220 */ /* 0x000fe20000410000 */
[----:B------:R1:W5:Y:S01]  /*72b0*/  LDL.LU R55, [R1+0xb0] ;  /* 0x0000b00001377983 */ /* 0x0003620000300800 */
[----:B------:R-:W-:Y:S02]  /*72c0*/  FMUL.FTZ R6, R6, c[0x0][0x2ec] ;  /* 0x0000bb0006067a20 */ /* 0x000fe40000410000 */
[----:B------:R-:W-:Y:S02]  /*72d0*/  FADD.FTZ R19, -R4, R19 ;  /* 0x0000001304137221 */ /* 0x000fe40000010100 */
[----:B------:R-:W-:Y:S02]  /*72e0*/  FMUL.FTZ R167, R7, R5 ;  /* 0x0000000507a77220 */ /* 0x000fe40000410000 */
[----:B------:R-:W-:Y:S02]  /*72f0*/  FFMA.FTZ R5, -R196, R196, 1 ;  /* 0x3f800000c4057423 */ /* 0x000fe400000101c4 */
[----:B------:R-:W-:Y:S02]  /*7300*/  FADD.FTZ R18, -R4, R18 ;  /* 0x0000001204127221 */ /* 0x000fe40000010100 */
[----:B------:R-:W-:Y:S02]  /*7310*/  FMUL.FTZ R168, R16, R6 ;  /* 0x0000000610a87220 */ /* 0x000fe40000410000 */
[----:B------:R-:W-:Y:S02]  /*7320*/  FMUL.FTZ R33, R251, R19 ;  /* 0x00000013fb217220 */ /* 0x000fe40000410000 */
[C---:B------:R-:W-:Y:S02]  /*7330*/  FADD.FTZ R22, -R4.reuse, R22 ;  /* 0x0000001604167221 */ /* 0x040fe40000010100 */
[C---:B------:R-:W-:Y:S02]  /*7340*/  FADD.FTZ R16, -R4.reuse, R23 ;  /* 0x0000001704107221 */ /* 0x040fe40000010100 */
[----:B------:R-:W-:Y:S02]  /*7350*/  FFMA.FTZ R6, -R197, R197, 1 ;  /* 0x3f800000c5067423 */ /* 0x000fe400000101c5 */
[----:B------:R-:W-:Y:S02]  /*7360*/  FMUL.FTZ R5, R5, c[0x0][0x2ec] ;  /* 0x0000bb0005057a20 */ /* 0x000fe40000410000 */
[C---:B------:R-:W-:Y:S02]  /*7370*/  FADD.FTZ R164, -R4.reuse, R34 ;  /* 0x0000002204a47221 */ /* 0x040fe40000010100 */
[----:B------:R-:W-:Y:S02]  /*7380*/  FADD.FTZ R34, -R4, R35 ;  /* 0x0000002304227221 */ /* 0x000fe40000010100 */
[----:B------:R-:W-:Y:S02]  /*7390*/  FFMA.FTZ R4, -R183, R183, 1 ;  /* 0x3f800000b7047423 */ /* 0x000fe400000101b7 */
[----:B------:R-:W-:Y:S02]  /*73a0*/  FMUL.FTZ R166, R252, R18 ;  /* 0x00000012fca67220 */ /* 0x000fe40000410000 */
[----:B------:R-:W-:Y:S02]  /*73b0*/  FMUL.FTZ R6, R6, c[0x0][0x2ec] ;  /* 0x0000bb0006067a20 */ /* 0x000fe40000410000 */
[----:B------:R-:W-:Y:S02]  /*73c0*/  FMUL.FTZ R33, R33, R5 ;  /* 0x0000000521217220 */ /* 0x000fe40000410000 */
[----:B------:R-:W-:Y:S02]  /*73d0*/  FMUL.FTZ R34, R238, R34 ;  /* 0x00000022ee227220 */ /* 0x000fe40000410000 */
[----:B------:R-:W-:Y:S02]  /*73e0*/  FFMA.FTZ R5, -R185, R185, 1 ;  /* 0x3f800000b9057423 */ /* 0x000fe400000101b9 */
[----:B------:R-:W-:Y:S02]  /*73f0*/  FMUL.FTZ R4, R4, c[0x0][0x2ec] ;  /* 0x0000bb0004047a20 */ /* 0x000fe40000410000 */
[----:B------:R-:W-:Y:S02]  /*7400*/  FMUL.FTZ R166, R166, R6 ;  /* 0x00000006a6a67220 */ /* 0x000fe40000410000 */
[----:B------:R-:W-:Y:S02]  /*7410*/  FMUL.FTZ R164, R239, R164 ;  /* 0x000000a4efa47220 */ /* 0x000fe40000410000 */
[----:B------:R-:W-:Y:S02]  /*7420*/  FFMA.FTZ R6, -R198, R198, 1 ;  /* 0x3f800000c6067423 */ /* 0x000fe400000101c6 */
[----:B------:R-:W-:Y:S02]  /*7430*/  FMUL.FTZ R5, R5, c[0x0][0x2ec] ;  /* 0x0000bb0005057a20 */ /* 0x000fe40000410000 */
[----:B------:R-:W-:Y:S02]  /*7440*/  FMUL.FTZ R34, R34, R4 ;  /* 0x0000000422227220 */ /* 0x000fe40000410000 */
[----:B---3--:R-:W-:Y:S02]  /*7450*/  FADD.FTZ R4, -R2, R8 ;  /* 0x0000000802047221 */ /* 0x008fe40000010100 */
[----:B------:R-:W-:Y:S02]  /*7460*/  FMUL.FTZ R16, R249, R16 ;  /* 0x00000010f9107220 */ /* 0x000fe40000410000 */
[----:B------:R-:W-:Y:S02]  /*7470*/  FFMA.FTZ R7, -R200, R200, 1 ;  /* 0x3f800000c8077423 */ /* 0x000fe400000101c8 */
[----:B------:R-:W-:Y:S02]  /*7480*/  FMUL.FTZ R6, R6, c[0x0][0x2ec] ;  /* 0x0000bb0006067a20 */ /* 0x000fe40000410000 */
[----:B------:R-:W-:Y:S02]  /*7490*/  FMUL.FTZ R164, R164, R5 ;  /* 0x00000005a4a47220 */ /* 0x000fe40000410000 */
[----:B------:R-:W-:Y:S02]  /*74a0*/  FADD.FTZ R5, -R2, R9 ;  /* 0x0000000902057221 */ /* 0x000fe40000010100 */
[----:B------:R-:W-:Y:S02]  /*74b0*/  FMUL.FTZ R4, R54, R4 ;  /* 0x0000000436047220 */ /* 0x000fe40000410000 */
[----:B------:R-:W-:Y:S01]  /*74c0*/  FMUL.FTZ R165, R250, R22 ;  /* 0x00000016faa57220 */ /* 0x000fe20000410000 */
[----:B------:R1:W5:Y:S01]  /*74d0*/  LDL.LU R54, [R1+0xac] ;  /* 0x0000ac0001367983 */ /* 0x0003620000300800 */
[----:B------:R-:W-:Y:S02]  /*74e0*/  FMUL.FTZ R7, R7, c[0x0][0x2ec] ;  /* 0x0000bb0007077a20 */ /* 0x000fe40000410000 */
[----:B------:R-:W-:Y:S02]  /*74f0*/  FMUL.FTZ R35, R16, R6 ;  /* 0x0000000610237220 */ /* 0x000fe40000410000 */
[C---:B------:R-:W-:Y:S02]  /*7500*/  FADD.FTZ R6, -R2.reuse, R12 ;  /* 0x0000000c02067221 */ /* 0x040fe40000010100 */
[----:B------:R-:W-:Y:S02]  /*7510*/  FMUL.FTZ R5, R53, R5 ;  /* 0x0000000535057220 */ /* 0x000fe40000410000 */
[----:B------:R-:W-:Y:S01]  /*7520*/  FMUL.FTZ R165, R165, R7 ;  /* 0x00000007a5a57220 */ /* 0x000fe20000410000 */
[----:B------:R1:W5:Y:S01]  /*7530*/  LDL.LU R53, [R1+0xa8] ;  /* 0x0000a80001357983 */ /* 0x0003620000300800 */
[----:B------:R-:W-:Y:S02]  /*7540*/  FADD.FTZ R7, -R2, R13 ;  /* 0x0000000d02077221 */ /* 0x000fe40000010100 */
[----:B------:R-:W-:Y:S02]  /*7550*/  FMUL.FTZ R6, R52, R6 ;  /* 0x0000000634067220 */ /* 0x000fe40000410000 */
[----:B------:R-:W-:Y:S01]  /*7560*/  FFMA.FTZ R22, -R247, R247, 1 ;  /* 0x3f800000f7167423 */ /* 0x000fe200000101f7 */
[----:B------:R1:W5:Y:S01]  /*7570*/  LDL.LU R52, [R1+0xa4] ;  /* 0x0000a40001347983 */ /* 0x0003620000300800 */
[----:B------:R-:W-:Y:S02]  /*7580*/  FMUL.FTZ R7, R51, R7 ;  /* 0x0000000733077220 */ /* 0x000fe40000410000 */
[----:B------:R-:W-:Y:S01]  /*7590*/  FMUL.FTZ R22, R22, c[0x0][0x2ec] ;  /* 0x0000bb0016167a20 */ /* 0x000fe20000410000 */
[----:B------:R1:W5:Y:S01]  /*75a0*/  LDL.LU R51, [R1+0xa0] ;  /* 0x0000a00001337983 */ /* 0x0003620000300800 */
        /* <DEDUP_REMOVED lines=8> */
[----:B------:R-:W-:Y:S01]  /*7630*/  FMUL.FTZ R4, R49, R4 ;  /* 0x0000000431047220 */ /* 0x000fe20000410000 */
[----:B------:R1:W5:Y:S01]  /*7640*/  LDL.LU R50, [R1+0x9c] ;  /* 0x00009c0001327983 */ /* 0x0003620000300800 */
[----:B------:R-:W-:Y:S02]  /*7650*/  FFMA.FTZ R25, -R202, R202, 1 ;  /* 0x3f800000ca197423 */ /* 0x000fe400000101ca */
[----:B------:R-:W-:Y:S01]  /*7660*/  FMUL.FTZ R5, R48, R5 ;  /* 0x0000000530057220 */ /* 0x000fe20000410000 */
[----:B------:R1:W5:Y:S01]  /*7670*/  LDL.LU R49, [R1+0x98] ;  /* 0x0000980001317983 */ /* 0x0003620000300800 */
[----:B------:R-:W-:Y:S02]  /*7680*/  FFMA.FTZ R24, -R201, R201, 1 ;  /* 0x3f800000c9187423 */ /* 0x000fe400000101c9 */
[----:B------:R-:W-:Y:S01]  /*7690*/  FMUL.FTZ R25, R25, c[0x0][0x2ec] ;  /* 0x0000bb0019197a20 */ /* 0x000fe20000410000 */
[----:B------:R1:W5:Y:S01]  /*76a0*/  LDL.LU R48, [R1+0x94] ;  /* 0x0000940001307983 */ /* 0x0003620000300800 */
[----:B------:R-:W-:Y:S02]  /*76b0*/  FMUL.FTZ R6, R47, R6 ;  /* 0x000000062f067220 */ /* 0x000fe40000410000 */
[----:B------:R-:W-:Y:S01]  /*76c0*/  FFMA.FTZ R29, -R194, R194, 1 ;  /* 0x3f800000c21d7423 */ /* 0x000fe200000101c2 */
[----:B------:R1:W5:Y:S01]  /*76d0*/  LDL.LU R47, [R1+0x90] ;  /* 0x00009000012f7983 */ /* 0x0003620000300800 */
[----:B------:R-:W-:Y:S02]  /*76e0*/  FMUL.FTZ R24, R24, c[0x0][0x2ec] ;  /* 0x0000bb0018187a20 */ /* 0x000fe40000410000 */
[----:B------:R-:W-:Y:S02]  /*76f0*/  FMUL.FTZ R25, R2, R25 ;  /* 0x0000001902197220 */ /* 0x000fe40000410000 */
[----:B----4-:R-:W-:Y:S02]  /*7700*/  FADD.FTZ R2, -R0, R10 ;  /* 0x0000000a00027221 */ /* 0x010fe40000010100 */
[----:B------:R-:W-:Y:S02]  /*7710*/  FFMA.FTZ R28, -R193, R193, 1 ;  /* 0x3f800000c11c7423 */ /* 0x000fe400000101c1 */
[----:B------:R-:W-:Y:S02]  /*7720*/  FMUL.FTZ R29, R29, c[0x0][0x2ec] ;  /* 0x0000bb001d1d7a20 */ /* 0x000fe40000410000 */
[----:B------:R-:W-:Y:S02]  /*7730*/  FMUL.FTZ R24, R4, R24 ;  /* 0x0000001804187220 */ /* 0x000fe40000410000 */
[----:B------:R-:W-:Y:S02]  /*7740*/  FADD.FTZ R4, -R0, R11 ;  /* 0x0000000b00047221 */ /* 0x000fe40000010100 */
[----:B------:R-:W-:Y:S02]  /*7750*/  FMUL.FTZ R2, R46, R2 ;  /* 0x000000022e027220 */ /* 0x000fe40000410000 */
[----:B------:R-:W-:Y:S01]  /*7760*/  FMUL.FTZ R28, R28, c[0x0][0x2ec] ;  /* 0x0000bb001c1c7a20 */ /* 0x000fe20000410000 */
[----:B------:R1:W5:Y:S01]  /*7770*/  LDL.LU R46, [R1+0x8c] ;  /* 0x00008c00012e7983 */ /* 0x0003620000300800 */
[----:B------:R-:W-:Y:S02]  /*7780*/  FMUL.FTZ R29, R5, R29 ;  /* 0x0000001d051d7220 */ /* 0x000fe40000410000 */
[----:B------:R-:W-:Y:S02]  /*7790*/  FADD.FTZ R5, -R0, R14 ;  /* 0x0000000e00057221 */ /* 0x000fe40000010100 */
[----:B------:R-:W-:Y:S02]  /*77a0*/  FMUL.FTZ R4, R45, R4 ;  /* 0x000000042d047220 */ /* 0x000fe40000410000 */
[----:B------:R-:W-:Y:S01]  /*77b0*/  FMUL.FTZ R28, R6, R28 ;  /* 0x0000001c061c7220 */ /* 0x000fe20000410000 */
[----:B------:R1:W5:Y:S01]  /*77c0*/  LDL.LU R45, [R1+0x88] ;  /* 0x00008800012d7983 */ /* 0x0003620000300800 */
[----:B------:R-:W-:Y:S02]  /*77d0*/  FADD.FTZ R6, -R0, R15 ;  /* 0x0000000f00067221 */ /* 0x000fe40000010100 */
[----:B------:R-:W-:Y:S02]  /*77e0*/  FMUL.FTZ R5, R44, R5 ;  /* 0x000000052c057220 */ /* 0x000fe40000410000 */
[----:B------:R-:W-:Y:S01]  /*77f0*/  FMUL.FTZ R6, R43, R6 ;  /* 0x000000062b067220 */ /* 0x000fe20000410000 */
[----:B------:R1:W5:Y:S01]  /*7800*/  LDL.LU R44, [R1+0x84] ;  /* 0x00008400012c7983 */ /* 0x0003620000300800 */
[----:B------:R-:W-:Y:S02]  /*7810*/  FFMA.FTZ R14, -R42, R42, 1 ;  /* 0x3f8000002a0e7423 */ /* 0x000fe4000001012a */
[----:B------:R-:W-:Y:S01]  /*7820*/  FFMA.FTZ R13, -R41, R41, 1 ;  /* 0x3f800000290d7423 */ /* 0x000fe20000010129 */
[----:B------:R1:W5:Y:S01]  /*7830*/  LDL.LU R43, [R1+0x80] ;  /* 0x00008000012b7983 */ /* 0x0003620000300800 */
[----:B------:R-:W-:Y:S02]  /*7840*/  FFMA.FTZ R16, -R40, R40, 1 ;  /* 0x3f80000028107423 */ /* 0x000fe40000010128 */
[----:B------:R-:W-:Y:S01]  /*7850*/  FFMA.FTZ R15, -R39, R39, 1 ;  /* 0x3f800000270f7423 */ /* 0x000fe20000010127 */
[----:B------:R1:W5:Y:S01]  /*7860*/  LDL.LU R42, [R1+0x7c] ;  /* 0x00007c00012a7983 */ /* 0x0003620000300800 */
[----:B------:R-:W-:Y:S02]  /*7870*/  FMUL.FTZ R14, R14, c[0x0][0x2ec] ;  /* 0x0000bb000e0e7a20 */ /* 0x000fe40000410000 */
[----:B------:R-:W-:Y:S01]  /*7880*/  FMUL.FTZ R13, R13, c[0x0][0x2ec] ;  /* 0x0000bb000d0d7a20 */ /* 0x000fe20000410000 */
[----:B------:R1:W5:Y:S01]  /*7890*/  LDL.LU R41, [R1+0x78] ;  /* 0x0000780001297983 */ /* 0x0003620000300800 */
[----:B------:R-:W-:Y:S02]  /*78a0*/  FMUL.FTZ R16, R16, c[0x0][0x2ec] ;  /* 0x0000bb0010107a20 */ /* 0x000fe40000410000 */
[----:B------:R-:W-:Y:S01]  /*78b0*/  FADD.FTZ R26, -R0, R26 ;  /* 0x0000001a001a7221 */ /* 0x000fe20000010100 */
[----:B------:R1:W5:Y:S01]  /*78c0*/  LDL.LU R40, [R1+0x74] ;  /* 0x0000740001287983 */ /* 0x0003620000300800 */
[----:B------:R-:W-:Y:S02]  /*78d0*/  FMUL.FTZ R14, R2, R14 ;  /* 0x0000000e020e7220 */ /* 0x000fe40000410000 */
[----:B------:R-:W-:Y:S01]  /*78e0*/  FMUL.FTZ R13, R4, R13 ;  /* 0x0000000d040d7220 */ /* 0x000fe20000410000 */
[----:B------:R1:W5:Y:S01]  /*78f0*/  LDL.LU R39, [R1+0x70] ;  /* 0x0000700001277983 */ /* 0x0003620000300800 */
[----:B------:R-:W-:Y:S02]  /*7900*/  FMUL.FTZ R16, R5, R16 ;  /* 0x0000001005107220 */ /* 0x000fe40000410000 */
[C---:B------:R-:W-:Y:S02]  /*7910*/  FADD.FTZ R2, -R0.reuse, R27 ;  /* 0x0000001b00027221 */ /* 0x040fe40000010100 */
[C---:B------:R-:W-:Y:S02]  /*7920*/  FADD.FTZ R4, -R0.reuse, R30 ;  /* 0x0000001e00047221 */ /* 0x040fe40000010100 */
[----:B------:R-:W-:Y:S02]  /*7930*/  FADD.FTZ R5, -R0, R31 ;  /* 0x0000001f00057221 */ /* 0x000fe40000010100 */
[----:B------:R-:W-:Y:S02]  /*7940*/  FMUL.FTZ R0, R38, R26 ;  /* 0x0000001a26007220 */ /* 0x000fe40000410000 */
[----:B------:R-:W-:Y:S01]  /*7950*/  FMUL.FTZ R2, R37, R2 ;  /* 0x0000000225027220 */ /* 0x000fe20000410000 */
[----:B------:R1:W5:Y:S01]  /*7960*/  LDL.LU R38, [R1+0x6c] ;  /* 0x00006c0001267983 */ /* 0x0003620000300800 */
[----:B------:R-:W-:Y:S02]  /*7970*/  FMUL.FTZ R4, R36, R4 ;  /* 0x0000000424047220 */ /* 0x000fe40000410000 */
[----:B------:R-:W-:Y:S01]  /*7980*/  FMUL.FTZ R5, R245, R5 ;  /* 0x00000005f5057220 */ /* 0x000fe20000410000 */
[----:B------:R1:W5:Y:S01]  /*7990*/  LDL.LU R37, [R1+0x68] ;  /* 0x0000680001257983 */ /* 0x0003620000300800 */
[----:B------:R-:W-:Y:S01]  /*79a0*/  FFMA.FTZ R23, -R240, R240, 1 ;  /* 0x3f800000f0177423 */ /* 0x000fe200000101f0 */
[----:B------:R-:W-:Y:S01]  /*79b0*/  MOV R245, c[0x0][0x22c] ;  /* 0x00008b0000f57a02 */ /* 0x000fe20000000f00 */
[----:B------:R-:W-:Y:S01]  /*79c0*/  FFMA.FTZ R19, -R243, R243, 1 ;  /* 0x3f800000f3137423 */ /* 0x000fe200000101f3 */
[----:B------:R1:W5:Y:S01]  /*79d0*/  LDL.LU R36, [R1+0x64] ;  /* 0x0000640001247983 */ /* 0x0003620000300800 */
[----:B------:R-:W-:Y:S02]  /*79e0*/  FFMA.FTZ R18, -R242, R242, 1 ;  /* 0x3f800000f2127423 */ /* 0x000fe400000101f2 */
[----:B------:R-:W-:Y:S01]  /*79f0*/  IMAD R245, R245, c[0x0][0x1c0], RZ ;  /* 0x00007000f5f57a24 */ /* 0x000fe200078e02ff */
[----:B------:R1:W5:Y:S01]  /*7a00*/  LDL R185, [R1] ;  /* 0x0000000001b97983 */ /* 0x0003620000100800 */
[----:B------:R-:W-:Y:S02]  /*7a10*/  FMUL.FTZ R23, R23, c[0x0][0x2ec] ;  /* 0x0000bb0017177a20 */ /* 0x000fe40000410000 */
[----:B------:R-:W-:Y:S01]  /*7a20*/  FMUL.FTZ R15, R15, c[0x0][0x2ec] ;  /* 0x0000bb000f0f7a20 */ /* 0x000fe20000410000 */
[----:B------:R-:W-:Y:S01]  /*7a30*/  SHF.L.U32 R245, R245, 0x3, RZ ;  /* 0x00000003f5f57819 */ /* 0x000fe200000006ff */
        /* <DEDUP_REMOVED lines=11> */
[----:B-----5:R-:W-:Y:S01]  /*7af0*/  ISETP.GE.AND P3, PT, R185, c[0x0][0x220], PT ;  /* 0x00008800b9007a0c */ /* 0x020fe20003f66270 */
        /* <DEDUP_REMOVED lines=52> */
.L_x_762:
[----:B------:R-:W-:Y:S01]  /*7e40*/  F2FP.BF16.PACK_AB R12, R177, R180 ;  /* 0x000000b4b10c723e */ /* 0x000fe200000010ff */
[----:B------:R3:W5:Y:S01]  /*7e50*/  LDL R188, [R1+0x2c] ;  /* 0x00002c0001bc7983 */ /* 0x0007620000100800 */
[----:B------:R-:W-:Y:S02]  /*7e60*/  F2FP.BF16.PACK_AB R11, R167, R168 ;  /* 0x000000a8a70b723e */ /* 0x000fe400000010ff */
[----:B--2---:R-:W-:Y:S02]  /*7e70*/  F2FP.BF16.PACK_AB R8, R173, R174 ;  /* 0x000000aead08723e */ /* 0x004fe400000010ff */
        /* <DEDUP_REMOVED lines=29> */
[----:B--2---:R-:W-:Y:S04]  /*8050*/  IMAD.SHL.U32 R0, R214, 0x2, RZ ;  /* 0x00000002d6007824 */ /* 0x004fe800078e00ff */
[----:B------:R-:W-:Y:S01]  /*8060*/  BAR.SYNC.DEFER_BLOCKING 0x0 ;  /* 0x0000000000007b1d */ /* 0x000fe20000010000 */
[C---:B------:R-:W-:Y:S02]  /*8070*/  IADD3 R2, R0.reuse, 0x8040, RZ ;  /* 0x0000804000027810 */ /* 0x040fe40007ffe0ff */
[----:B----4-:R-:W-:Y:S04]  /*8080*/  IADD3 R16, R0, 0x8000, RZ ;  /* 0x0000800000107810 */ /* 0x010fe80007ffe0ff */
[----:B------:R-:W-:Y:S01]  /*8090*/  @P1 IADD3 R2, R16, -0x40, RZ ;  /* 0xffffffc010021810 */ /* 0x000fe20007ffe0ff */
[----:B------:R-:W-:Y:S05]  /*80a0*/  LDSM.16.MT88.4 R4, [R205+0x20000] ;  /* 0x02000000cd04783b */ /* 0x000fea0000004200 */
[----:B------:R-:W2:Y:S05]  /*80b0*/  LDSM.16.MT88.4 R8, [R0+0x8000] ;  /* 0x008000000008783b */ /* 0x000eaa0000004200 */
[----:B------:R-:W4:Y:S05]  /*80c0*/  LDSM.16.MT88.4 R12, [R205+0x22000] ;  /* 0x02200000cd0c783b */ /* 0x000f2a0000004200 */
[----:B------:R-:W1:Y:S05]  /*80d0*/  LDSM.16.MT88.4 R16, [R2] ;  /* 0x000000000210783b */ /* 0x000e6a0000004200 */
[----:B------:R-:W1:Y:S05]  /*80e0*/  LDSM.16.MT88.4 R20, [R0+0xa000] ;  /* 0x00a000000014783b */ /* 0x000e6a0000004200 */
[----:B------:R-:W1:Y:S05]  /*80f0*/  LDSM.16.MT88.4 R24, [R2+0x2000] ;  /* 0x002000000218783b */ /* 0x000e6a0000004200 */
[----:B------:R-:W-:Y:S05]  /*8100*/  LDSM.16.MT88.4 R28, [R0+0x8800] ;  /* 0x00880000001c783b */ /* 0x000fea0000004200 */
[----:B------:R-:W-:Y:S05]  /*8110*/  LDSM.16.MT88.4 R32, [R205+0x22800] ;  /* 0x02280000cd20783b */ /* 0x000fea0000004200 */
[----:B------:R-:W-:Y:S01]  /*8120*/  LDSM.16.MT88.4 R164, [R2+0x800] ;  /* 0x0008000002a4783b */ /* 0x000fe20000004200 */
[-C--:B--2--5:R-:W-:Y:S04]  /*8130*/  HMMA.16816.F32.BF16 R36, R4, R8.reuse, R36 ;  /* 0x000000080424723c */ /* 0x0a4fe80000041824 */
[----:B------:R-:W-:Y:S05]  /*8140*/  LDSM.16.MT88.4 R168, [R0+0xa800] ;  /* 0x00a8000000a8783b */ /* 0x000fea0000004200 */
[----:B------:R-:W-:Y:S01]  /*8150*/  LDSM.16.MT88.4 R172, [R2+0x2800] ;  /* 0x0028000002ac783b */ /* 0x000fe20000004200 */
[C---:B----4-:R-:W-:Y:S08]  /*8160*/  HMMA.16816.F32.BF16 R40, R12.reuse, R8, R40 ;  /* 0x000000080c28723c */ /* 0x050ff00000041828 */
[-C--:B------:R-:W-:Y:S08]  /*8170*/  HMMA.16816.F32.BF16 R44, R12, R10.reuse, R44 ;  /* 0x0000000a0c2c723c */ /* 0x080ff0000004182c */
[C---:B------:R-:W-:Y:S01]  /*8180*/  HMMA.16816.F32.BF16 R48, R4.reuse, R10, R48 ;  /* 0x0000000a0430723c */ /* 0x040fe20000041830 */
[----:B------:R-:W2:Y:S07]  /*8190*/  LDSM.16.MT88.4 R8, [R205+0x20800] ;  /* 0x02080000cd08783b */ /* 0x000eae0000004200 */
[-C--:B-1----:R-:W-:Y:S08]  /*81a0*/  HMMA.16816.F32.BF16 R52, R4, R16.reuse, R52 ;  /* 0x000000100434723c */ /* 0x082ff00000041834 */
        /* <DEDUP_REMOVED lines=14> */
[----:B------:R-:W1:Y:S05]  /*8290*/  LDSM.16.MT88.4 R4, [R205+0x21000] ;  /* 0x02100000cd04783b */ /* 0x000e6a0000004200 */
[----:B------:R-:W4:Y:S02]  /*82a0*/  LDSM.16.MT88.4 R24, [R0+0xb000] ;  /* 0x00b000000018783b */ /* 0x000f240000004200 */
[-C--:B--2---:R-:W-:Y:S08]  /*82b0*/  HMMA.16816.F32.BF16 R36, R8, R28.reuse, R36 ;  /* 0x0000001c0824723c */ /* 0x084ff00000041824 */
[C---:B------:R-:W-:Y:S08]  /*82c0*/  HMMA.16816.F32.BF16 R40, R32.reuse, R28, R40 ;  /* 0x0000001c2028723c */ /* 0x040ff00000041828 */
[-C--:B------:R-:W-:Y:S08]  /*82d0*/  HMMA.16816.F32.BF16 R44, R32, R30.reuse, R44 ;  /* 0x0000001e202c723c */ /* 0x080ff0000004182c */
[C---:B------:R-:W-:Y:S01]  /*82e0*/  HMMA.16816.F32.BF16 R48, R8.reuse, R30, R48 ;  /* 0x0000001e0830723c */ /* 0x040fe20000041830 */
[----:B------:R-:W2:Y:S07]  /*82f0*/  LDSM.16.MT88.4 R28, [R2+0x3000] ;  /* 0x00300000021c783b */ /* 0x000eae0000004200 */
        /* <DEDUP_REMOVED lines=16> */
[----:B------:R-:W2:Y:S02]  /*8400*/  LDSM.16.MT88.4 R172, [R0+0xb800] ;  /* 0x00b8000000ac783b */ /* 0x000ea40000004200 */
[-C--:B-1----:R-:W-:Y:S08]  /*8410*/  HMMA.16816.F32.BF16 R36, R4, R12.reuse, R36 ;  /* 0x0000000c0424723c */ /* 0x082ff00000041824 */
[C---:B------:R-:W-:Y:S08]  /*8420*/  HMMA.16816.F32.BF16 R40, R16.reuse, R12, R40 ;  /* 0x0000000c1028723c */ /* 0x040ff00000041828 */
[-C--:B------:R-:W-:Y:S08]  /*8430*/  HMMA.16816.F32.BF16 R44, R16, R14.reuse, R44 ;  /* 0x0000000e102c723c */ /* 0x080ff0000004182c */
[C---:B------:R-:W-:Y:S01]  /*8440*/  HMMA.16816.F32.BF16 R48, R4.reuse, R14, R48 ;  /* 0x0000000e0430723c */ /* 0x040fe20000041830 */
[----:B------:R-:W1:Y:S05]  /*8450*/  LDSM.16.MT88.4 R12, [R2+0x3800] ;  /* 0x00380000020c783b */ /* 0x000e6a0000004200 */
[----:B------:R-:W-:Y:S02]  /*8460*/  BAR.SYNC.DEFER_BLOCKING 0x0 ;  /* 0x0000000000007b1d */ /* 0x000fe40000010000 */
[-C--:B------:R-:W-:Y:S08]  /*8470*/  HMMA.16816.F32.BF16 R52, R4, R20.reuse, R52 ;  /* 0x000000140434723c */ /* 0x080ff00000041834 */
[C---:B------:R-:W-:Y:S08]  /*8480*/  HMMA.16816.F32.BF16 R56, R16.reuse, R20, R56 ;  /* 0x000000141038723c */ /* 0x040ff00000041838 */
[-C--:B------:R-:W-:Y:S08]  /*8490*/  HMMA.16816.F32.BF16 R60, R16, R22.reuse, R60 ;  /* 0x00000016103c723c */ /* 0x080ff0000004183c */
[C---:B------:R-:W-:Y:S08]  /*84a0*/  HMMA.16816.F32.BF16 R64, R4.reuse, R22, R64 ;  /* 0x000000160440723c */ /* 0x040ff00000041840 */
[-C--:B----4-:R-:W-:Y:S08]  /*84b0*/  HMMA.16816.F32.BF16 R68, R4, R24.reuse, R68 ;  /* 0x000000180444723c */ /* 0x090ff00000041844 */
[C---:B------:R-:W-:Y:S08]  /*84c0*/  HMMA.16816.F32.BF16 R72, R16.reuse, R24, R72 ;  /* 0x000000181048723c */ /* 0x040ff00000041848 */
[-C--:B------:R-:W-:Y:S08]  /*84d0*/  HMMA.16816.F32.BF16 R76, R16, R26.reuse, R76 ;  /* 0x0000001a104c723c */ /* 0x080ff0000004184c */
[C---:B------:R-:W-:Y:S08]  /*84e0*/  HMMA.16816.F32.BF16 R80, R4.reuse, R26, R80 ;  /* 0x0000001a0450723c */ /* 0x040ff00000041850 */
[-C--:B--2---:R-:W-:Y:S08]  /*84f0*/  HMMA.16816.F32.BF16 R84, R4, R28.reuse, R84 ;  /* 0x0000001c0454723c */ /* 0x084ff00000041854 */
[C---:B------:R-:W-:Y:S08]  /*8500*/  HMMA.16816.F32.BF16 R88, R16.reuse, R28, R88 ;  /* 0x0000001c1058723c */ /* 0x040ff00000041858 */
[-C--:B------:R-:W-:Y:S08]  /*8510*/  HMMA.16816.F32.BF16 R92, R16, R30.reuse, R92 ;  /* 0x0000001e105c723c */ /* 0x080ff0000004185c */
[----:B------:R-:W-:Y:S08]  /*8520*/  HMMA.16816.F32.BF16 R96, R4, R30, R96 ;  /* 0x0000001e0460723c */ /* 0x000ff00000041860 */
        /* <DEDUP_REMOVED lines=12> */
[-C--:B-1----:R-:W-:Y:S08]  /*85f0*/  HMMA.16816.F32.BF16 R84, R8, R12.reuse, R84 ;  /* 0x0000000c0854723c */ /* 0x082ff00000041854 */
[C---:B------:R-:W-:Y:S08]  /*8600*/  HMMA.16816.F32.BF16 R88, R164.reuse, R12, R88 ;  /* 0x0000000ca458723c */ /* 0x040ff00000041858 */
[-C--:B------:R-:W-:Y:S08]  /*8610*/  HMMA.16816.F32.BF16 R92, R164, R14.reuse, R92 ;  /* 0x0000000ea45c723c */ /* 0x080ff0000004185c */
[----:B------:R-:W-:Y:S01]  /*8620*/  HMMA.16816.F32.BF16 R96, R8, R14, R96 ;  /* 0x0000000e0860723c */ /* 0x000fe20000041860 */
[----:B------:R-:W-:-:S07]  /*8630*/  @!P2 BRA `(.L_x_763) ;  /* 0x000002700000a947 */ /* 0x000fce0003800000 */
[----:B---3--:R-:W-:Y:S01]  /*8640*/  ISETP.GE.AND P3, PT, R185, c[0x0][0x220], PT ;  /* 0x00008800b9007a0c */ /* 0x008fe20003f66270 */
        /* <DEDUP_REMOVED lines=8> */
[----:B------:R-:W-:Y:S01]  /*86d0*/  @!P3 LEA R0, P5, R10, R2, 0x5 ;  /* 0x000000020a00b211 */ /* 0x000fe200078a28ff */
        /* <DEDUP_REMOVED lines=29> */
.L_x_763:
[----:B---3--:R-:W-:Y:S01]  /*88b0*/  LDSM.16.M88.4 R32, [R207+0x1c000] ;  /* 0x01c00000cf20783b */ /* 0x008fe20000000200 */
[----:B-1----:R-:W-:Y:S01]  /*88c0*/  IMAD.MOV.U32 R2, RZ, RZ, c[0x0][0x22c] ;  /* 0x00008b00ff027624 */ /* 0x002fe200078e00ff */
[----:B------:R-:W-:Y:S02]  /*88d0*/  ULOP3.LUT UR7, UR6, 0x1, URZ, 0xc0, !UPT ;  /* 0x0000000106077892 */ /* 0x000fe4000f8ec03f */
[----:B------:R-:W-:Y:S01]  /*88e0*/  UISETP.GT.AND UP2, UPT, UR6, UR13, UPT ;  /* 0x0000000d0600728c */ /* 0x000fe2000bf44270 */
[----:B------:R-:W1:Y:S01]  /*88f0*/  LDSM.16.MT88.4 R16, [R204] ;  /* 0x00000000cc10783b */ /* 0x000e620000004200 */
[----:B------:R-:W-:Y:S01]  /*8900*/  IMAD R2, R2, c[0x0][0x1c0], RZ ;  /* 0x0000700002027a24 */ /* 0x000fe200078e02ff */
[----:B------:R-:W-:Y:S02]  /*8910*/  UISETP.NE.U32.AND UP0, UPT, UR7, 0x1, UPT ;  /* 0x000000010700788c */ /* 0x000fe4000bf05070 */
[----:B------:R-:W-:Y:S01]  /*8920*/  UIADD3 UR6, UR6, -0x1, URZ ;  /* 0xffffffff06067890 */ /* 0x000fe2000fffe03f */
[----:B------:R-:W2:Y:S01]  /*8930*/  LDSM.16.M88.4 R28, [R207+0x1d000] ;  /* 0x01d00000cf1c783b */ /* 0x000ea20000000200 */
[----:B------:R-:W-:Y:S04]  /*8940*/  IMAD.U32 R2, R2, -0x40, RZ ;  /* 0xffffffc002027824 */ /* 0x000fe800078e00ff */
[----:B------:R-:W3:Y:S01]  /*8950*/  LDSM.16.MT88.4 R164, [R204+0x4000] ;  /* 0x00400000cca4783b */ /* 0x000ee20000004200 */
[C---:B------:R-:W-:Y:S04]  /*8960*/  LEA R223, P0, R2.reuse, R186, 0x2 ;  /* 0x000000ba02df7211 */ /* 0x040fe800078010ff */
[----:B------:R-:W4:Y:S01]  /*8970*/  LDL R194, [R1+0x44] ;  /* 0x0000440001c27983 */ /* 0x000f220000100800 */
[----:B------:R-:W-:Y:S01]  /*8980*/  LEA.HI.X.SX32 R222, R2, R187, 0x2, P0 ;  /* 0x000000bb02de7211 */ /* 0x000fe200000f16ff */
[----:B------:R-:W-:Y:S03]  /*8990*/  IMAD.MOV.U32 R2, RZ, RZ, R223 ;  /* 0x000000ffff027224 */ /* 0x000fe600078e00df */
[----:B------:R-:W-:Y:S05]  /*89a0*/  LDSM.16.M88.4 R168, [R208+0x1c000] ;  /* 0x01c00000d0a8783b */ /* 0x000fea0000000200 */
[----:B------:R-:W5:Y:S05]  /*89b0*/  LDL R193, [R1+0x48] ;  /* 0x0000480001c17983 */ /* 0x000f6a0000100800 */
[----:B------:R-:W3:Y:S05]  /*89c0*/  LDSM.16.MT88.4 R172, [R204+0x800] ;  /* 0x00080000ccac783b */ /* 0x000eea0000004200 */
[----:B------:R3:W4:Y:S01]  /*89d0*/  LDL R189, [R1+0x10] ;  /* 0x0000100001bd7983 */ /* 0x0007220000100800 */
[-C--:B-1----:R-:W-:Y:S04]  /*89e0*/  HMMA.16816.F32.BF16 R4, R32, R16.reuse, RZ ;  /* 0x000000102004723c */ /* 0x082fe800000418ff */
[----:B------:R-:W1:Y:S05]  /*89f0*/  LDSM.16.M88.4 R176, [R208+0x1d000] ;  /* 0x01d00000d0b0783b */ /* 0x000e6a0000000200 */
[----:B------:R1:W4:Y:S01]  /*8a00*/  LDL R0, [R1+0x8] ;  /* 0x0000080001007983 */ /* 0x0003220000100800 */
[C---:B--2---:R-:W-:Y:S04]  /*8a10*/  HMMA.16816.F32.BF16 R8, R28.reuse, R16, RZ ;  /* 0x000000101c08723c */ /* 0x044fe800000418ff */
[----:B------:R-:W2:Y:S04]  /*8a20*/  LDSM.16.MT88.4 R180, [R204+0x4800] ;  /* 0x00480000ccb4783b */ /* 0x000ea80000004200 */
[-C--:B------:R-:W-:Y:S01]  /*8a30*/  HMMA.16816.F32.BF16 R12, R28, R18.reuse, RZ ;  /* 0x000000121c0c723c */ /* 0x080fe200000418ff */
[----:B------:R1:W4:Y:S05]  /*8a40*/  LDL R190, [R1+0x4] ;  /* 0x0000040001be7983 */ /* 0x00032a0000100800 */
[----:B------:R1:W4:Y:S02]  /*8a50*/  LDL R191, [R1+0xc] ;  /* 0x00000c0001bf7983 */ /* 0x0003240000100800 */
[C---:B------:R-:W-:Y:S08]  /*8a60*/  HMMA.16816.F32.BF16 R16, R32.reuse, R18, RZ ;  /* 0x000000122010723c */ /* 0x040ff000000418ff */
[-C--:B---3--:R-:W-:Y:S08]  /*8a70*/  HMMA.16816.F32.BF16 R20, R32, R164.reuse, RZ ;  /* 0x000000a42014723c */ /* 0x088ff000000418ff */
[C---:B------:R-:W-:Y:S08]  /*8a80*/  HMMA.16816.F32.BF16 R24, R28.reuse, R164, RZ ;  /* 0x000000a41c18723c */ /* 0x040ff000000418ff */
[-C--:B------:R-:W-:Y:S08]  /*8a90*/  HMMA.16816.F32.BF16 R28, R28, R166.reuse, RZ ;  /* 0x000000a61c1c723c */ /* 0x080ff000000418ff */
[----:B------:R-:W-:Y:S01]  /*8aa0*/  HMMA.16816.F32.BF16 R32, R32, R166, RZ ;  /* 0x000000a62020723c */ /* 0x000fe200000418ff */
[----:B------:R-:W-:Y:S07]  /*8ab0*/  LDSM.16.M88.4 R164, [R184+0x1c000] ;  /* 0x01c00000b8a4783b */ /* 0x000fee0000000200 */
[-C--:B------:R-:W-:Y:S08]  /*8ac0*/  HMMA.16816.F32.BF16 R4, R168, R172.reuse, R4 ;  /* 0x000000aca804723c */ /* 0x080ff00000041804 */
[C---:B-1----:R-:W-:Y:S08]  /*8ad0*/  HMMA.16816.F32.BF16 R8, R176.reuse, R172, R8 ;  /* 0x000000acb008723c */ /* 0x042ff00000041808 */
        /* <DEDUP_REMOVED lines=56> */
[----:B------:R-:W4:Y:S05]  /*8e60*/  LDSM.16.MT88.4 R164, [R204+0x7000] ;  /* 0x00700000cca4783b */ /* 0x000f2a0000004200 */
[----:B------:R-:W-:Y:S02]  /*8e70*/  LDSM.16.M88.4 R172, [R3+0x1e000] ;  /* 0x01e0000003ac783b */ /* 0x000fe40000000200 */
[-C--:B-1----:R-:W-:Y:S01]  /*8e80*/  HMMA.16816.F32.BF16 R4, R168, R176.reuse, R4 ;  /* 0x000000b0a804723c */ /* 0x082fe20000041804 */
[----:B--2---:R-:W-:Y:S04]  /*8e90*/  IMAD.MOV.U32 R184, RZ, RZ, c[0x0][0x22c] ;  /* 0x00008b00ffb87624 */ /* 0x004fe800078e00ff */
[----:B------:R-:W-:Y:S04]  /*8ea0*/  IMAD R184, R184, c[0x0][0x1c0], RZ ;  /* 0x00007000b8b87a24 */ /* 0x000fe800078e02ff */
[----:B------:R-:W-:Y:S01]  /*8eb0*/  IMAD R184, R184, 0x30, RZ ;  /* 0x00000030b8b87824 */ /* 0x000fe200078e02ff */
[C---:B---3--:R-:W-:Y:S08]  /*8ec0*/  HMMA.16816.F32.BF16 R8, R180.reuse, R176, R8 ;  /* 0x000000b0b408723c */ /* 0x048ff00000041808 */
[-C--:B------:R-:W-:Y:S08]  /*8ed0*/  HMMA.16816.F32.BF16 R12, R180, R178.reuse, R12 ;  /* 0x000000b2b40c723c */ /* 0x080ff0000004180c */
[C---:B------:R-:W-:Y:S01]  /*8ee0*/  HMMA.16816.F32.BF16 R16, R168.reuse, R178, R16 ;  /* 0x000000b2a810723c */ /* 0x040fe20000041810 */
[----:B------:R-:W1:Y:S07]  /*8ef0*/  LDSM.16.MT88.4 R176, [R204+0x3800] ;  /* 0x00380000ccb0783b */ /* 0x000e6e0000004200 */
[-C--:B----4-:R-:W-:Y:S08]  /*8f00*/  HMMA.16816.F32.BF16 R20, R168, R164.reuse, R20 ;  /* 0x000000a4a814723c */ /* 0x090ff00000041814 */
[C---:B------:R-:W-:Y:S08]  /*8f10*/  HMMA.16816.F32.BF16 R24, R180.reuse, R164, R24 ;  /* 0x000000a4b418723c */ /* 0x040ff00000041818 */
[-C--:B------:R-:W-:Y:S01]  /*8f20*/  HMMA.16816.F32.BF16 R28, R180, R166.reuse, R28 ;  /* 0x000000a6b41c723c */ /* 0x080fe2000004181c */
[----:B------:R2:W3:Y:S07]  /*8f30*/  LDSM.16.M88.4 R180, [R3+0x1f000] ;  /* 0x01f0000003b4783b */ /* 0x0004ee0000000200 */
[----:B------:R-:W-:Y:S01]  /*8f40*/  HMMA.16816.F32.BF16 R32, R168, R166, R32 ;  /* 0x000000a6a820723c */ /* 0x000fe20000041820 */
[----:B------:R-:W4:Y:S06]  /*8f50*/  LDSM.16.MT88.4 R164, [R204+0x7800] ;  /* 0x00780000cca4783b */ /* 0x000f2c0000004200 */
[----:B------:R-:W-:Y:S01]  /*8f60*/  @P2 IADD3 R168, P3, R194, UR10, RZ ;  /* 0x0000000ac2a82c10 */ /* 0x000fe2000ff7e0ff */
[----:B------:R-:W-:Y:S01]  /*8f70*/  @UP3 UIADD3 UR10, UP1, UR10, -0x100, URZ ;  /* 0xffffff000a0a3890 */ /* 0x000fe2000ff3e03f */
[-C--:B-1----:R-:W-:Y:S05]  /*8f80*/  HMMA.16816.F32.BF16 R4, R172, R176.reuse, R4 ;  /* 0x000000b0ac04723c */ /* 0x082fea0000041804 */
[----:B-----5:R-:W-:Y:S01]  /*8f90*/  @P2 IADD3.X R169, R193, UR9, RZ, P3, !PT ;  /* 0x00000009c1a92c10 */ /* 0x020fe20009ffe4ff */
[----:B------:R-:W-:Y:S01]  /*8fa0*/  IMAD.MOV.U32 R193, RZ, RZ, c[0x0][0x22c] ;  /* 0x00008b00ffc17624 */ /* 0x000fe200078e00ff */
[----:B------:R-:W-:Y:S01]  /*8fb0*/  @UP3 UIADD3.X UR9, UR9, -0x1, URZ, UP1, !UPT ;  /* 0xffffffff09093890 */ /* 0x000fe20008ffe43f */
[----:B--2---:R-:W-:Y:S02]  /*8fc0*/  IMAD.MOV.U32 R3, RZ, RZ, R222 ;  /* 0x000000ffff037224 */ /* 0x004fe400078e00de */
[----:B------:R-:W2:Y:S02]  /*8fd0*/  @P2 LDG.E R189, [R168.64+0x20] ;  /* 0x00002004a8bd2981 */ /* 0x000ea4000c1e1900 */
[----:B------:R-:W-:Y:S03]  /*8fe0*/  IMAD R193, R193, c[0x0][0x1c0], RZ ;  /* 0x00007000c1c17a24 */ /* 0x000fe600078e02ff */
[----:B------:R-:W5:Y:S01]  /*8ff0*/  @P2 LDG.E R0, [R168.64+0xa0] ;  /* 0x0000a004a8002981 */ /* 0x000f62000c1e1900 */
[----:B------:R-:W-:Y:S04]  /*9000*/  IMAD R193, R193, 0x18, RZ ;  /* 0x00000018c1c17824 */ /* 0x000fe800078e02ff */
[----:B------:R-:W5:Y:S01]  /*9010*/  @P2 LDG.E R190, [R168.64+0x80] ;  /* 0x00008004a8be2981 */ /* 0x000f62000c1e1900 */
[C---:B---3--:R-:W-:Y:S04]  /*9020*/  HMMA.16816.F32.BF16 R8, R180.reuse, R176, R8 ;  /* 0x000000b0b408723c */ /* 0x048fe80000041808 */
[----:B------:R-:W3:Y:S05]  /*9030*/  @P2 LDG.E R191, [R168.64] ;  /* 0x00000004a8bf2981 */ /* 0x000eea000c1e1900 */
[----:B------:R-:W-:Y:S01]  /*9040*/  RED.E.ADD.F32.FTZ.RN.STRONG.GPU [R2.64], R4 ;  /* 0x000000040200798e */ /* 0x000fe2000c10e784 */
[-C--:B------:R-:W-:Y:S08]  /*9050*/  HMMA.16816.F32.BF16 R12, R180, R178.reuse, R12 ;  /* 0x000000b2b40c723c */ /* 0x080ff0000004180c */
[C---:B------:R-:W-:Y:S07]  /*9060*/  HMMA.16816.F32.BF16 R16, R172.reuse, R178, R16 ;  /* 0x000000b2ac10723c */ /* 0x040fee0000041810 */
[----:B------:R-:W-:Y:S01]  /*9070*/  IMAD.MOV.U32 R179, RZ, RZ, c[0x0][0x22c] ;  /* 0x00008b00ffb37624 */ /* 0x000fe200078e00ff */
[-C--:B----4-:R-:W-:Y:S04]  /*9080*/  HMMA.16816.F32.BF16 R20, R172, R164.reuse, R20 ;  /* 0x000000a4ac14723c */ /* 0x090fe80000041814 */
[----:B------:R-:W-:Y:S04]  /*9090*/  IMAD R179, R179, c[0x0][0x1c0], RZ ;  /* 0x00007000b3b37a24 */ /* 0x000fe800078e02ff */
[C---:B------:R-:W-:Y:S04]  /*90a0*/  HMMA.16816.F32.BF16 R24, R180.reuse, R164, R24 ;  /* 0x000000a4b418723c */ /* 0x040fe80000041818 */
[----:B------:R-:W-:Y:S03]  /*90b0*/  IMAD R179, R179, 0x38, RZ ;  /* 0x00000038b3b37824 */ /* 0x000fe600078e02ff */
[CC--:B------:R-:W-:Y:S01]  /*90c0*/  LEA R164, P3, R245.reuse, R2.reuse, 0x2 ;  /* 0x00000002f5a47211 */ /* 0x0c0fe200078610ff */
[-C--:B------:R-:W-:Y:S04]  /*90d0*/  HMMA.16816.F32.BF16 R28, R180, R166.reuse, R28 ;  /* 0x000000a6b41c723c */ /* 0x080fe8000004181c */
[-C--:B------:R-:W-:Y:S04]  /*90e0*/  LEA.HI.X.SX32 R165, R245, R3.reuse, 0x2, P3 ;  /* 0x00000003f5a57211 */ /* 0x080fe800018f16ff */
[----:B------:R-:W-:Y:S01]  /*90f0*/  HMMA.16816.F32.BF16 R32, R172, R166, R32 ;  /* 0x000000a6ac20723c */ /* 0x000fe20000041820 */
[----:B------:R-:W-:Y:S05]  /*9100*/  RED.E.ADD.F32.FTZ.RN.STRONG.GPU [R164.64], R5 ;  /* 0x00000005a400798e */ /* 0x000fea000c10e784 */
[----:B--2---:R1:W-:Y:S05]  /*9110*/  @P2 STL [R1+0x10], R189 ;  /* 0x000010bd01002387 */ /* 0x0043ea0000100800 */
[----:B-----5:R2:W-:Y:S05]  /*9120*/  @P2 STL [R1+0x8], R0 ;  /* 0x0000080001002387 */ /* 0x0205ea0000100800 */
[----:B------:R-:W4:Y:S01]  /*9130*/  LDL R178, [R1+0x28] ;  /* 0x0000280001b27983 */ /* 0x000f220000100800 */
[----:B-1----:R-:W-:Y:S04]  /*9140*/  IMAD.MOV.U32 R189, RZ, RZ, c[0x0][0x22c] ;  /* 0x00008b00ffbd7624 */ /* 0x002fe800078e00ff */
[----:B------:R-:W-:Y:S01]  /*9150*/  IMAD R189, R189, c[0x0][0x1c0], RZ ;  /* 0x00007000bdbd7a24 */ /* 0x000fe200078e02ff */
[----:B--2---:R-:W2:Y:S03]  /*9160*/  LDL R0, [R1+0x1c] ;  /* 0x00001c0001007983 */ /* 0x004ea60000100800 */
[----:B------:R-:W-:Y:S02]  /*9170*/  IMAD.SHL.U32 R189, R189, 0x10, RZ ;  /* 0x00000010bdbd7824 */ /* 0x000fe400078e00ff */
[----:B------:R1:W-:Y:S03]  /*9180*/  @P2 STL [R1+0x4], R190 ;  /* 0x000004be01002387 */ /* 0x0003e60000100800 */
[-C--:B------:R-:W-:Y:S02]  /*9190*/  LEA R176, P0, R189, R2.reuse, 0x2 ;  /* 0x00000002bdb07211 */ /* 0x080fe400078010ff */
[----:B---3--:R3:W-:Y:S01]  /*91a0*/  @P2 STL [R1+0xc], R191 ;  /* 0x00000cbf01002387 */ /* 0x0087e20000100800 */
[-C--:B------:R-:W-:Y:S02]  /*91b0*/  LEA R170, P2, R193, R2.reuse, 0x2 ;  /* 0x00000002c1aa7211 */ /* 0x080fe400078410ff */
[-C--:B------:R-:W-:Y:S02]  /*91c0*/  LEA.HI.X.SX32 R177, R189, R3.reuse, 0x2, P0 ;  /* 0x00000003bdb17211 */ /* 0x080fe400000f16ff */
[-C--:B------:R-:W-:Y:S02]  /*91d0*/  LEA.HI.X.SX32 R171, R193, R3.reuse, 0x2, P2 ;  /* 0x00000003c1ab7211 */ /* 0x080fe400010f16ff */
[CC--:B------:R-:W-:Y:S01]  /*91e0*/  LEA R4, P2, R184.reuse, R2.reuse, 0x2 ;  /* 0x00000002b8047211 */ /* 0x0c0fe200078410ff */
[----:B------:R5:W-:Y:S03]  /*91f0*/  RED.E.ADD.F32.FTZ.RN.STRONG.GPU [R176.64], R6 ;  /* 0x00000006b000798e */ /* 0x000be6000c10e784 */
[-C--:B------:R-:W-:Y:S02]  /*9200*/  LEA.HI.X.SX32 R5, R184, R3.reuse, 0x2, P2 ;  /* 0x00000003b8057211 */ /* 0x080fe400010f16ff */
[----:B------:R5:W-:Y:S01]  /*9210*/  RED.E.ADD.F32.FTZ.RN.STRONG.GPU [R170.64], R7 ;  /* 0x00000007aa00798e */ /* 0x000be2000c10e784 */
[----:B-1----:R-:W-:Y:S04]  /*9220*/  IMAD.MOV.U32 R190, RZ, RZ, c[0x0][0x22c] ;  /* 0x00008b00ffbe7624 */ /* 0x002fe800078e00ff */
[----:B------:R-:W-:Y:S02]  /*9230*/  IMAD R190, R190, c[0x0][0x1c0], RZ ;  /* 0x00007000bebe7a24 */ /* 0x000fe400078e02ff */
[----:B---3--:R-:W-:Y:S02]  /*9240*/  IMAD.MOV.U32 R191, RZ, RZ, c[0x0][0x22c] ;  /* 0x00008b00ffbf7624 */ /* 0x008fe400078e00ff */
[----:B------:R-:W-:Y:S02]  /*9250*/  IMAD R190, R190, 0x28, RZ ;  /* 0x00000028bebe7824 */ /* 0x000fe400078e02ff */
[----:B------:R-:W-:Y:S03]  /*9260*/  IMAD R191, R191, c[0x0][0x1c0], RZ ;  /* 0x00007000bfbf7a24 */ /* 0x000fe600078e02ff */
[CC--:B------:R-:W-:Y:S01]  /*9270*/  LEA R166, P3, R190.reuse, R2.reuse, 0x2 ;  /* 0x00000002bea67211 */ /* 0x0c0fe200078610ff */
[----:B------:R-:W-:Y:S03]  /*9280*/  IMAD.SHL.U32 R191, R191, 0x20, RZ ;  /* 0x00000020bfbf7824 */ /* 0x000fe600078e00ff */
[-C--:B------:R-:W-:Y:S01]  /*9290*/  LEA.HI.X.SX32 R167, R190, R3.reuse, 0x2, P3 ;  /* 0x00000003bea77211 */ /* 0x080fe200018f16ff */
[----:B------:R-:W-:Y:S01]  /*92a0*/  IMAD.MOV.U32 R190, RZ, RZ, c[0x0][0x22c] ;  /* 0x00008b00ffbe7624 */ /* 0x000fe200078e00ff */
[CC--:B------:R-:W-:Y:S03]  /*92b0*/  LEA R168, P0, R191.reuse, R2.reuse, 0x2 ;  /* 0x00000002bfa87211 */ /* 0x0c0fe600078010ff */
[----:B------:R-:W-:Y:S01]  /*92c0*/  IMAD R190, R190, c[0x0][0x1c0], RZ ;  /* 0x00007000bebe7a24 */ /* 0x000fe200078e02ff */
[-C--:B------:R-:W-:Y:S01]  /*92d0*/  LEA.HI.X.SX32 R169, R191, R3.reuse, 0x2, P0 ;  /* 0x00000003bfa97211 */ /* 0x080fe200000f16ff */
[----:B------:R-:W-:Y:S01]  /*92e0*/  IMAD.MOV.U32 R191, RZ, RZ, c[0x0][0x22c] ;  /* 0x00008b00ffbf7624 */ /* 0x000fe200078e00ff */
[-C--:B-----5:R-:W-:Y:S01]  /*92f0*/  LEA R6, P0, R179, R2.reuse, 0x2 ;  /* 0x00000002b3067211 */ /* 0x0a0fe200078010ff */
[----:B------:R-:W-:Y:S02]  /*9300*/  IMAD.SHL.U32 R190, R190, 0x10, RZ ;  /* 0x00000010bebe7824 */ /* 0x000fe400078e00ff */
[----:B------:R1:W-:Y:S01]  /*9310*/  RED.E.ADD.F32.FTZ.RN.STRONG.GPU [R168.64], R8 ;  /* 0x00000008a800798e */ /* 0x0003e2000c10e784 */
[----:B------:R-:W-:Y:S01]  /*9320*/  IMAD R191, R191, c[0x0][0x1c0], RZ ;  /* 0x00007000bfbf7a24 */ /* 0x000fe200078e02ff */
[-C--:B------:R-:W-:Y:S02]  /*9330*/  LEA.HI.X.SX32 R7, R179, R3.reuse, 0x2, P0 ;  /* 0x00000003b3077211 */ /* 0x080fe400000f16ff */
[C---:B------:R-:W-:Y:S01]  /*9340*/  IADD3 R181, R190.reuse, 0x20, RZ ;  /* 0x00000020beb57810 */ /* 0x040fe20007ffe0ff */
[----:B------:R3:W-:Y:S01]  /*9350*/  RED.E.ADD.F32.FTZ.RN.STRONG.GPU [R166.64], R9 ;  /* 0x00000009a600798e */ /* 0x0007e2000c10e784 */
[----:B------:R-:W-:Y:S01]  /*9360*/  IMAD.SHL.U32 R191, R191, 0x10, RZ ;  /* 0x00000010bfbf7824 */ /* 0x000fe200078e00ff */
[C---:B------:R-:W-:Y:S02]  /*9370*/  IADD3 R180, R190.reuse, 0x20, RZ ;  /* 0x00000020beb47810 */ /* 0x040fe40007ffe0ff */
[----:B------:R-:W-:Y:S01]  /*9380*/  IMAD.IADD R181, R245, 0x1, R181 ;  /* 0x00000001f5b57824 */ /* 0x000fe200078e02b5 */
[----:B------:R5:W-:Y:S01]  /*9390*/  RED.E.ADD.F32.FTZ.RN.STRONG.GPU [R4.64], R10 ;  /* 0x0000000a0400798e */ /* 0x000be2000c10e784 */
[----:B------:R-:W-:Y:S01]  /*93a0*/  IADD3 R179, R191, 0x20, RZ ;  /* 0x00000020bfb37810 */ /* 0x000fe20007ffe0ff */
[C---:B------:R-:W-:Y:S02]  /*93b0*/  IMAD.IADD R180, R245.reuse, 0x1, R180 ;  /* 0x00000001f5b47824 */ /* 0x040fe400078e02b4 */
[----:B------:R-:W-:Y:S01]  /*93c0*/  IMAD.MOV.U32 R191, RZ, RZ, c[0x0][0x22c] ;  /* 0x00008b00ffbf7624 */ /* 0x000fe200078e00ff */
[----:B------:R5:W-:Y:S01]  /*93d0*/  RED.E.ADD.F32.FTZ.RN.STRONG.GPU [R6.64], R11 ;  /* 0x0000000b0600798e */ /* 0x000be2000c10e784 */
[----:B------:R-:W-:Y:S02]  /*93e0*/  IMAD.IADD R180, R245, 0x1, R180 ;  /* 0x00000001f5b47824 */ /* 0x000fe400078e02b4 */
[----:B------:R-:W-:Y:S02]  /*93f0*/  IMAD R191, R191, c[0x0][0x1c0], RZ ;  /* 0x00007000bfbf7a24 */ /* 0x000fe400078e02ff */
[----:B------:R5:W-:Y:S02]  /*9400*/  RED.E.ADD.F32.FTZ.RN.STRONG.GPU [R2.64+0x80], R16 ;  /* 0x000080100200798e */ /* 0x000be4000c10e784 */
[----:B------:R-:W-:Y:S03]  /*9410*/  IMAD.SHL.U32 R191, R191, 0x10, RZ ;  /* 0x00000010bfbf7824 */ /* 0x000fe600078e00ff */
[----:B------:R5:W-:Y:S02]  /*9420*/  RED.E.ADD.F32.FTZ.RN.STRONG.GPU [R164.64+0x80], R17 ;  /* 0x00008011a400798e */ /* 0x000be4000c10e784 */
[----:B-1----:R-:W-:Y:S03]  /*9430*/  IADD3 R168, R191, 0x40, RZ ;  /* 0x00000040bfa87810 */ /* 0x002fe60007ffe0ff */
[----:B---3--:R-:W3:Y:S01]  /*9440*/  LDL R166, [R1+0x18] ;  /* 0x0000180001a67983 */ /* 0x008ee20000100800 */
[CC--:B-----5:R-:W-:Y:S04]  /*9450*/  LEA R4, P0, R179.reuse, R2.reuse, 0x2 ;  /* 0x00000002b3047211 */ /* 0x0e0fe800078010ff */
[----:B------:R-:W5:Y:S01]  /*9460*/  LDL R167, [R1+0x24] ;  /* 0x0000240001a77983 */ /* 0x000f620000100800 */
[-C--:B------:R-:W-:Y:S02]  /*9470*/  LEA.HI.X.SX32 R5, R179, R3.reuse, 0x2, P0 ;  /* 0x00000003b3057211 */ /* 0x080fe400000f16ff */
[CC--:B------:R-:W-:Y:S02]  /*9480*/  LEA R6, P2, R181.reuse, R2.reuse, 0x2 ;  /* 0x00000002b5067211 */ /* 0x0c0fe400078410ff */
[----:B------:R-:W-:Y:S01]  /*9490*/  IADD3 R179, R190, 0x20, RZ ;  /* 0x00000020beb37810 */ /* 0x000fe20007ffe0ff */
[----:B------:R1:W-:Y:S01]  /*94a0*/  RED.E.ADD.F32.FTZ.RN.STRONG.GPU [R4.64], R18 ;  /* 0x000000120400798e */ /* 0x0003e2000c10e784 */
[-C--:B------:R-:W-:Y:S01]  /*94b0*/  LEA.HI.X.SX32 R7, R181, R3.reuse, 0x2, P2 ;  /* 0x00000003b5077211 */ /* 0x080fe200010f16ff */
[----:B------:R-:W-:Y:S01]  /*94c0*/  IMAD.MOV.U32 R190, RZ, RZ, c[0x0][0x22c] ;  /* 0x00008b00ffbe7624 */ /* 0x000fe200078e00ff */
[-C--:B------:R-:W-:Y:S01]  /*94d0*/  LEA R10, P0, R180, R2.reuse, 0x2 ;  /* 0x00000002b40a7211 */ /* 0x080fe200078010ff */
[C---:B------:R-:W-:Y:S01]  /*94e0*/  IMAD.IADD R179, R245.reuse, 0x1, R179 ;  /* 0x00000001f5b37824 */ /* 0x040fe200078e02b3 */
[----:B------:R-:W5:Y:S01]  /*94f0*/  LDL R16, [R1+0x14] ;  /* 0x0000140001107983 */ /* 0x000f620000100800 */
[----:B------:R-:W-:Y:S01]  /*9500*/  IMAD R190, R190, c[0x0][0x1c0], RZ ;  /* 0x00007000bebe7a24 */ /* 0x000fe200078e02ff */
[-C--:B------:R-:W-:Y:S01]  /*9510*/  LEA.HI.X.SX32 R11, R180, R3.reuse, 0x2, P0 ;  /* 0x00000003b40b7211 */ /* 0x080fe200000f16ff */
[----:B------:R-:W-:Y:S01]  /*9520*/  IMAD.IADD R179, R245, 0x1, R179 ;  /* 0x00000001f5b37824 */ /* 0x000fe200078e02b3 */
[----:B------:R-:W-:Y:S01]  /*9530*/  IADD3 R17, R189, 0x60, RZ ;  /* 0x00000060bd117810 */ /* 0x000fe20007ffe0ff */
[----:B------:R1:W-:Y:S01]  /*9540*/  RED.E.ADD.F32.FTZ.RN.STRONG.GPU [R6.64], R19 ;  /* 0x000000130600798e */ /* 0x0003e2000c10e784 */
[----:B------:R-:W-:Y:S02]  /*9550*/  IMAD.SHL.U32 R190, R190, 0x10, RZ ;  /* 0x00000010bebe7824 */ /* 0x000fe400078e00ff */
[C---:B------:R-:W-:Y:S02]  /*9560*/  IMAD.IADD R179, R245.reuse, 0x1, R179 ;  /* 0x00000001f5b37824 */ /* 0x040fe400078e02b3 */
[----:B------:R2:W-:Y:S01]  /*9570*/  RED.E.ADD.F32.FTZ.RN.STRONG.GPU [R10.64], R12 ;  /* 0x0000000c0a00798e */ /* 0x0005e2000c10e784 */
[C---:B------:R-:W-:Y:S01]  /*9580*/  IADD3 R170, R190.reuse, 0x40, RZ ;  /* 0x00000040beaa7810 */ /* 0x040fe20007ffe0ff */
[----:B------:R-:W-:Y:S01]  /*9590*/  IMAD.IADD R17, R245, 0x1, R17 ;  /* 0x00000001f5117824 */ /* 0x000fe200078e0211 */
[-C--:B------:R-:W-:Y:S02]  /*95a0*/  LEA R8, P3, R179, R2.reuse, 0x2 ;  /* 0x00000002b3087211 */ /* 0x080fe400078610ff */
[----:B------:R-:W-:Y:S01]  /*95b0*/  IADD3 R169, R190, 0x40, RZ ;  /* 0x00000040bea97810 */ /* 0x000fe20007ffe0ff */
[----:B------:R-:W-:Y:S01]  /*95c0*/  IMAD.IADD R170, R245, 0x1, R170 ;  /* 0x00000001f5aa7824 */ /* 0x000fe200078e02aa */
[-C--:B------:R-:W-:Y:S01]  /*95d0*/  LEA.HI.X.SX32 R9, R179, R3.reuse, 0x2, P3 ;  /* 0x00000003b3097211 */ /* 0x080fe200018f16ff */
[C---:B------:R-:W-:Y:S02]  /*95e0*/  IMAD.IADD R17, R245.reuse, 0x1, R17 ;  /* 0x00000001f5117824 */ /* 0x040fe400078e0211 */
[----:B------:R-:W-:Y:S02]  /*95f0*/  IMAD.IADD R169, R245, 0x1, R169 ;  /* 0x00000001f5a97824 */ /* 0x000fe400078e02a9 */
[----:B------:R2:W-:Y:S01]  /*9600*/  RED.E.ADD.F32.FTZ.RN.STRONG.GPU [R8.64], R13 ;  /* 0x0000000d0800798e */ /* 0x0005e2000c10e784 */
[----:B-1----:R-:W-:Y:S01]  /*9610*/  IADD3 R18, R189, 0x60, RZ ;  /* 0x00000060bd127810 */ /* 0x002fe20007ffe0ff */
[C---:B------:R-:W-:Y:S02]  /*9620*/  IMAD.IADD R169, R245.reuse, 0x1, R169 ;  /* 0x00000001f5a97824 */ /* 0x040fe400078e02a9 */
[C---:B------:R-:W-:Y:S02]  /*9630*/  IMAD.IADD R17, R245.reuse, 0x1, R17 ;  /* 0x00000001f5117824 */ /* 0x040fe400078e0211 */
[----:B------:R-:W-:Y:S01]  /*9640*/  IMAD.IADD R18, R245, 0x1, R18 ;  /* 0x00000001f5127824 */ /* 0x000fe200078e0212 */
[----:B------:R-:W-:Y:S03]  /*9650*/  IADD3 R19, R189, 0x60, RZ ;  /* 0x00000060bd137810 */ /* 0x000fe60007ffe0ff */
[C---:B------:R-:W-:Y:S02]  /*9660*/  IMAD.IADD R18, R245.reuse, 0x1, R18 ;  /* 0x00000001f5127824 */ /* 0x040fe400078e0212 */
[----:B------:R-:W-:Y:S01]  /*9670*/  IMAD.IADD R19, R245, 0x1, R19 ;  /* 0x00000001f5137824 */ /* 0x000fe200078e0213 */
[CC--:B----4-:R-:W-:Y:S04]  /*9680*/  LEA R6, P0, R178.reuse, R2.reuse, 0x2 ;  /* 0x00000002b2067211 */ /* 0x0d0fe800078010ff */
[-C--:B------:R-:W-:Y:S02]  /*9690*/  LEA.HI.X.SX32 R7, R178, R3.reuse, 0x2, P0 ;  /* 0x00000003b2077211 */ /* 0x080fe400000f16ff */
[CC--:B--2---:R-:W-:Y:S04]  /*96a0*/  LEA R4, P2, R0.reuse, R2.reuse, 0x2 ;  /* 0x0000000200047211 */ /* 0x0c4fe800078410ff */
[-C--:B------:R-:W-:Y:S02]  /*96b0*/  LEA.HI.X.SX32 R5, R0, R3.reuse, 0x2, P2 ;  /* 0x0000000300057211 */ /* 0x080fe400010f16ff */
[----:B------:R-:W2:Y:S01]  /*96c0*/  LDL R0, [R1+0x20] ;  /* 0x0000200001007983 */ /* 0x000ea20000100800 */
[CC--:B------:R-:W-:Y:S04]  /*96d0*/  LEA R12, P2, R170.reuse, R2.reuse, 0x2 ;  /* 0x00000002aa0c7211 */ /* 0x0c0fe800078410ff */
[----:B------:R1:W-:Y:S01]  /*96e0*/  RED.E.ADD.F32.FTZ.RN.STRONG.GPU [R4.64], R14 ;  /* 0x0000000e0400798e */ /* 0x0003e2000c10e784 */
[-C--:B------:R-:W-:Y:S04]  /*96f0*/  LEA.HI.X.SX32 R13, R170, R3.reuse, 0x2, P2 ;  /* 0x00000003aa0d7211 */ /* 0x080fe800010f16ff */
[----:B------:R-:W-:Y:S05]  /*9700*/  RED.E.ADD.F32.FTZ.RN.STRONG.GPU [R6.64], R15 ;  /* 0x0000000f0600798e */ /* 0x000fea000c10e784 */
[----:B------:R-:W-:Y:S05]  /*9710*/  RED.E.ADD.F32.FTZ.RN.STRONG.GPU [R2.64+0x100], R20 ;  /* 0x000100140200798e */ /* 0x000fea000c10e784 */
[----:B------:R-:W-:Y:S01]  /*9720*/  RED.E.ADD.F32.FTZ.RN.STRONG.GPU [R164.64+0x100], R21 ;  /* 0x00010015a400798e */ /* 0x000fe2000c10e784 */
[CC--:B-1----:R-:W-:Y:S04]  /*9730*/  LEA R4, P0, R168.reuse, R2.reuse, 0x2 ;  /* 0x00000002a8047211 */ /* 0x0c2fe800078010ff */
[-C--:B------:R-:W-:Y:S02]  /*9740*/  LEA.HI.X.SX32 R5, R168, R3.reuse, 0x2, P0 ;  /* 0x00000003a8057211 */ /* 0x080fe400000f16ff */
[----:B------:R-:W-:Y:S02]  /*9750*/  IADD3 R168, R190, 0x40, RZ ;  /* 0x00000040bea87810 */ /* 0x000fe40007ffe0ff */
[-C--:B------:R-:W-:Y:S01]  /*9760*/  LEA R10, P0, R169, R2.reuse, 0x2 ;  /* 0x00000002a90a7211 */ /* 0x080fe200078010ff */
[----:B------:R-:W-:Y:S02]  /*9770*/  RED.E.ADD.F32.FTZ.RN.STRONG.GPU [R4.64], R22 ;  /* 0x000000160400798e */ /* 0x000fe4000c10e784 */
[----:B------:R-:W-:Y:S01]  /*9780*/  IMAD.IADD R168, R245, 0x1, R168 ;  /* 0x00000001f5a87824 */ /* 0x000fe200078e02a8 */
[-C--:B------:R-:W-:Y:S02]  /*9790*/  LEA.HI.X.SX32 R11, R169, R3.reuse, 0x2, P0 ;  /* 0x00000003a90b7211 */ /* 0x080fe400000f16ff */
[----:B------:R1:W-:Y:S01]  /*97a0*/  RED.E.ADD.F32.FTZ.RN.STRONG.GPU [R12.64], R23 ;  /* 0x000000170c00798e */ /* 0x0003e2000c10e784 */
[C---:B------:R-:W-:Y:S04]  /*97b0*/  IMAD.IADD R168, R245.reuse, 0x1, R168 ;  /* 0x00000001f5a87824 */ /* 0x040fe800078e02a8 */
[----:B------:R-:W-:Y:S01]  /*97c0*/  IMAD.IADD R168, R245, 0x1, R168 ;  /* 0x00000001f5a87824 */ /* 0x000fe200078e02a8 */
[----:B------:R4:W-:Y:S04]  /*97d0*/  RED.E.ADD.F32.FTZ.RN.STRONG.GPU [R10.64], R24 ;  /* 0x000000180a00798e */ /* 0x0009e8000c10e784 */
[CC--:B------:R-:W-:Y:S01]  /*97e0*/  LEA R8, P3, R168.reuse, R2.reuse, 0x2 ;  /* 0x00000002a8087211 */ /* 0x0c0fe200078610ff */
[----:B------:R-:W-:Y:S03]  /*97f0*/  LDSM.16.MT88.4 R20, [R206+0x2000] ;  /* 0x00200000ce14783b */ /* 0x000fe60000004200 */
[-C--:B------:R-:W-:Y:S02]  /*9800*/  LEA.HI.X.SX32 R9, R168, R3.reuse, 0x2, P3 ;  /* 0x00000003a8097211 */ /* 0x080fe400018f16ff */
[----:B------:R-:W-:Y:S05]  /*9810*/  LDSM.16.MT88.4 R168, [R206+0x2800] ;  /* 0x00280000cea8783b */ /* 0x000fea0000004200 */
[----:B------:R5:W-:Y:S01]  /*9820*/  RED.E.ADD.F32.FTZ.RN.STRONG.GPU [R8.64], R25 ;  /* 0x000000190800798e */ /* 0x000be2000c10e784 */
[CC--:B-1----:R-:W-:Y:S04]  /*9830*/  LEA R12, P5, R19.reuse, R2.reuse, 0x2 ;  /* 0x00000002130c7211 */ /* 0x0c2fe800078a10ff */
[-C--:B------:R-:W-:Y:S02]  /*9840*/  LEA.HI.X.SX32 R13, R19, R3.reuse, 0x2, P5 ;  /* 0x00000003130d7211 */ /* 0x080fe400028f16ff */
[CC--:B----4-:R-:W-:Y:S04]  /*9850*/  LEA R10, P4, R18.reuse, R2.reuse, 0x2 ;  /* 0x00000002120a7211 */ /* 0x0d0fe800078810ff */
[-C--:B------:R-:W-:Y:S02]  /*9860*/  LEA.HI.X.SX32 R11, R18, R3.reuse, 0x2, P4 ;  /* 0x00000003120b7211 */ /* 0x080fe400020f16ff */
[CC--:B---3--:R-:W-:Y:S04]  /*9870*/  LEA R6, P2, R166.reuse, R2.reuse, 0x2 ;  /* 0x00000002a6067211 */ /* 0x0c8fe800078410ff */
[-C--:B------:R-:W-:Y:S02]  /*9880*/  LEA.HI.X.SX32 R7, R166, R3.reuse, 0x2, P2 ;  /* 0x00000003a6077211 */ /* 0x080fe400010f16ff */
[-C--:B-----5:R-:W-:Y:S02]  /*9890*/  LEA R4, P0, R167, R2.reuse, 0x2 ;  /* 0x00000002a7047211 */ /* 0x0a0fe400078010ff */
[----:B------:R-:W-:Y:S01]  /*98a0*/  IADD3 R166, R189, 0x60, RZ ;  /* 0x00000060bda67810 */ /* 0x000fe20007ffe0ff */
[----:B------:R1:W-:Y:S01]  /*98b0*/  RED.E.ADD.F32.FTZ.RN.STRONG.GPU [R6.64], R26 ;  /* 0x0000001a0600798e */ /* 0x0003e2000c10e784 */
[-C--:B------:R-:W-:Y:S02]  /*98c0*/  LEA.HI.X.SX32 R5, R167, R3.reuse, 0x2, P0 ;  /* 0x00000003a7057211 */ /* 0x080fe400000f16ff */
[CC--:B------:R-:W-:Y:S02]  /*98d0*/  LEA R14, P6, R166.reuse, R2.reuse, 0x2 ;  /* 0x00000002a60e7211 */ /* 0x0c0fe400078c10ff */
[CC--:B------:R-:W-:Y:S01]  /*98e0*/  LEA R8, P3, R17.reuse, R2.reuse, 0x2 ;  /* 0x0000000211087211 */ /* 0x0c0fe200078610ff */
[----:B------:R2:W-:Y:S01]  /*98f0*/  RED.E.ADD.F32.FTZ.RN.STRONG.GPU [R4.64], R27 ;  /* 0x0000001b0400798e */ /* 0x0005e2000c10e784 */
[-C--:B------:R-:W-:Y:S02]  /*9900*/  LEA.HI.X.SX32 R15, R166, R3.reuse, 0x2, P6 ;  /* 0x00000003a60f7211 */ /* 0x080fe400030f16ff */
[-C--:B------:R-:W-:Y:S02]  /*9910*/  LEA.HI.X.SX32 R9, R17, R3.reuse, 0x2, P3 ;  /* 0x0000000311097211 */ /* 0x080fe400018f16ff */
[----:B------:R-:W-:Y:S05]  /*9920*/  RED.E.ADD.F32.FTZ.RN.STRONG.GPU [R2.64+0x180], R32 ;  /* 0x000180200200798e */ /* 0x000fea000c10e784 */
[----:B------:R-:W-:Y:S05]  /*9930*/  RED.E.ADD.F32.FTZ.RN.STRONG.GPU [R164.64+0x180], R33 ;  /* 0x00018021a400798e */ /* 0x000fea000c10e784 */
[----:B------:R-:W-:Y:S05]  /*9940*/  RED.E.ADD.F32.FTZ.RN.STRONG.GPU [R14.64], R34 ;  /* 0x000000220e00798e */ /* 0x000fea000c10e784 */
[----:B------:R-:W-:Y:S01]  /*9950*/  RED.E.ADD.F32.FTZ.RN.STRONG.GPU [R12.64], R35 ;  /* 0x000000230c00798e */ /* 0x000fe2000c10e784 */
[CC--:B-1----:R-:W-:Y:S04]  /*9960*/  LEA R6, P2, R16.reuse, R2.reuse, 0x2 ;  /* 0x0000000210067211 */ /* 0x0c2fe800078410ff */
[----:B------:R-:W-:Y:S01]  /*9970*/  RED.E.ADD.F32.FTZ.RN.STRONG.GPU [R10.64], R28 ;  /* 0x0000001c0a00798e */ /* 0x000fe2000c10e784 */
[-C--:B------:R-:W-:Y:S02]  /*9980*/  LEA.HI.X.SX32 R7, R16, R3.reuse, 0x2, P2 ;  /* 0x0000000310077211 */ /* 0x080fe400010f16ff */
[----:B------:R-:W-:Y:S01]  /*9990*/  PLOP3.LUT P2, PT, PT, PT, UP0, 0x80, 0x0 ;  /* 0x000000000000781c */ /* 0x000fe20003f4f008 */
[----:B------:R-:W-:Y:S01]  /*99a0*/  @UP3 UIADD3 UR12, UP0, UR12, -0x100, URZ ;  /* 0xffffff000c0c3890 */ /* 0x000fe2000ff1e03f */
[----:B------:R-:W-:Y:S03]  /*99b0*/  RED.E.ADD.F32.FTZ.RN.STRONG.GPU [R8.64], R29 ;  /* 0x0000001d0800798e */ /* 0x000fe6000c10e784 */
[----:B------:R-:W-:Y:S02]  /*99c0*/  @UP3 UIADD3.X UR11, UR11, -0x1, URZ, UP0, !UPT ;  /* 0xffffffff0b0b3890 */ /* 0x000fe400087fe43f */
[----:B------:R-:W-:Y:S05]  /*99d0*/  RED.E.ADD.F32.FTZ.RN.STRONG.GPU [R6.64], R30 ;  /* 0x0000001e0600798e */ /* 0x000fea000c10e784 */
[----:B------:R-:W-:Y:S05]  /*99e0*/  LDSM.16.MT88.4 R8, [R206] ;  /* 0x00000000ce08783b */ /* 0x000fea0000004200 */
[----:B------:R-:W-:Y:S05]  /*99f0*/  LDSM.16.MT88.4 R12, [R205+0x1e000] ;  /* 0x01e00000cd0c783b */ /* 0x000fea0000004200 */
[----:B------:R-:W-:Y:S01]  /*9a00*/  LDSM.16.MT88.4 R32, [R205+0x1e800] ;  /* 0x01e80000cd20783b */ /* 0x000fe20000004200 */
[C---:B--2---:R-:W-:Y:S04]  /*9a10*/  LEA R4, P0, R0.reuse, R2, 0x2 ;  /* 0x0000000200047211 */ /* 0x044fe800078010ff */
[----:B------:R-:W-:Y:S01]  /*9a20*/  LEA.HI.X.SX32 R5, R0, R3, 0x2, P0 ;  /* 0x0000000300057211 */ /* 0x000fe200000f16ff */
[----:B------:R-:W-:Y:S01]  /*9a30*/  IMAD.IADD R0, R192, 0x1, R206 ;  /* 0x00000001c0007824 */ /* 0x000fe200078e02ce */
[----:B------:R-:W-:Y:S03]  /*9a40*/  PLOP3.LUT P0, PT, PT, PT, UP2, 0x80, 0x0 ;  /* 0x000000000000781c */ /* 0x000fe60003f0f028 */
[----:B------:R-:W-:Y:S05]  /*9a50*/  RED.E.ADD.F32.FTZ.RN.STRONG.GPU [R4.64], R31 ;  /* 0x0000001f0400798e */ /* 0x000fea000c10e784 */
[----:B------:R-:W1:Y:S05]  /*9a60*/  LDSM.16.MT88.4 R4, [R205+0x1c000] ;  /* 0x01c00000cd04783b */ /* 0x000e6a0000004200 */
[----:B------:R-:W2:Y:S05]  /*9a70*/  LDSM.16.MT88.4 R16, [R0] ;  /* 0x000000000010783b */ /* 0x000eaa0000004200 */
[----:B------:R-:W3:Y:S05]  /*9a80*/  LDSM.16.MT88.4 R24, [R0+0x2000] ;  /* 0x002000000018783b */ /* 0x000eea0000004200 */
[----:B------:R-:W-:Y:S05]  /*9a90*/  LDSM.16.MT88.4 R28, [R206+0x800] ;  /* 0x00080000ce1c783b */ /* 0x000fea0000004200 */
[----:B------:R-:W-:Y:S05]  /*9aa0*/  LDSM.16.MT88.4 R164, [R0+0x800] ;  /* 0x0008000000a4783b */ /* 0x000fea0000004200 */
[----:B------:R-:W-:Y:S01]  /*9ab0*/  LDSM.16.MT88.4 R172, [R0+0x2800] ;  /* 0x0028000000ac783b */ /* 0x000fe20000004200 */
[-C--:B-1----:R-:W-:Y:S08]  /*9ac0*/  HMMA.16816.F32.BF16 R100, R4, R8.reuse, R100 ;  /* 0x000000080464723c */ /* 0x082ff00000041864 */
[C---:B------:R-:W-:Y:S08]  /*9ad0*/  HMMA.16816.F32.BF16 R104, R12.reuse, R8, R104 ;  /* 0x000000080c68723c */ /* 0x040ff00000041868 */
[-C--:B------:R-:W-:Y:S08]  /*9ae0*/  HMMA.16816.F32.BF16 R108, R12, R10.reuse, R108 ;  /* 0x0000000a0c6c723c */ /* 0x080ff0000004186c */
[C---:B------:R-:W-:Y:S01]  /*9af0*/  HMMA.16816.F32.BF16 R112, R4.reuse, R10, R112 ;  /* 0x0000000a0470723c */ /* 0x040fe20000041870 */
[----:B------:R-:W1:Y:S07]  /*9b00*/  LDSM.16.MT88.4 R8, [R205+0x1c800] ;  /* 0x01c80000cd08783b */ /* 0x000e6e0000004200 */
[-C--:B--2---:R-:W-:Y:S08]  /*9b10*/  HMMA.16816.F32.BF16 R116, R4, R16.reuse, R116 ;  /* 0x000000100474723c */ /* 0x084ff00000041874 */
        /* <DEDUP_REMOVED lines=78> */
[----:B------:R-:W5:Y:S04]  /*a000*/  LDL R177, [R1+0x40] ;  /* 0x0000400001b17983 */ /* 0x000f680000100800 */
[----:B------:R-:W5:Y:S04]  /*a010*/  LDL R176, [R1+0x54] ;  /* 0x0000540001b07983 */ /* 0x000f680000100800 */
[----:B------:R-:W5:Y:S01]  /*a020*/  LDL R180, [R1+0x5c] ;  /* 0x00005c0001b47983 */ /* 0x000f620000100800 */
        /* <DEDUP_REMOVED lines=142> */
[----:B-----5:R1:W-:Y:S04]  /*a910*/  STS [R177], R24 ;  /* 0x00000018b1007388 */ /* 0x0203e80000000800 */
        /* <DEDUP_REMOVED lines=70> */
.L_x_765:
        /* <DEDUP_REMOVED lines=18> */
.L_x_766:
        /* <DEDUP_REMOVED lines=57> */
.L_x_768:
[----:B---34-:R-:W-:Y:S05]  /*b230*/  BSYNC B0 ;  /* 0x0000000000007941 */ /* 0x018fea0003800000 */
.L_x_767:
        /* <DEDUP_REMOVED lines=18> */
.L_x_770:
[----:B------:R-:W-:Y:S05]  /*b360*/  BSYNC B0 ;  /* 0x0000000000007941 */ /* 0x000fea0003800000 */
.L_x_769:
        /* <DEDUP_REMOVED lines=18> */
.L_x_772:
[----:B------:R-:W-:Y:S05]  /*b490*/  BSYNC B0 ;  /* 0x0000000000007941 */ /* 0x000fea0003800000 */
.L_x_771:
        /* <DEDUP_REMOVED lines=18> */
.L_x_774:
[----:B------:R-:W-:Y:S05]  /*b5c0*/  BSYNC B0 ;  /* 0x0000000000007941 */ /* 0x000fea0003800000 */
.L_x_773:
        /* <DEDUP_REMOVED lines=27> */
.L_x_776:
[----:B------:R-:W-:Y:S05]  /*b780*/  BSYNC B0 ;  /* 0x0000000000007941 */ /* 0x000fea0003800000 */
.L_x_775:
        /* <DEDUP_REMOVED lines=16> */
.L_x_778:
[----:B------:R-:W-:Y:S05]  /*b890*/  BSYNC B0 ;  /* 0x0000000000007941 */ /* 0x000fea0003800000 */
.L_x_777:
        /* <DEDUP_REMOVED lines=16> */
.L_x_780:
[----:B------:R-:W-:Y:S05]  /*b9a0*/  BSYNC B0 ;  /* 0x0000000000007941 */ /* 0x000fea0003800000 */
.L_x_779:
        /* <DEDUP_REMOVED lines=14> */
.L_x_735:
[----:B------:R-:W-:Y:S05]  /*ba90*/  BSYNC B1 ;  /* 0x0000000000017941 */ /* 0x000fea0003800000 */
.L_x_713:
        /* <DEDUP_REMOVED lines=11> */
.L_x_781:
[----:B------:R-:W-:Y:S05]  /*bb50*/  EXIT ;  /* 0x000000000000794d */ /* 0x000fea0003800000 */
.L_x_783:
        /* <DEDUP_REMOVED lines=10> */
.L_x_1083:


//--------------------- .text._ZN5flash44flash_bwd_dq_dk_dv_loop_seqk_parallel_kernelI23Flash_bwd_kernel_traitsILi128ELi64ELi128ELi8ELi2ELi4ELi2ELb0ELb0EN7cutlass10bfloat16_tE19Flash_kernel_traitsILi128ELi64ELi128ELi8ES3_EELb1ELb1ELb0ELb0ELb1ELb1ELb0EEEvNS_16Flash_bwd_paramsE --------------------------
	.section	.text._ZN5flash44flash_bwd_dq_dk_dv_loop_seqk_parallel_kernelI23Flash_bwd_kernel_traitsILi128ELi64ELi128ELi8ELi2ELi4ELi2ELb0ELb0EN7cutlass10bfloat16_tE19Flash_kernel_traitsILi128ELi64ELi128ELi8ES3_EELb1ELb1ELb0ELb0ELb1ELb1ELb0EEEvNS_16Flash_bwd_paramsE,"ax",@progbits
	.sectioninfo	@"SHI_REGISTERS=255"
	.align	128
        .global         _ZN5flash44flash_bwd_dq_dk_dv_loop_seqk_parallel_kernelI23Flash_bwd_kernel_traitsILi128ELi64ELi128ELi8ELi2ELi4ELi2ELb0ELb0EN7cutlass10bfloat16_tE19Flash_kernel_traitsILi128ELi64ELi128ELi8ES3_EELb1ELb1ELb0ELb0ELb1ELb1ELb0EEEvNS_16Flash_bwd_paramsE
        .type           _ZN5flash44flash_bwd_dq_dk_dv_loop_seqk_parallel_kernelI23Flash_bwd_kernel_traitsILi128ELi64ELi128ELi8ELi2ELi4ELi2ELb0ELb0EN7cutlass10bfloat16_tE19Flash_kernel_traitsILi128ELi64ELi128ELi8ES3_EELb1ELb1ELb0ELb0ELb1ELb1ELb0EEEvNS_16Flash_bwd_paramsE,@function
        .size           _ZN5flash44flash_bwd_dq_dk_dv_loop_seqk_parallel_kernelI23Flash_bwd_kernel_traitsILi128ELi64ELi128ELi8ELi2ELi4ELi2ELb0ELb0EN7cutlass10bfloat16_tE19Flash_kernel_traitsILi128ELi64ELi128ELi8ES3_EELb1ELb1ELb0ELb0ELb1ELb1ELb0EEEvNS_16Flash_bwd_paramsE,(.L_x_1084 - _ZN5flash44flash_bwd_dq_dk_dv_loop_seqk_parallel_kernelI23Flash_bwd_kernel_traitsILi128ELi64ELi128ELi8ELi2ELi4ELi2ELb0ELb0EN7cutlass10bfloat16_tE19Flash_kernel_traitsILi128ELi64ELi128ELi8ES3_EELb1ELb1ELb0ELb0ELb1ELb1ELb0EEEvNS_16Flash_bwd_paramsE)
        .other          _ZN5flash44flash_bwd_dq_dk_dv_loop_seqk_parallel_kernelI23Flash_bwd_kernel_traitsILi128ELi64ELi128ELi8ELi2ELi4ELi2ELb0ELb0EN7cutlass10bfloat16_tE19Flash_kernel_traitsILi128ELi64ELi128ELi8ES3_EELb1ELb1ELb0ELb0ELb1ELb1ELb0EEEvNS_16Flash_bwd_paramsE,@"STO_CUDA_ENTRY STV_DEFAULT"
_ZN5flash44flash_bwd_dq_dk_dv_loop_seqk_parallel_kernelI23Flash_bwd_kernel_traitsILi128ELi64ELi128ELi8ELi2ELi4ELi2ELb0ELb0EN7cutlass10bfloat16_tE19Flash_kernel_traitsILi128ELi64ELi128ELi8ES3_EELb1ELb1ELb0ELb0ELb1ELb1ELb0EEEvNS_16Flash_bwd_paramsE:
.text._ZN5flash44flash_bwd_dq_dk_dv_loop_seqk_parallel_kernelI23Flash_bwd_kernel_traitsILi128ELi64ELi128ELi8ELi2ELi4ELi2ELb0ELb0EN7cutlass10bfloat16_tE19Flash_kernel_traitsILi128ELi64ELi128ELi8ES3_EELb1ELb1ELb0ELb0ELb1ELb1ELb0EEEvNS_16Flash_bwd_paramsE:
        /* <DEDUP_REMOVED lines=31> */
[CC--:B------:R-:W-:Y:S01]  /*01f0*/  LEA.HI R204, R0.reuse, R11.reuse, RZ, 0x3 ;  /* 0x0000000b00cc7211 */ /* 0x0c0fe200078f18ff */
[----:B------:R-:W-:Y:S01]  /*0200*/  UMOV UR21, 0x4 ;  /* 0x0000000400157882 */ /* 0x000fe20000000000 */
[----:B------:R-:W-:Y:S01]  /*0210*/  LOP3.LUT R5, R3, 0xffffffe0, RZ, 0xc0, !PT ;  /* 0xffffffe003057812 */ /* 0x000fe200078ec0ff */
[----:B------:R-:W-:Y:S01]  /*0220*/  ULDC.64 UR34, c[0x0][0x200] ;  /* 0x0000800000227ab9 */ /* 0x000fe20000000a00 */
[CC--:B------:R-:W-:Y:S01]  /*0230*/  LEA.HI R14, R0.reuse, R11.reuse, RZ, 0x6 ;  /* 0x0000000b000e7211 */ /* 0x0c0fe200078f30ff */
[----:B------:R-:W-:Y:S01]  /*0240*/  ULDC.64 UR32, c[0x0][0x3c8] ;  /* 0x0000f20000207ab9 */ /* 0x000fe20000000a00 */
[CC--:B------:R-:W-:Y:S01]  /*0250*/  LEA.HI R6, R0.reuse, R11.reuse, RZ, 0x4 ;  /* 0x0000000b00067211 */ /* 0x0c0fe200078f20ff */
[C---:B------:R-:W-:Y:S01]  /*0260*/  IMAD.IADD R10, R11.reuse, 0x1, -R5 ;  /* 0x000000010b0a7824 */ /* 0x040fe200078e0a05 */
[----:B------:R-:W-:Y:S01]  /*0270*/  LEA.HI R16, R0, R11, RZ, 0x7 ;  /* 0x0000000b00107211 */ /* 0x000fe200078f38ff */
[----:B------:R-:W-:Y:S01]  /*0280*/  ULDC UR17, c[0x0][0x224] ;  /* 0x0000890000117ab9 */ /* 0x000fe20000000800 */
[--C-:B------:R-:W-:Y:S01]  /*0290*/  SHF.R.S32.HI R0, RZ, 0x5, R3.reuse ;  /* 0x00000005ff007819 */ /* 0x100fe20000011403 */
[----:B------:R-:W-:Y:S01]  /*02a0*/  ULDC UR16, c[0x0][0x22c] ;  /* 0x00008b0000107ab9 */ /* 0x000fe20000000800 */
[----:B------:R-:W-:Y:S01]  /*02b0*/  SHF.R.S32.HI R4, RZ, 0x1f, R3 ;  /* 0x0000001fff047819 */ /* 0x000fe20000011403 */
[----:B------:R-:W-:Y:S01]  /*02c0*/  ULDC UR15, c[0x0][0x214] ;  /* 0x00008500000f7ab9 */ /* 0x000fe20000000800 */
[----:B------:R-:W-:Y:S01]  /*02d0*/  LOP3.LUT R7, R2, 0x7ffffffc, RZ, 0xc0, !PT ;  /* 0x7ffffffc02077812 */ /* 0x000fe200078ec0ff */
[----:B------:R-:W-:Y:S01]  /*02e0*/  ULDC UR14, c[0x0][0x2e8] ;  /* 0x0000ba00000e7ab9 */ /* 0x000fe20000000800 */
[----:B------:R-:W-:Y:S01]  /*02f0*/  LOP3.LUT R8, R204, 0xfffffff8, RZ, 0xc0, !PT ;  /* 0xfffffff8cc087812 */ /* 0x000fe200078ec0ff */
[----:B------:R-:W-:Y:S01]  /*0300*/  UMOV UR23, 0x6 ;  /* 0x0000000600177882 */ /* 0x000fe20000000000 */
[----:B------:R-:W-:Y:S01]  /*0310*/  LOP3.LUT R9, R6, 0xfffffff0, RZ, 0xc0, !PT ;  /* 0xfffffff006097812 */ /* 0x000fe200078ec0ff */
[----:B------:R-:W-:Y:S01]  /*0320*/  IMAD.IADD R15, R11, 0x1, -R7 ;  /* 0x000000010b0f7824 */ /* 0x000fe200078e0a07 */
[-C--:B------:R-:W-:Y:S01]  /*0330*/  LEA.HI R5, R3, R0.reuse, RZ, 0x1 ;  /* 0x0000000003057211 */ /* 0x080fe200078f08ff */
[C---:B------:R-:W-:Y:S01]  /*0340*/  IMAD.IADD R7, R11.reuse, 0x1, -R8 ;  /* 0x000000010b077824 */ /* 0x040fe200078e0a08 */
[----:B------:R-:W-:Y:S01]  /*0350*/  LEA.HI R3, R4, R0, RZ, 0x2 ;  /* 0x0000000004037211 */ /* 0x000fe200078f10ff */
[----:B------:R-:W-:Y:S01]  /*0360*/  IMAD.IADD R11, R11, 0x1, -R9 ;  /* 0x000000010b0b7824 */ /* 0x000fe200078e0a09 */
[--C-:B------:R-:W-:Y:S01]  /*0370*/  SHF.R.S32.HI R8, RZ, 0x2, R2.reuse ;  /* 0x00000002ff087819 */ /* 0x100fe20000011402 */
[----:B------:R-:W-:Y:S01]  /*0380*/  IMAD.SHL.U32 R20, R7, 0x8, RZ ;  /* 0x0000000807147824 */ /* 0x000fe200078e00ff */
[----:B------:R-:W-:Y:S01]  /*0390*/  SHF.R.S32.HI R4, RZ, 0x1f, R2 ;  /* 0x0000001fff047819 */ /* 0x000fe20000011402 */
[----:B------:R-:W-:Y:S01]  /*03a0*/  ULDC UR13, c[0x0][0x1c0] ;  /* 0x00007000000d7ab9 */ /* 0x000fe20000000800 */
[----:B------:R-:W-:Y:S01]  /*03b0*/  LOP3.LUT R9, R5, 0xfffffffe, RZ, 0xc0, !PT ;  /* 0xfffffffe05097812 */ /* 0x000fe200078ec0ff */
[----:B------:R-:W-:Y:S01]  /*03c0*/  ULDC UR12, c[0x0][0x214] ;  /* 0x00008500000c7ab9 */ /* 0x000fe20000000800 */
[----:B------:R-:W-:Y:S01]  /*03d0*/  LOP3.LUT R2, R3, 0xfffffffc, RZ, 0xc0, !PT ;  /* 0xfffffffc03027812 */ /* 0x000fe200078ec0ff */
[----:B------:R-:W-:Y:S01]  /*03e0*/  UMOV UR22, 0xffffc000 ;  /* 0xffffc00000167882 */ /* 0x000fe20000000000 */
[----:B------:R-:W-:Y:S01]  /*03f0*/  SHF.R.S32.HI R5, RZ, 0x4, R6 ;  /* 0x00000004ff057819 */ /* 0x000fe20000011406 */
[----:B------:R-:W-:Y:S01]  /*0400*/  IMAD.IADD R18, R0, 0x1, -R9 ;  /* 0x0000000100127824 */ /* 0x000fe200078e0a09 */
[----:B------:R-:W-:Y:S01]  /*0410*/  LEA.HI R3, R4, R8, RZ, 0x3 ;  /* 0x0000000804037211 */ /* 0x000fe200078f18ff */
[----:B------:R-:W-:Y:S01]  /*0420*/  IMAD.IADD R12, R0, 0x1, -R2 ;  /* 0x00000001000c7824 */ /* 0x000fe200078e0a02 */
[----:B------:R-:W-:Y:S01]  /*0430*/  LEA.HI R0, R6, R5, RZ, 0x1 ;  /* 0x0000000506007211 */ /* 0x000fe200078f08ff */
[----:B------:R-:W-:Y:S01]  /*0440*/  UIMAD UR24, UR4, UR24, URZ ;  /* 0x00000018041872a4 */ /* 0x000fe2000f8e023f */
[----:B------:R-:W-:Y:S01]  /*0450*/  LOP3.LUT R2, R3, 0xfffffff8, RZ, 0xc0, !PT ;  /* 0xfffffff803027812 */ /* 0x000fe200078ec0ff */
[----:B------:R-:W-:Y:S01]  /*0460*/  STL [R1+0x18], R18 ;  /* 0x0000181201007387 */ /* 0x000fe20000100800 */
[----:B------:R-:W-:Y:S01]  /*0470*/  LOP3.LUT R0, R0, 0xfffffffe, RZ, 0xc0, !PT ;  /* 0xfffffffe00007812 */ /* 0x000fe200078ec0ff */
[----:B------:R-:W-:Y:S01]  /*0480*/  USHF.R.S32.HI UR25, URZ, 0x1f, UR26 ;  /* 0x0000001f3f197899 */ /* 0x000fe2000801141a */
[----:B------:R-:W-:Y:S01]  /*0490*/  SHF.R.S32.HI R4, RZ, 0x1f, R11 ;  /* 0x0000001fff047819 */ /* 0x000fe2000001140b */
[----:B------:R-:W-:Y:S01]  /*04a0*/  IMAD.IADD R8, R8, 0x1, -R2 ;  /* 0x0000000108087824 */ /* 0x000fe200078e0a02 */
[----:B------:R-:W-:Y:S01]  /*04b0*/  SHF.R.S32.HI R2, RZ, 0x1f, R10 ;  /* 0x0000001fff027819 */ /* 0x000fe2000001140a */
[----:B------:R-:W-:Y:S01]  /*04c0*/  IMAD.IADD R9, R5, 0x1, -R0 ;  /* 0x0000000105097824 */ /* 0x000fe200078e0a00 */
[----:B------:R-:W-:Y:S01]  /*04d0*/  SHF.R.S32.HI R0, RZ, 0x3, R204 ;  /* 0x00000003ff007819 */ /* 0x000fe200000114cc */
[----:B------:R-:W-:Y:S01]  /*04e0*/  STL [R1+0x28], R20 ;  /* 0x0000281401007387 */ /* 0x000fe20000100800 */
[----:B------:R-:W-:Y:S01]  /*04f0*/  LEA.HI R239, R2, R10, RZ, 0x2 ;  /* 0x0000000a02ef7211 */ /* 0x000fe200078f10ff */
[----:B------:R-:W-:Y:S01]  /*0500*/  IMAD.SHL.U32 R197, R9, 0x200, RZ ;  /* 0x0000020009c57824 */ /* 0x000fe200078e00ff */
[----:B------:R-:W-:Y:S01]  /*0510*/  LEA.HI R13, R4, R11, RZ, 0x3 ;  /* 0x0000000b040d7211 */ /* 0x000fe200078f18ff */
[----:B------:R-:W-:Y:S01]  /*0520*/  IMAD.SHL.U32 R0, R0, 0x40, RZ ;  /* 0x0000004000007824 */ /* 0x000fe200078e00ff */
[----:B------:R-:W-:Y:S01]  /*0530*/  SHF.R.S32.HI R14, RZ, 0x6, R14 ;  /* 0x00000006ff0e7819 */ /* 0x000fe2000001140e */
[----:B------:R-:W-:Y:S01]  /*0540*/  UMOV UR20, 0x6 ;  /* 0x0000000600147882 */ /* 0x000fe20000000000 */
[----:B------:R-:W-:-:S02]  /*0550*/  LOP3.LUT R4, R13, 0xfffffff8, RZ, 0xc0, !PT ;  /* 0xfffffff80d047812 */ /* 0x000fc400078ec0ff */
[----:B------:R-:W-:Y:S01]  /*0560*/  LOP3.LUT R0, R0, 0x1c0, RZ, 0xc0, !PT ;  /* 0x000001c000007812 */ /* 0x000fe200078ec0ff */
[----:B------:R-:W-:Y:S01]  /*0570*/  IMAD.SHL.U32 R5, R14, 0x8, RZ ;  /* 0x000000080e057824 */ /* 0x000fe200078e00ff */
[----:B------:R-:W-:Y:S01]  /*0580*/  LOP3.LUT P4, RZ, R7, 0x2, RZ, 0xc0, !PT ;  /* 0x0000000207ff7812 */ /* 0x000fe2000788c0ff */
[----:B------:R-:W-:Y:S01]  /*0590*/  IMAD.IADD R11, R11, 0x1, -R4 ;  /* 0x000000010b0b7824 */ /* 0x000fe200078e0a04 */
[----:B------:R-:W-:Y:S02]  /*05a0*/  SHF.R.U32.HI R3, RZ, 0x3, R0 ;  /* 0x00000003ff037819 */ /* 0x000fe40000011600 */
[----:B------:R-:W-:Y:S01]  /*05b0*/  LOP3.LUT R2, R0, 0x38, R20, 0xf8, !PT ;  /* 0x0000003800027812 */ /* 0x000fe200078ef814 */
[C---:B------:R-:W-:Y:S01]  /*05c0*/  IMAD.SHL.U32 R0, R7.reuse, 0x40, RZ ;  /* 0x0000004007007824 */ /* 0x040fe200078e00ff */
[----:B------:R-:W-:Y:S02]  /*05d0*/  LOP3.LUT P3, RZ, R7, 0x4, RZ, 0xc0, !PT ;  /* 0x0000000407ff7812 */ /* 0x000fe4000786c0ff */
[----:B------:R-:W-:Y:S01]  /*05e0*/  LOP3.LUT R17, R2, R3, RZ, 0x3c, !PT ;  /* 0x0000000302117212 */ /* 0x000fe200078e3cff */
[----:B------:R-:W-:Y:S01]  /*05f0*/  IMAD.SHL.U32 R2, R12, 0x10, RZ ;  /* 0x000000100c027824 */ /* 0x000fe200078e00ff */
[----:B------:R-:W-:-:S02]  /*0600*/  LOP3.LUT R0, R0, 0x1c0, RZ, 0xc0, !PT ;  /* 0x000001c000007812 */ /* 0x000fc400078ec0ff */
[----:B------:R-:W-:Y:S02]  /*0610*/  LOP3.LUT R3, R8, 0x1, RZ, 0xc0, !PT ;  /* 0x0000000108037812 */ /* 0x000fe400078ec0ff */
[----:B------:R-:W-:Y:S02]  /*0620*/  LOP3.LUT R2, R0, 0x30, R2, 0xf8, !PT ;  /* 0x0000003000027812 */ /* 0x000fe400078ef802 */
[----:B------:R-:W-:Y:S01]  /*0630*/  ISETP.NE.U32.AND P0, PT, R3, 0x1, PT ;  /* 0x000000010300780c */ /* 0x000fe20003f05070 */
[----:B------:R-:W-:Y:S01]  /*0640*/  IMAD R3, R14, 0x800, R197 ;  /* 0x000008000e037824 */ /* 0x000fe200078e02c5 */
[--C-:B------:R-:W-:Y:S01]  /*0650*/  LOP3.LUT R4, R2, 0x8, R204.reuse, 0xf8, !PT ;  /* 0x0000000802047812 */ /* 0x100fe200078ef8cc */
[----:B------:R-:W-:Y:S01]  /*0660*/  IMAD.SHL.U32 R2, R9, 0x20, RZ ;  /* 0x0000002009027824 */ /* 0x000fe200078e00ff */
[----:B------:R-:W-:Y:S02]  /*0670*/  LOP3.LUT R204, R0, 0x8, R204, 0xf8, !PT ;  /* 0x0000000800cc7812 */ /* 0x000fe400078ef8cc */
[----:B------:R-:W-:-:S02]  /*0680*/  SHF.R.U32.HI R0, RZ, 0x3, R0 ;  /* 0x00000003ff007819 */ /* 0x000fc40000011600 */
[----:B------:R-:W-:Y:S02]  /*0690*/  LOP3.LUT R2, R2, 0x20, RZ, 0xc0, !PT ;  /* 0x0000002002027812 */ /* 0x000fe400078ec0ff */
[----:B------:R-:W-:Y:S02]  /*06a0*/  LOP3.LUT R204, R204, R0, RZ, 0x3c, !PT ;  /* 0x00000000cccc7212 */ /* 0x000fe400078e3cff */
[----:B------:R-:W-:Y:S01]  /*06b0*/  LOP3.LUT R197, R197, R4, R0, 0xf6, !PT ;  /* 0x00000004c5c57212 */ /* 0x000fe200078ef600 */
[----:B------:R-:W-:Y:S01]  /*06c0*/  IMAD.SHL.U32 R4, R9, 0x10, RZ ;  /* 0x0000001009047824 */ /* 0x000fe200078e00ff */
[----:B------:R-:W-:Y:S01]  /*06d0*/  LOP3.LUT R196, R2, 0x18, R5, 0xf8, !PT ;  /* 0x0000001802c47812 */ /* 0x000fe200078ef805 */
[----:B------:R-:W-:Y:S01]  /*06e0*/  IMAD.IADD R204, R3, 0x1, R204 ;  /* 0x0000000103cc7824 */ /* 0x000fe200078e02cc */
[----:B------:R-:W-:Y:S01]  /*06f0*/  SHF.R.S32.HI R0, RZ, 0x7, R16 ;  /* 0x00000007ff007819 */ /* 0x000fe20000011410 */
[----:B------:R-:W-:Y:S01]  /*0700*/  IMAD.SHL.U32 R2, R15, 0x2, RZ ;  /* 0x000000020f027824 */ /* 0x000fe200078e00ff */
[C---:B------:R-:W-:Y:S01]  /*0710*/  R2P PR, R8.reuse, 0x6 ;  /* 0x0000000608007804 */ /* 0x040fe20000000000 */
[----:B------:R-:W-:Y:S01]  /*0720*/  IMAD.SHL.U32 R3, R8, 0x40, RZ ;  /* 0x0000004008037824 */ /* 0x000fe200078e00ff */
[----:B------:R-:W-:Y:S01]  /*0730*/  SEL R234, R234, 0x10, !P0 ;  /* 0x00000010eaea7807 */ /* 0x000fe20004000000 */
[--C-:B------:R-:W-:Y:S01]  /*0740*/  IMAD R10, R12, 0x400, R2.reuse ;  /* 0x000004000c0a7824 */ /* 0x100fe200078e0202 */
[----:B------:R-:W-:Y:S01]  /*0750*/  SHF.R.S32.HI R239, RZ, 0x2, R239 ;  /* 0x00000002ffef7819 */ /* 0x000fe200000114ef */
[----:B------:R-:W-:-:S02]  /*0760*/  IMAD R6, R0, 0x1000, R2 ;  /* 0x0000100000067824 */ /* 0x000fc400078e0202 */
[----:B------:R-:W-:Y:S01]  /*0770*/  IMAD.SHL.U32 R2, R0, 0x8, RZ ;  /* 0x0000000800027824 */ /* 0x000fe200078e00ff */
[----:B------:R-:W-:Y:S01]  /*0780*/  LOP3.LUT R0, R3, 0x1c0, RZ, 0xc0, !PT ;  /* 0x000001c003007812 */ /* 0x000fe200078ec0ff */
[----:B------:R-:W-:Y:S02]  /*0790*/  IMAD.SHL.U32 R5, R14, 0x20, RZ ;  /* 0x000000200e057824 */ /* 0x000fe400078e00ff */
[----:B------:R-:W-:Y:S01]  /*07a0*/  IMAD.SHL.U32 R205, R204, 0x2, RZ ;  /* 0x00000002cccd7824 */ /* 0x000fe200078e00ff */
[----:B------:R-:W-:Y:S01]  /*07b0*/  LOP3.LUT R2, R2, 0x8, RZ, 0xc0, !PT ;  /* 0x0000000802027812 */ /* 0x000fe200078ec0ff */
[----:B------:R-:W-:Y:S01]  /*07c0*/  IMAD R239, R18, 0x10, R239 ;  /* 0x0000001012ef7824 */ /* 0x000fe200078e02ef */
[----:B------:R-:W-:Y:S01]  /*07d0*/  SHF.R.U32.HI R3, RZ, 0x3, R0 ;  /* 0x00000003ff037819 */ /* 0x000fe20000011600 */
[----:B------:R-:W-:Y:S01]  /*07e0*/  IMAD.SHL.U32 R197, R197, 0x2, RZ ;  /* 0x00000002c5c57824 */ /* 0x000fe200078e00ff */
[----:B------:R-:W-:Y:S02]  /*07f0*/  LOP3.LUT R5, R0, 0x20, R5, 0xf8, !PT ;  /* 0x0000002000057812 */ /* 0x000fe400078ef805 */
[----:B------:R-:W-:Y:S01]  /*0800*/  LOP3.LUT R8, R2, 0x10, R4, 0xf8, !PT ;  /* 0x0000001002087812 */ /* 0x000fe200078ef804 */
[----:B------:R-:W-:Y:S01]  /*0810*/  IMAD.SHL.U32 R4, R13, 0x40, RZ ;  /* 0x000000400d047824 */ /* 0x000fe200078e00ff */
[----:B------:R-:W-:Y:S01]  /*0820*/  LOP3.LUT R7, R3, R0, R2, 0x1e, !PT ;  /* 0x0000000003077212 */ /* 0x000fe200078e1e02 */
[----:B------:R-:W-:Y:S01]  /*0830*/  IMAD R0, R18, 0x400, R6 ;  /* 0x0000040012007824 */ /* 0x000fe200078e0206 */
[----:B------:R-:W-:Y:S01]  /*0840*/  LOP3.LUT R2, R5, R3, RZ, 0x3c, !PT ;  /* 0x0000000305027212 */ /* 0x000fe200078e3cff */
[----:B------:R-:W-:-:S02]  /*0850*/  IMAD.SHL.U32 R3, R11, 0x40, RZ ;  /* 0x000000400b037824 */ /* 0x000fc400078e00ff */
[----:B------:R-:W-:Y:S02]  /*0860*/  IMAD.SHL.U32 R5, R9, 0x8, RZ ;  /* 0x0000000809057824 */ /* 0x000fe400078e00ff */
[----:B------:R-:W-:Y:S01]  /*0870*/  IMAD.IADD R235, R2, 0x1, R0 ;  /* 0x0000000102eb7824 */ /* 0x000fe200078e0200 */
[----:B------:R-:W-:Y:S01]  /*0880*/  LOP3.LUT R3, R3, 0x1c0, RZ, 0xc0, !PT ;  /* 0x000001c003037812 */ /* 0x000fe200078ec0ff */
[----:B------:R-:W-:Y:S01]  /*0890*/  IMAD.IADD R7, R10, 0x1, R7 ;  /* 0x000000010a077824 */ /* 0x000fe200078e0207 */
[----:B------:R-:W-:Y:S01]  /*08a0*/  LOP3.LUT R0, R4, 0xfffffe00, RZ, 0xc0, !PT ;  /* 0xfffffe0004007812 */ /* 0x000fe200078ec0ff */
[----:B------:R-:W-:Y:S01]  /*08b0*/  IMAD.SHL.U32 R235, R235, 0x2, RZ ;  /* 0x00000002ebeb7824 */ /* 0x000fe200078e00ff */
[----:B------:R-:W-:Y:S02]  /*08c0*/  LOP3.LUT R2, R3, 0x8, R5, 0xf8, !PT ;  /* 0x0000000803027812 */ /* 0x000fe400078ef805 */
[----:B------:R-:W-:Y:S01]  /*08d0*/  SHF.R.U32.HI R4, RZ, 0x3, R3 ;  /* 0x00000003ff047819 */ /* 0x000fe20000011603 */
[----:B------:R-:W-:Y:S01]  /*08e0*/  IMAD R5, R18, 0x400, R0 ;  /* 0x0000040012057824 */ /* 0x000fe200078e0200 */
[----:B------:R-:W-:Y:S01]  /*08f0*/  LEA R6, R7, 0xc000, 0x1 ;  /* 0x0000c00007067811 */ /* 0x000fe200078e08ff */
[----:B------:R-:W-:Y:S01]  /*0900*/  IMAD.IADD R236, R235, 0x1, R234 ;  /* 0x00000001ebec7824 */ /* 0x000fe200078e02ea */
[----:B------:R-:W-:-:S02]  /*0910*/  LOP3.LUT R209, R2, R4, RZ, 0x3c, !PT ;  /* 0x0000000402d17212 */ /* 0x000fc400078e3cff */
[C-C-:B------:R-:W-:Y:S02]  /*0920*/  LOP3.LUT R2, R4.reuse, R8, R3.reuse, 0x1e, !PT ;  /* 0x0000000804027212 */ /* 0x140fe400078e1e03 */
[----:B------:R-:W-:Y:S01]  /*0930*/  LOP3.LUT R196, R4, R196, R3, 0x1e, !PT ;  /* 0x000000c404c47212 */ /* 0x000fe200078e1e03 */
[----:B------:R-:W-:Y:S01]  /*0940*/  IMAD.MOV.U32 R3, RZ, RZ, 0x20 ;  /* 0x00000020ff037424 */ /* 0x000fe200078e00ff */
[-C--:B------:R-:W-:Y:S01]  /*0950*/  LOP3.LUT R207, R2, R0.reuse, RZ, 0xfc, !PT ;  /* 0x0000000002cf7212 */ /* 0x080fe200078efcff */
[----:B------:R-:W-:Y:S01]  /*0960*/  IMAD.MOV.U32 R2, RZ, RZ, 0x40 ;  /* 0x00000040ff027424 */ /* 0x000fe200078e00ff */
[----:B------:R-:W-:Y:S01]  /*0970*/  LOP3.LUT R196, R196, R0, RZ, 0xfc, !PT ;  /* 0x00000000c4c47212 */ /* 0x000fe200078efcff */
[----:B------:R-:W-:Y:S01]  /*0980*/  IMAD R4, R14, 0x200, R17 ;  /* 0x000002000e047824 */ /* 0x000fe200078e0211 */
[----:B------:R-:W-:Y:S01]  /*0990*/  SEL R0, R3, 0xffffffe0, !P4 ;  /* 0xffffffe003007807 */ /* 0x000fe20006000000 */
[----:B------:R-:W-:Y:S01]  /*09a0*/  IMAD.IADD R209, R5, 0x1, R209 ;  /* 0x0000000105d17824 */ /* 0x000fe200078e02d1 */
[----:B------:R-:W-:-:S02]  /*09b0*/  SEL R203, R2, 0xffffffc0, !P3 ;  /* 0xffffffc002cb7807 */ /* 0x000fc40005800000 */
[----:B------:R-:W-:Y:S01]  /*09c0*/  SEL R3, R3, 0xffffffe0, !P1 ;  /* 0xffffffe003037807 */ /* 0x000fe20004800000 */
[----:B------:R1:W-:Y:S01]  /*09d0*/  STL [R1+0x4], R4 ;  /* 0x0000040401007387 */ /* 0x0003e20000100800 */
[----:B------:R-:W-:Y:S01]  /*09e0*/  SEL R2, R2, 0xffffffc0, !P2 ;  /* 0xffffffc002027807 */ /* 0x000fe20005000000 */
[----:B------:R-:W-:Y:S01]  /*09f0*/  IMAD R202, R204, 0x2, R0 ;  /* 0x00000002ccca7824 */ /* 0x000fe200078e0200 */
[----:B------:R-:W-:Y:S01]  /*0a00*/  LEA R196, R196, 0xc000, 0x1 ;  /* 0x0000c000c4c47811 */ /* 0x000fe200078e08ff */
[----:B------:R-:W-:Y:S01]  /*0a10*/  IMAD.IADD R5, R3, 0x1, R6 ;  /* 0x0000000103057824 */ /* 0x000fe200078e0206 */
[----:B------:R-:W-:Y:S01]  /*0a20*/  STL [R1+0x10], R6 ;  /* 0x0000100601007387 */ /* 0x000fe20000100800 */
[--C-:B------:R-:W-:Y:S02]  /*0a30*/  IMAD.IADD R0, R6, 0x1, R2.reuse ;  /* 0x0000000106007824 */ /* 0x100fe400078e0202 */
[----:B------:R-:W-:Y:S01]  /*0a40*/  IMAD.IADD R229, R235, 0x1, R3 ;  /* 0x00000001ebe57824 */ /* 0x000fe200078e0203 */
[----:B------:R-:W-:Y:S01]  /*0a50*/  STL [R1+0x1c], R5 ;  /* 0x00001c0501007387 */ /* 0x000fe20000100800 */
[----:B------:R-:W-:-:S02]  /*0a60*/  IMAD.IADD R3, R5, 0x1, R2 ;  /* 0x0000000105037824 */ /* 0x000fc400078e0202 */
[----:B------:R-:W-:Y:S01]  /*0a70*/  IMAD R204, R204, 0x2, R203 ;  /* 0x00000002cccc7824 */ /* 0x000fe200078e02cb */
[----:B------:R2:W-:Y:S01]  /*0a80*/  STL [R1+0x14], R0 ;  /* 0x0000140001007387 */ /* 0x0005e20000100800 */
[----:B------:R-:W-:Y:S02]  /*0a90*/  IMAD.IADD R203, R203, 0x1, R202 ;  /* 0x00000001cbcb7824 */ /* 0x000fe400078e02ca */
[----:B------:R-:W-:Y:S01]  /*0aa0*/  IMAD.IADD R234, R234, 0x1, R229 ;  /* 0x00000001eaea7824 */ /* 0x000fe200078e02e5 */
[C---:B-1----:R-:W-:Y:S02]  /*0ab0*/  IADD3 R4, R6.reuse, 0x420, RZ ;  /* 0x0000042006047810 */ /* 0x042fe40007ffe0ff */
[----:B------:R-:W-:-:S05]  /*0ac0*/  @P1 IADD3 R4, R6, 0x3e0, RZ ;  /* 0x000003e006041810 */ /* 0x000fca0007ffe0ff */
[----:B------:R1:W-:Y:S04]  /*0ad0*/  STL [R1+0x34], R4 ;  /* 0x0000340401007387 */ /* 0x0003e80000100800 */
[----:B------:R1:W-:Y:S01]  /*0ae0*/  STL [R1+0x20], R3 ;  /* 0x0000200301007387 */ /* 0x0003e20000100800 */
[----:B--2---:R-:W-:-:S05]  /*0af0*/  IMAD.IADD R0, R2, 0x1, R4 ;  /* 0x0000000102007824 */ /* 0x004fca00078e0204 */
[----:B------:R1:W-:Y:S02]  /*0b00*/  STL [R1+0x30], R0 ;  /* 0x0000300001007387 */ /* 0x0003e40000100800 */
.L_x_792:
        /* <DEDUP_REMOVED lines=8> */
[----:B-1----:R-:W2:Y:S01]  /*0b90*/  @P1 S2R R5, SR_CTAID.Y ;  /* 0x0000000000051919 */ /* 0x002ea20000002600 */
[----:B-1----:R-:W-:-:S06]  /*0ba0*/  @P1 IMAD.MOV.U32 R4, RZ, RZ, 0x4 ;  /* 0x00000004ff041424 */ /* 0x002fcc00078e00ff */
[----:B------:R-:W1:Y:S01]  /*0bb0*/  @P0 S2R R0, SR_CTAID.Y ;  /* 0x0000000000000919 */ /* 0x000e620000002600 */
[----:B--2---:R-:W-:-:S06]  /*0bc0*/  @P1 IMAD.WIDE R4, R5, R4, c[0x0][0x250] ;  /* 0x0000940005041625 */ /* 0x004fcc00078e0204 */
[----:B------:R-:W2:Y:S01]  /*0bd0*/  @P1 LDG.E R4, [R4.64] ;  /* 0x0000002604041981 */ /* 0x000ea2000c1e1900 */
[----:B-1----:R-:W1:Y:S02]  /*0be0*/  @P0 R2UR UR5, R0 ;  /* 0x00000000000503c2 */ /* 0x002e6400000e0000 */
[----:B-1----:R-:W-:-:S06]  /*0bf0*/  @UP1 UIMAD.WIDE UR4, UR5, UR4, UR6 ;  /* 0x00000004050412a5 */ /* 0x002fcc000f8e0206 */
[----:B------:R-:W-:Y:S02]  /*0c00*/  IMAD.U32 R2, RZ, RZ, UR4 ;  /* 0x00000004ff027e24 */ /* 0x000fe4000f8e00ff */
[----:B------:R-:W-:Y:S01]  /*0c10*/  IMAD.U32 R3, RZ, RZ, UR5 ;  /* 0x00000005ff037e24 */ /* 0x000fe2000f8e00ff */
[----:B------:R-:W-:Y:S02]  /*0c20*/  UMOV UR43, URZ ;  /* 0x0000003f002b7c82 */ /* 0x000fe40008000000 */
[----:B------:R-:W-:Y:S02]  /*0c30*/  ULDC.64 UR4, c[0x0][0x268] ;  /* 0x00009a0000047ab9 */ /* 0x000fe40000000a00 */
[----:B------:R-:W3:Y:S01]  /*0c40*/  @P0 LDG.E R0, [R2.64] ;  /* 0x0000002602000981 */ /* 0x000ee2000c1e1900 */
[----:B------:R-:W-:-:S04]  /*0c50*/  @!UP1 UISETP.NE.U32.AND UP0, UPT, URZ, UR4, UPT ;  /* 0x000000043f00928c */ /* 0x000fc8000bf05070 */
[----:B------:R-:W-:-:S03]  /*0c60*/  @!UP1 UISETP.NE.AND.EX UP0, UPT, URZ, UR5, UPT, UP0 ;  /* 0x000000053f00928c */ /* 0x000fc6000bf05300 */
[----:B------:R-:W-:Y:S02]  /*0c70*/  ULDC.64 UR4, c[0x0][0x218] ;  /* 0x0000860000047ab9 */ /* 0x000fe40000000a00 */
[----:B------:R-:W-:Y:S02]  /*0c80*/  @!UP1 USEL UR5, URZ, UR5, !UP0 ;  /* 0x000000053f059287 */ /* 0x000fe4000c000000 */
[----:B------:R-:W-:Y:S01]  /*0c90*/  USHF.L.U32 UR31, UR30, 0x7, URZ ;  /* 0x000000071e1f7899 */ /* 0x000fe2000800063f */
[----:B--2---:R-:W1:Y:S08]  /*0ca0*/  @P1 R2UR UR43, R4 ;  /* 0x00000000042b13c2 */ /* 0x004e7000000e0000 */
[----:B---3--:R-:W1:Y:S02]  /*0cb0*/  @P0 R2UR UR40, R0 ;  /* 0x00000000002803c2 */ /* 0x008e6400000e0000 */
        /* <DEDUP_REMOVED lines=78> */
.L_x_785:
[----:B------:R-:W-:-:S04]  /*11a0*/  UIMAD UR46, UR41, UR19, UR44 ;  /* 0x00000013292e72a4 */ /* 0x000fc8000f8e022c */
[----:B------:R-:W-:Y:S02]  /*11b0*/  UIMAD UR46, UR46, UR18, URZ ;  /* 0x000000122e2e72a4 */ /* 0x000fe4000f8e023f */
.L_x_786:
[----:B------:R-:W2:Y:S04]  /*11c0*/  LDL.64 R2, [R1+0x28] ;  /* 0x0000280001027983 */ /* 0x000ea80000100a00 */
[----:B------:R1:W2:Y:S01]  /*11d0*/  LDL.64 R14, [R1+0x28] ;  /* 0x00002800010e7983 */ /* 0x0002a20000100a00 */
[----:B------:R-:W-:Y:S01]  /*11e0*/  IMAD.U32 R16, RZ, RZ, UR8 ;  /* 0x00000008ff107e24 */ /* 0x000fe2000f8e00ff */
[----:B------:R-:W-:Y:S01]  /*11f0*/  ULDC.64 UR4, c[0x0][0x368] ;  /* 0x0000da0000047ab9 */ /* 0x000fe20000000a00 */
[----:B------:R-:W-:Y:S01]  /*1200*/  IMAD.U32 R17, RZ, RZ, UR53 ;  /* 0x00000035ff117e24 */ /* 0x000fe2000f8e00ff */
[----:B------:R-:W3:Y:S01]  /*1210*/  S2R R23, SR_TID.X ;  /* 0x0000000000177919 */ /* 0x000ee20000002100 */
[----:B------:R-:W-:Y:S02]  /*1220*/  UIMAD UR4, UR50, UR4, URZ ;  /* 0x00000004320472a4 */ /* 0x000fe4000f8e023f */
[----:B------:R-:W-:Y:S01]  /*1230*/  UIADD3 UR43, UP0, UR31, UR43, URZ ;  /* 0x0000002b1f2b7290 */ /* 0x000fe2000ff1e03f */
[----:B------:R-:W4:Y:S01]  /*1240*/  S2R R24, SR_CTAID.Y ;  /* 0x0000000000187919 */ /* 0x000f220000002600 */
[----:B------:R-:W-:-:S02]  /*1250*/  UIMAD UR5, UR41, UR5, UR4 ;  /* 0x00000005290572a4 */ /* 0x000fc4000f8e0204 */
[----:B------:R-:W-:Y:S02]  /*1260*/  UIADD3.X UR42, UR9, UR42, URZ, UP0, !UPT ;  /* 0x0000002a092a7290 */ /* 0x000fe400087fe43f */
[----:B------:R-:W-:Y:S01]  /*1270*/  ULDC.64 UR6, c[0x0][0x1a0] ;  /* 0x0000680000067ab9 */ /* 0x000fe20000000a00 */
[----:B------:R-:W-:Y:S01]  /*1280*/  IMAD.U32 R4, RZ, RZ, UR43 ;  /* 0x0000002bff047e24 */ /* 0x000fe2000f8e00ff */
[----:B------:R-:W-:Y:S02]  /*1290*/  UIMAD UR4, UR42, UR6, URZ ;  /* 0x000000062a0472a4 */ /* 0x000fe4000f8e023f */
[----:B------:R-:W-:Y:S02]  /*12a0*/  ULDC.64 UR10, c[0x0][0x198] ;  /* 0x00006600000a7ab9 */ /* 0x000fe40000000a00 */
[----:B------:R-:W-:Y:S02]  /*12b0*/  UIMAD UR4, UR43, UR7, UR4 ;  /* 0x000000072b0472a4 */ /* 0x000fe4000f8e0204 */
        /* <DEDUP_REMOVED lines=16> */
[----:B------:R-:W-:Y:S01]  /*13c0*/  IADD3 R16, P0, R16, R10, RZ ;  /* 0x0000000a10107210 */ /* 0x000fe20007f1e0ff */
[----:B------:R-:W-:-:S02]  /*13d0*/  UIMAD.WIDE UR56, UR41, UR17, UR54 ;  /* 0x00000011293872a5 */ /* 0x000fc4000f8e0236 */
[----:B------:R-:W-:Y:S01]  /*13e0*/  UIMAD UR52, UR52, UR16, UR24 ;  /* 0x00000010343472a4 */ /* 0x000fe2000f8e0218 */
[----:B------:R-:W-:Y:S01]  /*13f0*/  @P3 BAR.SYNC.DEFER_BLOCKING 0x0 ;  /* 0x0000000000003b1d */ /* 0x000fe20000010000 */
[----:B--2---:R-:W-:Y:S02]  /*1400*/  IMAD.MOV.U32 R14, RZ, RZ, R2 ;  /* 0x000000ffff0e7224 */ /* 0x004fe400078e0002 */
[----:B------:R-:W-:-:S03]  /*1410*/  IMAD.U32 R2, RZ, RZ, UR43 ;  /* 0x0000002bff027e24 */ /* 0x000fc6000f8e00ff */
[----:B------:R-:W-:-:S05]  /*1420*/  SHF.R.S32.HI R15, RZ, 0x1f, R14 ;  /* 0x0000001fff0f7819 */ /* 0x000fca000001140e */
[----:B------:R2:W-:Y:S01]  /*1430*/  STL [R1+0x2c], R15 ;  /* 0x00002c0f01007387 */ /* 0x0005e20000100800 */
[----:B----4-:R-:W-:-:S03]  /*1440*/  IMAD.WIDE.U32 R6, R24, c[0x0][0x368], R14 ;  /* 0x0000da0018067a25 */ /* 0x010fc600078e000e */
[----:B------:R-:W3:Y:S01]  /*1450*/  LDL R25, [R1+0x4] ;  /* 0x0000040001197983 */ /* 0x000ee20000100800 */
[----:B------:R-:W-:Y:S01]  /*1460*/  IMAD R13, R9, c[0x0][0x190], RZ ;  /* 0x00006400090d7a24 */ /* 0x000fe200078e02ff */
[----:B------:R-:W-:Y:S01]  /*1470*/  IADD3 R7, R7, UR5, RZ ;  /* 0x0000000507077c10 */ /* 0x000fe2000fffe0ff */
[----:B------:R-:W-:-:S04]  /*1480*/  IMAD.WIDE.U32 R4, R4, c[0x0][0x198], R14 ;  /* 0x0000660004047a25 */ /* 0x000fc800078e000e */
[----:B------:R-:W-:Y:S01]  /*1490*/  IMAD.WIDE.U32 R2, R2, c[0x0][0x1a0], R14 ;  /* 0x0000680002027a25 */ /* 0x000fe200078e000e */
[----:B------:R-:W-:Y:S01]  /*14a0*/  IADD3 R5, R5, UR9, RZ ;  /* 0x0000000905057c10 */ /* 0x000fe2000fffe0ff */
[----:B------:R-:W-:Y:S02]  /*14b0*/  ULDC.64 UR8, c[0x0][0x180] ;  /* 0x0000600000087ab9 */ /* 0x000fe40000000a00 */
[C---:B------:R-:W-:Y:S01]  /*14c0*/  IMAD.WIDE.U32 R10, R8.reuse, c[0x0][0x370], R6 ;  /* 0x0000dc00080a7a25 */ /* 0x040fe200078e0006 */
[----:B------:R-:W-:Y:S01]  /*14d0*/  IADD3 R3, R3, UR4, RZ ;  /* 0x0000000403037c10 */ /* 0x000fe2000fffe0ff */
[----:B------:R-:W-:Y:S02]  /*14e0*/  ULDC.64 UR4, c[0x0][0x188] ;  /* 0x0000620000047ab9 */ /* 0x000fe40000000a00 */
[C---:B------:R-:W-:Y:S01]  /*14f0*/  IMAD R6, R8.reuse, c[0x0][0x194], R13 ;  /* 0x0000650008067a24 */ /* 0x040fe200078e020d */
[----:B------:R-:W-:Y:S01]  /*1500*/  UIMAD UR4, UR50, UR4, URZ ;  /* 0x00000004320472a4 */ /* 0x000fe2000f8e023f */
[----:B--2---:R-:W-:-:S03]  /*1510*/  IMAD.WIDE.U32 R14, R8, c[0x0][0x190], R14 ;  /* 0x00006400080e7a25 */ /* 0x004fc600078e000e */
[----:B------:R-:W-:Y:S02]  /*1520*/  UIMAD UR4, UR41, UR5, UR4 ;  /* 0x00000005290472a4 */ /* 0x000fe4000f8e0204 */
[----:B------:R-:W-:Y:S01]  /*1530*/  UIMAD UR8, UR50, UR8, URZ ;  /* 0x00000008320872a4 */ /* 0x000fe2000f8e023f */
[----:B------:R-:W-:Y:S02]  /*1540*/  IMAD.IADD R7, R15, 0x1, R6 ;  /* 0x000000010f077824 */ /* 0x000fe400078e0206 */
[----:B------:R-:W2:Y:S01]  /*1550*/  S2R R15, SR_CTAID.Z ;  /* 0x00000000000f7919 */ /* 0x000ea20000002700 */
[----:B------:R-:W-:Y:S01]  /*1560*/  IMAD.WIDE.U32 R2, R24, c[0x0][0x188], R2 ;  /* 0x0000620018027a25 */ /* 0x000fe200078e0002 */
[----:B------:R-:W-:-:S03]  /*1570*/  UIMAD UR8, UR41, UR9, UR8 ;  /* 0x00000009290872a4 */ /* 0x000fc6000f8e0208 */
[----:B------:R-:W-:Y:S01]  /*1580*/  IMAD R9, R9, c[0x0][0x370], RZ ;  /* 0x0000dc0009097a24 */ /* 0x000fe200078e02ff */
[----:B------:R-:W-:Y:S01]  /*1590*/  IADD3 R3, R3, UR4, RZ ;  /* 0x0000000403037c10 */ /* 0x000fe2000fffe0ff */
[----:B------:R-:W-:Y:S01]  /*15a0*/  ULDC.64 UR4, c[0x0][0x378] ;  /* 0x0000de0000047ab9 */ /* 0x000fe20000000a00 */
[----:B------:R-:W-:Y:S01]  /*15b0*/  IMAD.WIDE.U32 R4, R24, c[0x0][0x180], R4 ;  /* 0x0000600018047a25 */ /* 0x000fe200078e0004 */
[----:B------:R-:W-:-:S03]  /*15c0*/  UIMAD UR4, UR45, UR4, URZ ;  /* 0x000000042d0472a4 */ /* 0x000fc6000f8e023f */
[----:B------:R-:W-:Y:S01]  /*15d0*/  IMAD R9, R8, c[0x0][0x374], R9 ;  /* 0x0000dd0008097a24 */ /* 0x000fe200078e0209 */
[----:B------:R-:W-:Y:S01]  /*15e0*/  IADD3 R5, R5, UR8, RZ ;  /* 0x0000000805057c10 */ /* 0x000fe2000fffe0ff */
[----:B------:R-:W-:Y:S01]  /*15f0*/  UIMAD UR8, UR44, UR5, UR4 ;  /* 0x000000052c0872a4 */ /* 0x000fe2000f8e0204 */
[----:B------:R-:W-:Y:S02]  /*1600*/  IMAD.MOV.U32 R8, RZ, RZ, R10 ;  /* 0x000000ffff087224 */ /* 0x000fe400078e000a */
[----:B------:R-:W-:Y:S01]  /*1610*/  IMAD.IADD R9, R11, 0x1, R9 ;  /* 0x000000010b097824 */ /* 0x000fe200078e0209 */
[----:B------:R-:W-:Y:S01]  /*1620*/  ULDC.64 UR4, c[0x0][0x178] ;  /* 0x00005e0000047ab9 */ /* 0x000fe20000000a00 */
[----:B------:R-:W-:Y:S01]  /*1630*/  IMAD.MOV.U32 R6, RZ, RZ, R14 ;  /* 0x000000ffff067224 */ /* 0x000fe200078e000e */
[----:B------:R-:W-:Y:S01]  /*1640*/  UIADD3 UR51, UP0, UR56, UR51, URZ ;  /* 0x0000003338337290 */ /* 0x000fe2000ff1e03f */
[C---:B------:R-:W-:Y:S01]  /*1650*/  IMAD R11, R18.reuse, c[0x0][0x1b0], RZ ;  /* 0x00006c00120b7a24 */ /* 0x040fe200078e02ff */
[----:B------:R-:W-:Y:S01]  /*1660*/  UIADD3 UR52, UR37, UR52, URZ ;  /* 0x0000003425347290 */ /* 0x000fe2000fffe03f */
[----:B------:R-:W-:Y:S01]  /*1670*/  IMAD R10, R18, c[0x0][0x1b8], RZ ;  /* 0x00006e00120a7a24 */ /* 0x000fe200078e02ff */
[----:B------:R-:W-:Y:S01]  /*1680*/  UIMAD UR4, UR50, UR4, URZ ;  /* 0x00000004320472a4 */ /* 0x000fe2000f8e023f */
[----:B--2---:R-:W-:Y:S01]  /*1690*/  IMAD.WIDE.U32 R8, R15, c[0x0][0x378], R8 ;  /* 0x0000de000f087a25 */ /* 0x004fe200078e0008 */
[----:B------:R-:W-:-:S02]  /*16a0*/  UIADD3.X UR49, UR57, UR49, URZ, UP0, !UPT ;  /* 0x0000003139317290 */ /* 0x000fc400087fe43f */
[----:B------:R-:W-:Y:S01]  /*16b0*/  UIMAD UR52, UR52, UR51, URZ ;  /* 0x00000033343472a4 */ /* 0x000fe2000f8e023f */
[----:B------:R-:W-:Y:S01]  /*16c0*/  IMAD.X R17, R17, 0x1, R19, P0 ;  /* 0x0000000111117824 */ /* 0x000fe200000e0613 */
[----:B------:R-:W-:Y:S01]  /*16d0*/  UIMAD UR9, UR41, UR5, UR4 ;  /* 0x00000005290972a4 */ /* 0x000fe2000f8e0204 */
[----:B------:R-:W-:Y:S01]  /*16e0*/  IMAD.U32 R18, RZ, RZ, UR36 ;  /* 0x00000024ff127e24 */ /* 0x000fe2000f8e00ff */
[----:B------:R-:W-:Y:S01]  /*16f0*/  LEA R232, P1, R8, c[0x0][0x330], 0x1 ;  /* 0x0000cc0008e87a11 */ /* 0x000fe200078208ff */
[C---:B------:R-:W-:Y:S02]  /*1700*/  IMAD R13, R0.reuse, c[0x0][0x1b4], R11 ;  /* 0x00006d00000d7a24 */ /* 0x040fe400078e020b */
[C---:B------:R-:W-:Y:S02]  /*1710*/  IMAD R14, R0.reuse, c[0x0][0x1bc], R10 ;  /* 0x00006f00000e7a24 */ /* 0x040fe400078e020a */
[----:B------:R-:W-:Y:S01]  /*1720*/  IMAD.WIDE.U32 R4, R0, c[0x0][0x1b0], R4 ;  /* 0x00006c0000047a25 */ /* 0x000fe200078e0004 */
[----:B------:R-:W-:-:S02]  /*1730*/  UIMAD UR49, UR49, UR36, UR52 ;  /* 0x00000024313172a4 */ /* 0x000fc4000f8e0234 */
[----:B------:R-:W-:Y:S01]  /*1740*/  ULDC.64 UR4, c[0x0][0x1a8] ;  /* 0x00006a0000047ab9 */ /* 0x000fe20000000a00 */
[----:B------:R-:W-:Y:S01]  /*1750*/  IMAD.WIDE.U32 R2, R0, c[0x0][0x1b8], R2 ;  /* 0x00006e0000027a25 */ /* 0x000fe200078e0002 */
[----:B------:R-:W-:-:S03]  /*1760*/  IADD3 R0, R9, UR8, RZ ;  /* 0x0000000809007c10 */ /* 0x000fc6000fffe0ff */
[----:B------:R-:W-:Y:S01]  /*1770*/  IMAD.WIDE.U32 R6, R24, c[0x0][0x178], R6 ;  /* 0x00005e0018067a25 */ /* 0x000fe200078e0006 */
[----:B------:R-:W-:Y:S01]  /*1780*/  UIADD3 UR8, UR48, -0x1, URZ ;  /* 0xffffffff30087890 */ /* 0x000fe2000fffe03f */
[----:B------:R-:W-:Y:S01]  /*1790*/  LEA.HI.X R233, R8, c[0x0][0x334], R0, 0x1, P1 ;  /* 0x0000cd0008e97a11 */ /* 0x000fe200008f0c00 */
[----:B------:R-:W-:Y:S01]  /*17a0*/  UIMAD UR4, UR45, UR4, URZ ;  /* 0x000000042d0472a4 */ /* 0x000fe2000f8e023f */
[----:B------:R-:W-:Y:S01]  /*17b0*/  IMAD.WIDE.U32 R10, R18, UR51, R16 ;  /* 0x00000033120a7c25 */ /* 0x000fe2000f8e0010 */
[----:B------:R-:W-:Y:S01]  /*17c0*/  IADD3 R7, R7, UR9, RZ ;  /* 0x0000000907077c10 */ /* 0x000fe2000fffe0ff */
[----:B------:R-:W-:Y:S02]  /*17d0*/  ULEA.HI UR9, UR8, UR8, URZ, 0x1 ;  /* 0x0000000808097291 */ /* 0x000fe4000f8f083f */
[----:B------:R-:W-:Y:S02]  /*17e0*/  IMAD.IADD R3, R3, 0x1, R14 ;  /* 0x0000000103037824 */ /* 0x000fe400078e020e */
[----:B------:R-:W-:Y:S01]  /*17f0*/  IMAD R0, R21, c[0x0][0x1a0], RZ ;  /* 0x0000680015007a24 */ /* 0x000fe200078e02ff */
[----:B------:R-:W-:Y:S01]  /*1800*/  IADD3 R9, R11, UR49, RZ ;  /* 0x000000310b097c10 */ /* 0x000fe2000fffe0ff */
[----:B------:R-:W-:Y:S01]  /*1810*/  UIMAD UR4, UR44, UR5, UR4 ;  /* 0x000000052c0472a4 */ /* 0x000fe2000f8e0204 */
[----:B------:R-:W-:Y:S01]  /*1820*/  LEA R210, P0, R10, c[0x0][0x350], 0x2 ;  /* 0x0000d4000ad27a11 */ /* 0x000fe200078010ff */
[----:B------:R-:W-:-:S02]  /*1830*/  IMAD.IADD R5, R5, 0x1, R13 ;  /* 0x0000000105057824 */ /* 0x000fc400078e020d */
[----:B------:R-:W-:Y:S02]  /*1840*/  IMAD R8, R21, c[0x0][0x198], RZ ;  /* 0x0000660015087a24 */ /* 0x000fe400078e02ff */
        /* <DEDUP_REMOVED lines=27> */
[----:B------:R-:W-:-:S03]  /*1a00*/  USHF.L.U64.HI UR10, UR10, UR23, UR11 ;  /* 0x000000170a0a7299 */ /* 0x000fc6000801020b */
[----:B------:R-:W-:Y:S01]  /*1a10*/  LEA.HI.X R7, R7, R231, R11, 0x6, P0 ;  /* 0x000000e707077211 */ /* 0x000fe200000f340b */
[----:B------:R-:W-:Y:S02]  /*1a20*/  USHF.L.U32 UR5, UR6, 0x6, URZ ;  /* 0x0000000606057899 */ /* 0x000fe4000800063f */
        /* <DEDUP_REMOVED lines=74> */
[----:B------:R1:W-:Y:S03]  /*1ed0*/  LDGSTS.E.BYPASS.LTC128B.128 [R0+0x8000], [R232.64] ;  /* 0x08000000e8007fae */ /* 0x0003e6000b901d66 */
        /* <DEDUP_REMOVED lines=10> */
[----:B--2---:R-:W-:-:S04]  /*1f80*/  IADD3 R2, P0, R4, UR4, RZ ;  /* 0x0000000404027c10 */ /* 0x004fc8000ff1e0ff */
[----:B------:R-:W-:-:S05]  /*1f90*/  IADD3.X R3, R5, UR10, RZ, P0, !PT ;  /* 0x0000000a05037c10 */ /* 0x000fca00087fe4ff */
[----:B------:R2:W-:Y:S04]  /*1fa0*/  LDGSTS.E.BYPASS.LTC128B.128 [R0+0xd000], [R2.64] ;  /* 0x0d00000002007fae */ /* 0x0005e8000b901d66 */
[----:B------:R2:W-:Y:S01]  /*1fb0*/  LDGSTS.E.BYPASS.LTC128B.128 [R0+0x11000], [R2.64+0x80] ;  /* 0x1100008002007fae */ /* 0x0005e2000b901d66 */
[----:B---3--:R-:W-:-:S04]  /*1fc0*/  IADD3 R6, P0, R2, UR4, RZ ;  /* 0x0000000402067c10 */ /* 0x008fc8000ff1e0ff */
[----:B------:R-:W-:Y:S02]  /*1fd0*/  IADD3.X R7, R3, UR10, RZ, P0, !PT ;  /* 0x0000000a03077c10 */ /* 0x000fe400087fe4ff */
[----:B----4-:R-:W-:-:S03]  /*1fe0*/  IADD3 R4, P0, R8, UR5, RZ ;  /* 0x0000000508047c10 */ /* 0x010fc6000ff1e0ff */
[----:B------:R3:W-:Y:S01]  /*1ff0*/  LDGSTS.E.BYPASS.LTC128B.128 [R0+0xe000], [R6.64] ;  /* 0x0e00000006007fae */ /* 0x0007e2000b901d66 */
[----:B------:R-:W-:-:S03]  /*2000*/  IADD3.X R5, R9, UR6, RZ, P0, !PT ;  /* 0x0000000609057c10 */ /* 0x000fc600087fe4ff */
[----:B------:R3:W-:Y:S01]  /*2010*/  LDGSTS.E.BYPASS.LTC128B.128 [R0+0x12000], [R6.64+0x80] ;  /* 0x1200008006007fae */ /* 0x0007e2000b901d66 */
[----:B------:R-:W-:Y:S02]  /*2020*/  IADD3 R10, P1, R6, UR4, RZ ;  /* 0x00000004060a7c10 */ /* 0x000fe4000ff3e0ff */
[----:B--2---:R-:W-:-:S04]  /*2030*/  IADD3 R2, P0, R4, UR5, RZ ;  /* 0x0000000504027c10 */ /* 0x004fc8000ff1e0ff */
[----:B------:R-:W-:Y:S02]  /*2040*/  IADD3.X R3, R5, UR6, RZ, P0, !PT ;  /* 0x0000000605037c10 */ /* 0x000fe400087fe4ff */
[----:B---3--:R-:W-:Y:S01]  /*2050*/  IADD3 R6, P0, R2, UR5, RZ ;  /* 0x0000000502067c10 */ /* 0x008fe2000ff1e0ff */
[----:B------:R-:W-:-:S04]  /*2060*/  UIADD3 UR5, -UR40, UR15, UR31 ;  /* 0x0000000f28057290 */ /* 0x000fc8000fffe11f */
[----:B------:R-:W-:-:S04]  /*2070*/  UIADD3 UR5, UR5, -UR14, URZ ;  /* 0x8000000e05057290 */ /* 0x000fc8000fffe03f */
[----:B------:R-:W-:-:S04]  /*2080*/  USHF.R.S32.HI UR4, URZ, 0x1f, UR5 ;  /* 0x0000001f3f047899 */ /* 0x000fc80008011405 */
[----:B------:R-:W-:-:S04]  /*2090*/  ULEA.HI UR4, UR4, UR5, URZ, 0x6 ;  /* 0x0000000504047291 */ /* 0x000fc8000f8f303f */
[----:B------:R-:W-:-:S04]  /*20a0*/  USHF.R.S32.HI UR4, URZ, 0x6, UR4 ;  /* 0x000000063f047899 */ /* 0x000fc80008011404 */
[----:B------:R-:W-:-:S04]  /*20b0*/  UISETP.LT.AND UP0, UPT, URZ, UR4, UPT ;  /* 0x000000043f00728c */ /* 0x000fc8000bf01270 */
[----:B------:R-:W-:Y:S01]  /*20c0*/  USEL UR4, URZ, UR4, !UP0 ;  /* 0x000000043f047287 */ /* 0x000fe2000c000000 */
[----:B------:R-:W-:-:S03]  /*20d0*/  IADD3.X R11, R7, UR10, RZ, P1, !PT ;  /* 0x0000000a070b7c10 */ /* 0x000fc60008ffe4ff */
[----:B------:R-:W-:Y:S01]  /*20e0*/  UISETP.GT.AND UP0, UPT, UR48, UR4, UPT ;  /* 0x000000043000728c */ /* 0x000fe2000bf04270 */
[----:B------:R-:W-:Y:S01]  /*20f0*/  IADD3.X R7, R3, UR6, RZ, P0, !PT ;  /* 0x0000000603077c10 */ /* 0x000fe200087fe4ff */
[----:B------:R1:W-:Y:S04]  /*2100*/  LDGSTS.E.BYPASS.LTC128B.128 [R0+0xf000], [R10.64] ;  /* 0x0f0000000a007fae */ /* 0x0003e8000b901d66 */
[----:B------:R-:W-:Y:S01]  /*2110*/  PLOP3.LUT P0, PT, PT, PT, UP0, 0x80, 0x0 ;  /* 0x000000000000781c */ /* 0x000fe20003f0f008 */
[----:B------:R1:W-:Y:S04]  /*2120*/  LDGSTS.E.BYPASS.LTC128B.128 [R0+0x13000], [R10.64+0x80] ;  /* 0x130000800a007fae */ /* 0x0003e8000b901d66 */
[----:B------:R1:W-:Y:S04]  /*2130*/  LDGSTS.E.BYPASS.LTC128B.128 [R0+0x14000], [R8.64] ;  /* 0x1400000008007fae */ /* 0x0003e8000b901d66 */
[----:B------:R1:W-:Y:S04]  /*2140*/  LDGSTS.E.BYPASS.LTC128B.128 [R0+0x18000], [R8.64+0x80] ;  /* 0x1800008008007fae */ /* 0x0003e8000b901d66 */
[----:B------:R1:W-:Y:S04]  /*2150*/  LDGSTS.E.BYPASS.LTC128B.128 [R0+0x15000], [R4.64] ;  /* 0x1500000004007fae */ /* 0x0003e8000b901d66 */
[----:B------:R1:W-:Y:S04]  /*2160*/  LDGSTS.E.BYPASS.LTC128B.128 [R0+0x19000], [R4.64+0x80] ;  /* 0x1900008004007fae */ /* 0x0003e8000b901d66 */
[----:B------:R1:W-:Y:S01]  /*2170*/  LDGSTS.E.BYPASS.LTC128B.128 [R0+0x16000], [R2.64] ;  /* 0x1600000002007fae */ /* 0x0003e2000b901d66 */
[----:B------:R-:W-:-:S03]  /*2180*/  UIMAD.WIDE UR6, UR47, UR21, UR34 ;  /* 0x000000152f0672a5 */ /* 0x000fc6000f8e0222 */
[----:B------:R1:W-:Y:S01]  /*2190*/  LDGSTS.E.BYPASS.LTC128B.128 [R0+0x1a000], [R2.64+0x80] ;  /* 0x1a00008002007fae */ /* 0x0003e2000b901d66 */
[----:B------:R-:W-:-:S03]  /*21a0*/  UIMAD.WIDE UR10, UR46, UR21, UR32 ;  /* 0x000000152e0a72a5 */ /* 0x000fc6000f8e0220 */
[----:B------:R1:W-:Y:S04]  /*21b0*/  LDGSTS.E.BYPASS.LTC128B.128 [R0+0x17000], [R6.64] ;  /* 0x1700000006007fae */ /* 0x0003e8000b901d66 */
[----:B------:R1:W-:Y:S04]  /*21c0*/  LDGSTS.E.BYPASS.LTC128B.128 [R0+0x1b000], [R6.64+0x80] ;  /* 0x1b00008006007fae */ /* 0x0003e8000b901d66 */
[----:B------:R-:W0:Y:S01]  /*21d0*/  LDGDEPBAR ;  /* 0x00000000000079af */ /* 0x000e220000000000 */
[----:B------:R-:W-:Y:S05]  /*21e0*/  @!P0 BRA `(.L_x_787) ;  /* 0x0000527000008947 */ /* 0x000fea0003800000 */
[----:B-1----:R-:W-:Y:S02]  /*21f0*/  IMAD.MOV.U32 R4, RZ, RZ, c[0x0][0x308] ;  /* 0x0000c200ff047624 */ /* 0x002fe400078e00ff */
[----:B------:R-:W-:-:S05]  /*2200*/  IMAD.MOV.U32 R5, RZ, RZ, c[0x0][0x30c] ;  /* 0x0000c300ff057624 */ /* 0x000fca00078e00ff */
[----:B------:R1:W2:Y:S04]  /*2210*/  LDG.E.64 R6, [R4.64] ;  /* 0x0000002604067981 */ /* 0x0002a8000c1e1b00 */
[----:B-1----:R-:W3:Y:S01]  /*2220*/  LDG.E.64 R4, [R4.64+0x8] ;  /* 0x0000082604047981 */ /* 0x002ee2000c1e1b00 */
[----:B------:R-:W-:Y:S01]  /*2230*/  LEA.HI R0, R22, R23, RZ, 0x4 ;  /* 0x0000001716007211 */ /* 0x000fe200078f20ff */
[----:B------:R-:W-:Y:S01]  /*2240*/  IMAD.MOV.U32 R2, RZ, RZ, 0x4 ;  /* 0x00000004ff027424 */ /* 0x000fe200078e00ff */
[----:B------:R-:W-:Y:S02]  /*2250*/  UMOV UR46, UR6 ;  /* 0x00000006002e7c82 */ /* 0x000fe40008000000 */
[----:B------:R-:W-:Y:S01]  /*2260*/  LOP3.LUT R0, R0, 0xfffffff0, RZ, 0xc0, !PT ;  /* 0xfffffff000007812 */ /* 0x000fe200078ec0ff */
[----:B------:R-:W-:-:S02]  /*2270*/  UMOV UR47, UR7 ;  /* 0x00000007002f7c82 */ /* 0x000fc40008000000 */
[----:B------:R-:W-:-:S04]  /*2280*/  IMAD.WIDE R2, R239, R2, UR46 ;  /* 0x0000002eef027e25 */ /* 0x000fc8000f8e0202 */
[----:B------:R-:W-:Y:S01]  /*2290*/  IMAD.IADD R0, R23, 0x1, -R0 ;  /* 0x0000000117007824 */ /* 0x000fe200078e0a00 */
[----:B------:R1:W5:Y:S04]  /*22a0*/  LDG.E R243, [R2.64] ;  /* 0x0000002602f37981 */ /* 0x000368000c1e1900 */
[----:B------:R1:W5:Y:S04]  /*22b0*/  LDG.E R242, [R2.64+0x20] ;  /* 0x0000202602f27981 */ /* 0x000368000c1e1900 */
[----:B------:R1:W5:Y:S04]  /*22c0*/  LDG.E R241, [R2.64+0x80] ;  /* 0x0000802602f17981 */ /* 0x000368000c1e1900 */
[----:B------:R1:W5:Y:S01]  /*22d0*/  LDG.E R240, [R2.64+0xa0] ;  /* 0x0000a02602f07981 */ /* 0x000362000c1e1900 */
[----:B------:R-:W-:Y:S01]  /*22e0*/  UIMAD UR9, UR41, UR13, UR44 ;  /* 0x0000000d290972a4 */ /* 0x000fe2000f8e022c */
[----:B------:R-:W-:-:S02]  /*22f0*/  IMAD.MOV.U32 R208, RZ, RZ, 0x20 ;  /* 0x00000020ffd07424 */ /* 0x000fc400078e00ff */
[----:B------:R-:W4:Y:S01]  /*2300*/  S2R R12, SR_TID.X ;  /* 0x00000000000c7919 */ /* 0x000f220000002100 */
[----:B------:R-:W-:Y:S01]  /*2310*/  USHF.L.U32 UR9, UR9, 0x5, URZ ;  /* 0x0000000509097899 */ /* 0x000fe2000800063f */
[----:B------:R-:W-:Y:S02]  /*2320*/  IMAD.MOV.U32 R206, RZ, RZ, 0x40 ;  /* 0x00000040ffce7424 */ /* 0x000fe400078e00ff */
[----:B------:R-:W4:Y:S01]  /*2330*/  S2R R13, SR_TID.X ;  /* 0x00000000000d7919 */ /* 0x000f220000002100 */
[----:B------:R-:W-:Y:S01]  /*2340*/  USHF.R.S32.HI UR6, URZ, 0x1f, UR9 ;  /* 0x0000001f3f067899 */ /* 0x000fe20008011409 */
[----:B------:R-:W-:Y:S01]  /*2350*/  IMAD.MOV.U32 R159, RZ, RZ, RZ ;  /* 0x000000ffff9f7224 */ /* 0x000fe200078e00ff */
[----:B-1----:R-:W-:Y:S01]  /*2360*/  SHF.R.S32.HI R2, RZ, 0x1f, R0 ;  /* 0x0000001fff027819 */ /* 0x002fe20000011400 */
[----:B------:R-:W-:Y:S01]  /*2370*/  IMAD.U32 R3, RZ, RZ, UR30 ;  /* 0x0000001eff037e24 */ /* 0x000fe2000f8e00ff */
[----:B----4-:R-:W-:Y:S02]  /*2380*/  SHF.R.S32.HI R12, RZ, 0x1f, R12 ;  /* 0x0000001fff0c7819 */ /* 0x010fe4000001140c */
[----:B------:R-:W-:-:S02]  /*2390*/  LEA.HI R2, R2, R0, RZ, 0x3 ;  /* 0x0000000002027211 */ /* 0x000fc400078f18ff */
[----:B------:R-:W-:Y:S02]  /*23a0*/  LEA.HI R12, R12, R13, RZ, 0x6 ;  /* 0x0000000d0c0c7211 */ /* 0x000fe400078f30ff */
[----:B------:R-:W-:Y:S02]  /*23b0*/  LOP3.LUT R2, R2, 0xfffffff8, RZ, 0xc0, !PT ;  /* 0xfffffff802027812 */ /* 0x000fe400078ec0ff */
[----:B------:R-:W-:-:S03]  /*23c0*/  SHF.R.S32.HI R12, RZ, 0x6, R12 ;  /* 0x00000006ff0c7819 */ /* 0x000fc6000001140c */
[----:B------:R-:W-:Y:S01]  /*23d0*/  IMAD.IADD R0, R0, 0x1, -R2 ;  /* 0x0000000100007824 */ /* 0x000fe200078e0a02 */
[----:B------:R-:W-:Y:S01]  /*23e0*/  SHF.R.S32.HI R2, RZ, 0x1f, R20 ;  /* 0x0000001fff027819 */ /* 0x000fe20000011414 */
[----:B------:R-:W-:-:S03]  /*23f0*/  IMAD R3, R3, 0x4, R12 ;  /* 0x0000000403037824 */ /* 0x000fc600078e020c */
[C---:B------:R-:W-:Y:S02]  /*2400*/  LOP3.LUT P0, RZ, R0.reuse, 0x2, RZ, 0xc0, !PT ;  /* 0x0000000200ff7812 */ /* 0x040fe4000780c0ff */
[----:B------:R-:W-:Y:S02]  /*2410*/  LOP3.LUT P1, RZ, R0, 0x4, RZ, 0xc0, !PT ;  /* 0x0000000400ff7812 */ /* 0x000fe4000782c0ff */
[----:B------:R-:W-:Y:S02]  /*2420*/  IADD3 R0, R209, 0x2000, RZ ;  /* 0x00002000d1007810 */ /* 0x000fe40007ffe0ff */
[----:B------:R-:W-:Y:S02]  /*2430*/  SEL R208, R208, 0xffffffe0, !P0 ;  /* 0xffffffe0d0d07807 */ /* 0x000fe40004000000 */
[----:B------:R-:W-:Y:S02]  /*2440*/  SEL R0, R0, R209, !P2 ;  /* 0x000000d100007207 */ /* 0x000fe40005000000 */
[----:B------:R-:W-:-:S03]  /*2450*/  SEL R206, R206, 0xffffffc0, !P1 ;  /* 0xffffffc0cece7807 */ /* 0x000fc60004800000 */
[----:B------:R-:W-:Y:S01]  /*2460*/  IMAD.SHL.U32 R201, R0, 0x2, RZ ;  /* 0x0000000200c97824 */ /* 0x000fe200078e00ff */
[----:B--2---:R-:W1:Y:S08]  /*2470*/  R2UR UR7, R6 ;  /* 0x00000000060773c2 */ /* 0x004e7000000e0000 */
[----:B------:R-:W2:Y:S01]  /*2480*/  R2UR UR5, R7 ;  /* 0x00000000070573c2 */ /* 0x000ea200000e0000 */
[----:B---3--:R-:W-:-:S04]  /*2490*/  IADD3 R20, P4, P3, R4, UR9, R20 ;  /* 0x0000000904147c10 */ /* 0x008fc8000fb9e014 */
[----:B------:R-:W-:Y:S01]  /*24a0*/  IADD3.X R4, R5, UR6, R2, P4, P3 ;  /* 0x0000000605047c10 */ /* 0x000fe2000a7e6402 */
[----:B------:R-:W-:Y:S01]  /*24b0*/  UMOV UR6, UR10 ;  /* 0x0000000a00067c82 */ /* 0x000fe20008000000 */
[----:B------:R-:W-:Y:S01]  /*24c0*/  IADD3 R2, R207, 0x2000, RZ ;  /* 0x00002000cf027810 */ /* 0x000fe20007ffe0ff */
[----:B------:R-:W-:Y:S01]  /*24d0*/  UIADD3 UR10, UR31, UR12, URZ ;  /* 0x0000000c1f0a7290 */ /* 0x000fe2000fffe03f */
[----:B-1----:R-:W-:Y:S02]  /*24e0*/  LOP3.LUT R0, R4, UR7, RZ, 0x3c, !PT ;  /* 0x0000000704007c12 */ /* 0x002fe4000f8e3cff */
[----:B------:R-:W-:Y:S01]  /*24f0*/  SEL R2, R2, R207, !P2 ;  /* 0x000000cf02027207 */ /* 0x000fe20005000000 */
[----:B------:R-:W-:Y:S01]  /*2500*/  UIADD3 UR10, -UR40, 0x80, UR10 ;  /* 0x00000080280a7890 */ /* 0x000fe2000fffe10a */
[----:B--2---:R-:W-:Y:S01]  /*2510*/  LOP3.LUT R3, R3, UR5, RZ, 0x3c, !PT ;  /* 0x0000000503037c12 */ /* 0x004fe2000f8e3cff */
[----:B------:R1:W-:Y:S01]  /*2520*/  STL [R1], R0 ;  /* 0x0000000001007387 */ /* 0x0003e20000100800 */
[----:B------:R-:W-:Y:S01]  /*2530*/  UMOV UR31, UR11 ;  /* 0x0000000b001f7c82 */ /* 0x000fe20008000000 */
[----:B------:R-:W-:-:S02]  /*2540*/  IMAD.SHL.U32 R198, R2, 0x2, RZ ;  /* 0x0000000202c67824 */ /* 0x000fc400078e00ff */
[----:B-1----:R-:W-:Y:S01]  /*2550*/  IMAD.MOV.U32 R0, RZ, RZ, c[0x0][0x22c] ;  /* 0x00008b00ff007624 */ /* 0x002fe200078e00ff */
[----:B------:R-:W-:Y:S01]  /*2560*/  SHF.L.U32 R2, R12, 0x5, RZ ;  /* 0x000000050c027819 */ /* 0x000fe200000006ff */
[----:B------:R-:W-:-:S04]  /*2570*/  IMAD.WIDE.U32 R4, R20, -0x2daee0ad, RZ ;  /* 0xd2511f5314047825 */ /* 0x000fc800078e00ff */
[----:B------:R-:W-:Y:S01]  /*2580*/  IMAD R0, R0, c[0x0][0x1c0], RZ ;  /* 0x0000700000007a24 */ /* 0x000fe200078e02ff */
[----:B------:R1:W-:Y:S01]  /*2590*/  STL.64 [R1+0x8], R4 ;  /* 0x0000080401007387 */ /* 0x0003e20000100a00 */
[----:B------:R-:W-:Y:S01]  /*25a0*/  LOP3.LUT R3, R5, R3, RZ, 0x3c, !PT ;  /* 0x0000000305037212 */ /* 0x000fe200078e3cff */
[----:B------:R-:W-:Y:S02]  /*25b0*/  IMAD.SHL.U32 R199, R209, 0x2, RZ ;  /* 0x00000002d1c77824 */ /* 0x000fe400078e00ff */
[C---:B------:R-:W-:Y:S01]  /*25c0*/  IMAD.SHL.U32 R6, R0.reuse, 0x10, RZ ;  /* 0x0000001000067824 */ /* 0x040fe200078e00ff */
[----:B------:R2:W-:Y:S01]  /*25d0*/  STL [R1+0x38], R2 ;  /* 0x0000380201007387 */ /* 0x0005e20000100800 */
[----:B------:R-:W-:Y:S01]  /*25e0*/  SHF.L.U32 R238, R0, 0x3, RZ ;  /* 0x0000000300ee7819 */ /* 0x000fe200000006ff */
[----:B------:R-:W-:Y:S01]  /*25f0*/  IMAD.WIDE.U32 R244, R3, -0x326172a9, RZ ;  /* 0xcd9e8d5703f47825 */ /* 0x000fe200078e00ff */
[----:B------:R-:W-:Y:S02]  /*2600*/  IADD3 R200, R208, R199, RZ ;  /* 0x000000c7d0c87210 */ /* 0x000fe40007ffe0ff */
[----:B-1----:R-:W-:-:S02]  /*2610*/  IADD3 R5, R6, 0x20, RZ ;  /* 0x0000002006057810 */ /* 0x002fc40007ffe0ff */
[C---:B------:R-:W-:Y:S02]  /*2620*/  IADD3 R4, R6.reuse, 0x40, RZ ;  /* 0x0000004006047810 */ /* 0x040fe40007ffe0ff */
[----:B--2---:R-:W-:Y:S01]  /*2630*/  IADD3 R2, R6, 0x60, RZ ;  /* 0x0000006006027810 */ /* 0x004fe20007ffe0ff */
[C---:B------:R-:W-:Y:S01]  /*2640*/  IMAD.IADD R5, R238.reuse, 0x1, R5 ;  /* 0x00000001ee057824 */ /* 0x040fe200078e0205 */
[----:B------:R-:W-:-:S03]  /*2650*/  IADD3 R4, R238, R4, RZ ;  /* 0x00000004ee047210 */ /* 0x000fc60007ffe0ff */
[C---:B------:R-:W-:Y:S01]  /*2660*/  IMAD.IADD R2, R238.reuse, 0x1, R2 ;  /* 0x00000001ee027824 */ /* 0x040fe200078e0202 */
[C---:B------:R-:W-:Y:S01]  /*2670*/  IADD3 R5, R238.reuse, R5, RZ ;  /* 0x00000005ee057210 */ /* 0x040fe20007ffe0ff */
[----:B------:R-:W-:-:S03]  /*2680*/  IMAD.IADD R4, R238, 0x1, R4 ;  /* 0x00000001ee047824 */ /* 0x000fc600078e0204 */
[C---:B------:R-:W-:Y:S01]  /*2690*/  IADD3 R2, R238.reuse, R2, RZ ;  /* 0x00000002ee027210 */ /* 0x040fe20007ffe0ff */
        /* <DEDUP_REMOVED lines=8> */
[----:B------:R-:W-:Y:S02]  /*2720*/  IMAD.IADD R252, R238, 0x1, R246 ;  /* 0x00000001eefc7824 */ /* 0x000fe400078e02f6 */
.L_x_790:
[----:B------:R-:W0:Y:S01]  /*2730*/  LDGDEPBAR ;  /* 0x00000000000079af */ /* 0x000e220000000000 */
[C---:B------:R-:W-:Y:S01]  /*2740*/  IMAD.IADD R0, R201.reuse, 0x1, R208 ;  /* 0x00000001c9007824 */ /* 0x040fe200078e02d0 */
[----:B------:R-:W-:Y:S01]  /*2750*/  USHF.L.U32 UR9, UR8, 0x6, URZ ;  /* 0x0000000608097899 */ /* 0x000fe2000800063f */
[--C-:B------:R-:W-:Y:S01]  /*2760*/  IMAD.IADD R3, R201, 0x1, R206.reuse ;  /* 0x00000001c9037824 */ /* 0x100fe200078e02ce */
[----:B------:R-:W-:Y:S01]  /*2770*/  UIADD3 UR41, UR7, -0x61c88647, URZ ;  /* 0x9e3779b907297890 */ /* 0x000fe2000fffe03f */
[----:B------:R-:W-:Y:S01]  /*2780*/  IMAD.IADD R2, R0, 0x1, R206 ;  /* 0x0000000100027824 */ /* 0x000fe200078e02ce */
[----:B------:R-:W-:Y:S01]  /*2790*/  UISETP.GE.AND UP0, UPT, UR9, UR10, UPT ;  /* 0x0000000a0900728c */ /* 0x000fe2000bf06270 */
[----:B-----5:R-:W-:Y:S01]  /*27a0*/  FSETP.NEU.FTZ.AND P3, PT, R243, -INF , PT ;  /* 0xff800000f300780b */ /* 0x020fe20003f7d000 */
[----:B------:R-:W2:Y:S01]  /*27b0*/  LDL R216, [R1+0x18] ;  /* 0x0000180001d87983 */ /* 0x000ea20000100800 */
[----:B------:R-:W-:Y:S01]  /*27c0*/  FSETP.NEU.FTZ.AND P2, PT, R242, -INF , PT ;  /* 0xff800000f200780b */ /* 0x000fe20003f5d000 */
[----:B------:R-:W-:Y:S01]  /*27d0*/  IMAD.MOV.U32 R206, RZ, RZ, 0x40 ;  /* 0x00000040ffce7424 */ /* 0x000fe200078e00ff */
[----:B------:R-:W-:Y:S01]  /*27e0*/  UISETP.GT.AND UP3, UPT, UR8, UR4, UPT ;  /* 0x000000040800728c */ /* 0x000fe2000bf64270 */
[----:B------:R-:W3:Y:S01]  /*27f0*/  LDL R213, [R1] ;  /* 0x0000000001d57983 */ /* 0x000ee20000100800 */
[----:B------:R-:W-:Y:S02]  /*2800*/  PLOP3.LUT P0, PT, PT, PT, UP0, 0x80, 0x0 ;  /* 0x000000000000781c */ /* 0x000fe40003f0f008 */
[----:B------:R-:W-:Y:S01]  /*2810*/  SEL R206, R206, 0xffffffc0, !P1 ;  /* 0xffffffc0cece7807 */ /* 0x000fe20004800000 */
[----:B------:R-:W4:Y:S01]  /*2820*/  LDL R212, [R1+0x38] ;  /* 0x0000380001d47983 */ /* 0x000f220000100800 */
[----:B------:R-:W-:Y:S03]  /*2830*/  @!UP0 UMOV UR11, 0x1 ;  /* 0x00000001000b8882 */ /* 0x000fe60000000000 */
[----:B------:R-:W2:Y:S01]  /*2840*/  LDL.64 R214, [R1+0x8] ;  /* 0x0000080001d67983 */ /* 0x000ea20000100a00 */
[----:B------:R-:W-:Y:S05]  /*2850*/  DEPBAR.LE SB0, 0x0 ;  /* 0x000080000000791a */ /* 0x000fea0000000000 */
        /* <DEDUP_REMOVED lines=16> */
[----:B------:R-:W1:Y:S02]  /*2960*/  LDSM.16.M88.4 R192, [R3+0x1000] ;  /* 0x0010000003c0783b */ /* 0x000e640000000200 */
[C---:B------:R-:W-:Y:S08]  /*2970*/  HMMA.16816.F32.BF16 R24, R28.reuse, R164, RZ ;  /* 0x000000a41c18723c */ /* 0x040ff000000418ff */
[-C--:B------:R-:W-:Y:S08]  /*2980*/  HMMA.16816.F32.BF16 R28, R28, R166.reuse, RZ ;  /* 0x000000a61c1c723c */ /* 0x080ff000000418ff */
[----:B------:R-:W-:Y:S01]  /*2990*/  HMMA.16816.F32.BF16 R32, R32, R166, RZ ;  /* 0x000000a62020723c */ /* 0x000fe200000418ff */
[----:B------:R-:W1:Y:S07]  /*29a0*/  LDSM.16.M88.4 R164, [R204+0xc800] ;  /* 0x00c80000cca4783b */ /* 0x000e6e0000000200 */
        /* <DEDUP_REMOVED lines=10> */
[----:B------:R-:W1:Y:S07]  /*2a50*/  LDSM.16.M88.4 R168, [R2] ;  /* 0x0000000002a8783b */ /* 0x000e6e0000000200 */
[-C--:B------:R-:W-:Y:S01]  /*2a60*/  HMMA.16816.F32.BF16 R4, R184, R188.reuse, R4 ;  /* 0x000000bcb804723c */ /* 0x080fe20000041804 */
[----:B------:R-:W1:Y:S07]  /*2a70*/  LDSM.16.M88.4 R180, [R203+0xc800] ;  /* 0x00c80000cbb4783b */ /* 0x000e6e0000000200 */
[C---:B------:R-:W-:Y:S08]  /*2a80*/  HMMA.16816.F32.BF16 R8, R192.reuse, R188, R8 ;  /* 0x000000bcc008723c */ /* 0x040ff00000041808 */
[-C--:B------:R-:W-:Y:S08]  /*2a90*/  HMMA.16816.F32.BF16 R12, R192, R190.reuse, R12 ;  /* 0x000000bec00c723c */ /* 0x080ff0000004180c */
[C---:B------:R-:W-:Y:S01]  /*2aa0*/  HMMA.16816.F32.BF16 R16, R184.reuse, R190, R16 ;  /* 0x000000beb810723c */ /* 0x040fe20000041810 */
[----:B------:R-:W-:Y:S07]  /*2ab0*/  LDSM.16.M88.4 R188, [R201+0x2000] ;  /* 0x00200000c9bc783b */ /* 0x000fee0000000200 */
[-C--:B------:R-:W-:Y:S08]  /*2ac0*/  HMMA.16816.F32.BF16 R20, R184, R164.reuse, R20 ;  /* 0x000000a4b814723c */ /* 0x080ff00000041814 */
[C---:B------:R-:W-:Y:S08]  /*2ad0*/  HMMA.16816.F32.BF16 R24, R192.reuse, R164, R24 ;  /* 0x000000a4c018723c */ /* 0x040ff00000041818 */
[-C--:B------:R-:W-:Y:S01]  /*2ae0*/  HMMA.16816.F32.BF16 R28, R192, R166.reuse, R28 ;  /* 0x000000a6c01c723c */ /* 0x080fe2000004181c */
[----:B------:R-:W2:Y:S07]  /*2af0*/  LDSM.16.M88.4 R192, [R205+0x10000] ;  /* 0x01000000cdc0783b */ /* 0x000eae0000000200 */
[----:B------:R-:W-:Y:S01]  /*2b00*/  HMMA.16816.F32.BF16 R32, R184, R166, R32 ;  /* 0x000000a6b820723c */ /* 0x000fe20000041820 */
[----:B------:R-:W2:Y:S07]  /*2b10*/  LDSM.16.M88.4 R164, [R201+0x3000] ;  /* 0x00300000c9a4783b */ /* 0x000eae0000000200 */
[-C--:B-1----:R-:W-:Y:S01]  /*2b20*/  HMMA.16816.F32.BF16 R4, R168, R172.reuse, R4 ;  /* 0x000000aca804723c */ /* 0x082fe20000041804 */
        /* <DEDUP_REMOVED lines=10> */
[----:B------:R1:W3:Y:S07]  /*2bd0*/  LDSM.16.M88.4 R168, [R0+0x2000] ;  /* 0x0020000000a8783b */ /* 0x0002ee0000000200 */
[-C--:B--2---:R-:W-:Y:S01]  /*2be0*/  HMMA.16816.F32.BF16 R4, R188, R192.reuse, R4 ;  /* 0x000000c0bc04723c */ /* 0x084fe20000041804 */
[----:B------:R-:W2:Y:S07]  /*2bf0*/  LDSM.16.M88.4 R180, [R202+0x10800] ;  /* 0x01080000cab4783b */ /* 0x000eae0000000200 */
[C---:B------:R-:W-:Y:S08]  /*2c00*/  HMMA.16816.F32.BF16 R8, R164.reuse, R192, R8 ;  /* 0x000000c0a408723c */ /* 0x040ff00000041808 */
[-C--:B------:R-:W-:Y:S01]  /*2c10*/  HMMA.16816.F32.BF16 R12, R164, R194.reuse, R12 ;  /* 0x000000c2a40c723c */ /* 0x080fe2000004180c */
[----:B-1----:R-:W-:Y:S04]  /*2c20*/  IMAD.U32 R0, RZ, RZ, UR8 ;  /* 0x00000008ff007e24 */ /* 0x002fe8000f8e00ff */
[----:B------:R-:W-:Y:S03]  /*2c30*/  IMAD R0, R0, 0x4, R216 ;  /* 0x0000000400007824 */ /* 0x000fe600078e02d8 */
[C---:B------:R-:W-:Y:S01]  /*2c40*/  HMMA.16816.F32.BF16 R16, R188.reuse, R194, R16 ;  /* 0x000000c2bc10723c */ /* 0x040fe20000041810 */
[----:B------:R-:W-:Y:S07]  /*2c50*/  LDSM.16.M88.4 R192, [R204+0x10000] ;  /* 0x01000000ccc0783b */ /* 0x000fee0000000200 */
[-C--:B------:R-:W-:Y:S08]  /*2c60*/  HMMA.16816.F32.BF16 R20, R188, R184.reuse, R20 ;  /* 0x000000b8bc14723c */ /* 0x080ff00000041814 */
[C---:B------:R-:W-:Y:S08]  /*2c70*/  HMMA.16816.F32.BF16 R24, R164.reuse, R184, R24 ;  /* 0x000000b8a418723c */ /* 0x040ff00000041818 */
[-C--:B------:R-:W-:Y:S01]  /*2c80*/  HMMA.16816.F32.BF16 R28, R164, R186.reuse, R28 ;  /* 0x000000baa41c723c */ /* 0x080fe2000004181c */
[----:B------:R-:W1:Y:S07]  /*2c90*/  LDSM.16.M88.4 R164, [R3+0x2000] ;  /* 0x0020000003a4783b */ /* 0x000e6e0000000200 */
[----:B------:R-:W-:Y:S01]  /*2ca0*/  HMMA.16816.F32.BF16 R32, R188, R186, R32 ;  /* 0x000000babc20723c */ /* 0x000fe20000041820 */
[----:B------:R-:W1:Y:S07]  /*2cb0*/  LDSM.16.M88.4 R184, [R3+0x3000] ;  /* 0x0030000003b8783b */ /* 0x000e6e0000000200 */
[-C--:B---3--:R-:W-:Y:S01]  /*2cc0*/  HMMA.16816.F32.BF16 R4, R168, R172.reuse, R4 ;  /* 0x000000aca804723c */ /* 0x088fe20000041804 */
[----:B------:R-:W3:Y:S07]  /*2cd0*/  LDSM.16.M88.4 R188, [R204+0x10800] ;  /* 0x01080000ccbc783b */ /* 0x000eee0000000200 */
[C---:B------:R-:W-:Y:S08]  /*2ce0*/  HMMA.16816.F32.BF16 R8, R176.reuse, R172, R8 ;  /* 0x000000acb008723c */ /* 0x040ff00000041808 */
[-C--:B------:R-:W-:Y:S08]  /*2cf0*/  HMMA.16816.F32.BF16 R12, R176, R174.reuse, R12 ;  /* 0x000000aeb00c723c */ /* 0x080ff0000004180c */
[C---:B------:R-:W-:Y:S01]  /*2d00*/  HMMA.16816.F32.BF16 R16, R168.reuse, R174, R16 ;  /* 0x000000aea810723c */ /* 0x040fe20000041810 */
[----:B------:R-:W-:Y:S07]  /*2d10*/  LDSM.16.M88.4 R172, [R203+0x10000] ;  /* 0x01000000cbac783b */ /* 0x000fee0000000200 */
[-C--:B--2---:R-:W-:Y:S08]  /*2d20*/  HMMA.16816.F32.BF16 R20, R168, R180.reuse, R20 ;  /* 0x000000b4a814723c */ /* 0x084ff00000041814 */
[C---:B------:R-:W-:Y:S07]  /*2d30*/  HMMA.16816.F32.BF16 R24, R176.reuse, R180, R24 ;  /* 0x000000b4b018723c */ /* 0x040fee0000041818 */
[C---:B------:R-:W-:Y:S01]  /*2d40*/  IMAD.WIDE.U32 R180, R0.reuse, -0x326172a9, RZ ;  /* 0xcd9e8d5700b47825 */ /* 0x040fe200078e00ff */
[-C--:B------:R-:W-:Y:S01]  /*2d50*/  HMMA.16816.F32.BF16 R28, R176, R182.reuse, R28 ;  /* 0x000000b6b01c723c */ /* 0x080fe2000004181c */
[----:B------:R-:W-:Y:S07]  /*2d60*/  LDSM.16.M88.4 R176, [R2+0x3000] ;  /* 0x0030000002b0783b */ /* 0x000fee0000000200 */
[----:B------:R-:W-:Y:S01]  /*2d70*/  HMMA.16816.F32.BF16 R32, R168, R182, R32 ;  /* 0x000000b6a820723c */ /* 0x000fe20000041820 */
[----:B------:R2:W4:Y:S07]  /*2d80*/  LDSM.16.M88.4 R168, [R2+0x2000] ;  /* 0x0020000002a8783b */ /* 0x00052e0000000200 */
[-C--:B-1----:R-:W-:Y:S01]  /*2d90*/  HMMA.16816.F32.BF16 R4, R164, R192.reuse, R4 ;  /* 0x000000c0a404723c */ /* 0x082fe20000041804 */
[----:B------:R-:W1:Y:S07]  /*2da0*/  @!P0 S2R R182, SR_TID.X ;  /* 0x0000000000b68919 */ /* 0x000e6e0000002100 */
[C---:B------:R-:W-:Y:S08]  /*2db0*/  HMMA.16816.F32.BF16 R8, R184.reuse, R192, R8 ;  /* 0x000000c0b808723c */ /* 0x040ff00000041808 */
[-C--:B------:R-:W-:Y:S04]  /*2dc0*/  HMMA.16816.F32.BF16 R12, R184, R194.reuse, R12 ;  /* 0x000000c2b80c723c */ /* 0x080fe8000004180c */
[----:B--2---:R-:W-:Y:S01]  /*2dd0*/  IADD3 R2, R0, 0x2, RZ ;  /* 0x0000000200027810 */ /* 0x004fe20007ffe0ff */
[----:B------:R-:W-:Y:S01]  /*2de0*/  IMAD.U32 R0, RZ, RZ, UR11 ;  /* 0x0000000bff007e24 */ /* 0x000fe2000f8e00ff */
[----:B------:R-:W-:Y:S02]  /*2df0*/  UIADD3 UR11, UR5, -0x4498517b, URZ ;  /* 0xbb67ae85050b7890 */ /* 0x000fe4000fffe03f */
[C---:B------:R-:W-:Y:S04]  /*2e00*/  HMMA.16816.F32.BF16 R16, R164.reuse, R194, R16 ;  /* 0x000000c2a410723c */ /* 0x040fe80000041810 */
[----:B------:R-:W-:Y:S01]  /*2e10*/  IMAD.WIDE.U32 R2, R2, -0x326172a9, RZ ;  /* 0xcd9e8d5702027825 */ /* 0x000fe200078e00ff */
[----:B------:R-:W-:Y:S03]  /*2e20*/  @!P0 IADD3 R0, R239, -c[0x0][0x214], R0 ;  /* 0x80008500ef008a10 */ /* 0x000fe60007ffe000 */
[-C--:B---3--:R-:W-:Y:S08]  /*2e30*/  HMMA.16816.F32.BF16 R20, R164, R188.reuse, R20 ;  /* 0x000000bca414723c */ /* 0x088ff00000041814 */
[C---:B------:R-:W-:Y:S08]  /*2e40*/  HMMA.16816.F32.BF16 R24, R184.reuse, R188, R24 ;  /* 0x000000bcb818723c */ /* 0x040ff00000041818 */
[-C--:B------:R-:W-:Y:S08]  /*2e50*/  HMMA.16816.F32.BF16 R28, R184, R190.reuse, R28 ;  /* 0x000000beb81c723c */ /* 0x080ff0000004181c */
[----:B------:R-:W-:Y:S07]  /*2e60*/  HMMA.16816.F32.BF16 R32, R164, R190, R32 ;  /* 0x000000bea420723c */ /* 0x000fee0000041820 */
[----:B------:R-:W-:Y:S01]  /*2e70*/  IMAD.U32 R164, RZ, RZ, UR9 ;  /* 0x00000009ffa47e24 */ /* 0x000fe2000f8e00ff */
[-C--:B----4-:R-:W-:Y:S01]  /*2e80*/  HMMA.16816.F32.BF16 R4, R168, R172.reuse, R4 ;  /* 0x000000aca804723c */ /* 0x090fe20000041804 */
[----:B------:R-:W-:Y:S04]  /*2e90*/  UIADD3 UR9, UR5, 0x76cf5d0a, URZ ;  /* 0x76cf5d0a05097890 */ /* 0x000fe8000fffe03f */
[-C--:B------:R-:W-:Y:S02]  /*2ea0*/  LOP3.LUT R166, R3, R213.reuse, RZ, 0x3c, !PT ;  /* 0x000000d503a67212 */ /* 0x080fe400078e3cff */
[----:B------:R-:W-:Y:S01]  /*2eb0*/  @!P0 IADD3 R3, R164, UR40, R0 ;  /* 0x00000028a4038c10 */ /* 0x000fe2000fffe000 */
[C---:B------:R-:W-:Y:S04]  /*2ec0*/  HMMA.16816.F32.BF16 R8, R176.reuse, R172, R8 ;  /* 0x000000acb008723c */ /* 0x040fe80000041808 */
[----:B------:R-:W-:Y:S01]  /*2ed0*/  LOP3.LUT R165, R181, R213, RZ, 0x3c, !PT ;  /* 0x000000d5b5a57212 */ /* 0x000fe200078e3cff */
[----:B-1----:R-:W-:Y:S01]  /*2ee0*/  @!P0 IMAD.SHL.U32 R0, R182, 0x2, RZ ;  /* 0x00000002b6008824 */ /* 0x002fe200078e00ff */
[----:B------:R-:W-:Y:S01]  /*2ef0*/  LOP3.LUT R167, R245, UR41, R180, 0x96, !PT ;  /* 0x00000029f5a77c12 */ /* 0x000fe2000f8e96b4 */
[----:B------:R-:W-:Y:S01]  /*2f00*/  IMAD.U32 R180, RZ, RZ, UR30 ;  /* 0x0000001effb47e24 */ /* 0x000fe2000f8e00ff */
[-C--:B------:R-:W-:Y:S04]  /*2f10*/  HMMA.16816.F32.BF16 R12, R176, R174.reuse, R12 ;  /* 0x000000aeb00c723c */ /* 0x080fe8000004180c */
[----:B------:R-:W-:Y:S01]  /*2f20*/  @!P0 LOP3.LUT R0, R212, 0x6, R0, 0xf8, !PT ;  /* 0x00000006d4008812 */ /* 0x000fe200078ef800 */
[----:B------:R-:W-:Y:S01]  /*2f30*/  IMAD.WIDE.U32 R164, R165, -0x2daee0ad, RZ ;  /* 0xd2511f53a5a47825 */ /* 0x000fe200078e00ff */
[----:B------:R-:W-:Y:S01]  /*2f40*/  LOP3.LUT R181, R245, UR41, R2, 0x96, !PT ;  /* 0x00000029f5b57c12 */ /* 0x000fe2000f8e9602 */
[----:B------:R-:W-:Y:S01]  /*2f50*/  UIADD3 UR41, UR5, -0x126145ec, URZ ;  /* 0xed9eba1405297890 */ /* 0x000fe2000fffe03f */
[----:B------:R-:W-:Y:S01]  /*2f60*/  LOP3.LUT R2, R214, UR11, RZ, 0x3c, !PT ;  /* 0x0000000bd6027c12 */ /* 0x000fe2000f8e3cff */
[C---:B------:R-:W-:Y:S01]  /*2f70*/  HMMA.16816.F32.BF16 R16, R168.reuse, R174, R16 ;  /* 0x000000aea810723c */ /* 0x040fe20000041810 */
[----:B------:R-:W-:Y:S03]  /*2f80*/  UIADD3 UR11, UR7, 0x3c6ef372, URZ ;  /* 0x3c6ef372070b7890 */ /* 0x000fe6000fffe03f */
[----:B------:R-:W-:Y:S01]  /*2f90*/  LOP3.LUT R182, R2, R165, RZ, 0x3c, !PT ;  /* 0x000000a502b67212 */ /* 0x000fe200078e3cff */
[----:B------:R-:W-:Y:S01]  /*2fa0*/  IMAD.WIDE.U32 R192, R167, -0x2daee0ad, RZ ;  /* 0xd2511f53a7c07825 */ /* 0x000fe200078e00ff */
[----:B------:R-:W-:Y:S02]  /*2fb0*/  @!P0 IADD3 R172, R3, 0x8, RZ ;  /* 0x0000000803ac8810 */ /* 0x000fe40007ffe0ff */
[----:B------:R-:W-:Y:S01]  /*2fc0*/  LOP3.LUT R184, R244, UR11, RZ, 0x3c, !PT ;  /* 0x0000000bf4b87c12 */ /* 0x000fe2000f8e3cff */
[----:B------:R-:W-:Y:S01]  /*2fd0*/  IMAD.WIDE.U32 R166, R166, -0x2daee0ad, RZ ;  /* 0xd2511f53a6a67825 */ /* 0x000fe200078e00ff */
[----:B------:R-:W-:Y:S02]  /*2fe0*/  UIADD3 UR11, UR5, 0x32370b8f, URZ ;  /* 0x32370b8f050b7890 */ /* 0x000fe4000fffe03f */
[----:B------:R-:W-:Y:S01]  /*2ff0*/  @!P0 IMNMX R172, R172, UR40, PT ;  /* 0x00000028acac8c17 */ /* 0x000fe2000b800200 */
[----:B------:R-:W-:Y:S01]  /*3000*/  @!P0 IMAD R0, R180, 0x80, R0 ;  /* 0x00000080b4008824 */ /* 0x000fe200078e0200 */
[----:B------:R-:W-:Y:S01]  /*3010*/  LOP3.LUT R185, R2, R167, RZ, 0x3c, !PT ;  /* 0x000000a702b97212 */ /* 0x000fe200078e3cff */
[----:B------:R-:W-:Y:S01]  /*3020*/  FMUL.FTZ R180, R243, 1.4426950216293334961 ;  /* 0x3fb8aa3bf3b47820 */ /* 0x000fe20000410000 */
[----:B------:R-:W-:Y:S01]  /*3030*/  LOP3.LUT R186, R193, UR9, R164, 0x96, !PT ;  /* 0x00000009c1ba7c12 */ /* 0x000fe2000f8e96a4 */
[----:B------:R-:W-:Y:S01]  /*3040*/  IMAD.WIDE.U32 R190, R181, -0x2daee0ad, RZ ;  /* 0xd2511f53b5be7825 */ /* 0x000fe200078e00ff */
[----:B------:R-:W-:Y:S02]  /*3050*/  @!P0 IMNMX R181, R3, UR40, PT ;  /* 0x0000002803b58c17 */ /* 0x000fe4000b800200 */
[----:B------:R-:W-:Y:S01]  /*3060*/  @!P0 IADD3 R2, R0, 0x1, RZ ;  /* 0x0000000100028810 */ /* 0x000fe20007ffe0ff */
[----:B------:R-:W-:Y:S01]  /*3070*/  FMUL.FTZ R173, R242, 1.4426950216293334961 ;  /* 0x3fb8aa3bf2ad7820 */ /* 0x000fe20000410000 */
[----:B------:R-:W-:Y:S01]  /*3080*/  FSEL R180, R180, RZ, P3 ;  /* 0x000000ffb4b47208 */ /* 0x000fe20001800000 */
[----:B------:R-:W-:Y:S01]  /*3090*/  IMAD.WIDE.U32 R182, R182, -0x326172a9, RZ ;  /* 0xcd9e8d57b6b67825 */ /* 0x000fe200078e00ff */
[-C--:B------:R-:W-:Y:S02]  /*30a0*/  @!P0 ISETP.GE.AND P3, PT, R2, R181.reuse, PT ;  /* 0x000000b50200820c */ /* 0x080fe40003f66270 */
[----:B------:R-:W-:Y:S01]  /*30b0*/  @!P0 ISETP.GE.AND P4, PT, R0, R181, PT ;  /* 0x000000b50000820c */ /* 0x000fe20003f86270 */
[----:B------:R-:W-:Y:S01]  /*30c0*/  IMAD.WIDE.U32 R186, R186, -0x326172a9, RZ ;  /* 0xcd9e8d57baba7825 */ /* 0x000fe200078e00ff */
[----:B------:R-:W-:Y:S02]  /*30d0*/  @!P0 FSEL R5, R5, -INF , !P3 ;  /* 0xff80000005058808 */ /* 0x000fe40005800000 */
[-C--:B------:R-:W-:Y:S02]  /*30e0*/  @!P0 ISETP.GE.AND P3, PT, R0, R172.reuse, PT ;  /* 0x000000ac0000820c */ /* 0x080fe40003f66270 */
[----:B------:R-:W-:Y:S01]  /*30f0*/  @!P0 FSEL R4, R4, -INF , !P4 ;  /* 0xff80000004048808 */ /* 0x000fe20006000000 */
[----:B------:R-:W-:Y:S01]  /*3100*/  FFMA.FTZ R5, R5, c[0x0][0x23c], -R180 ;  /* 0x00008f0005057a23 */ /* 0x000fe200000108b4 */
[----:B------:R-:W-:Y:S01]  /*3110*/  LOP3.LUT R188, R191, UR9, R166, 0x96, !PT ;  /* 0x00000009bfbc7c12 */ /* 0x000fe2000f8e96a6 */
[----:B------:R-:W-:Y:S01]  /*3120*/  UIADD3 UR9, UR7, -0x255992d5, URZ ;  /* 0xdaa66d2b07097890 */ /* 0x000fe2000fffe03f */
[----:B------:R-:W1:Y:S01]  /*3130*/  LDSM.16.M88.4 R164, [R203+0x10800] ;  /* 0x01080000cba4783b */ /* 0x000e620000000200 */
[----:B------:R-:W-:Y:S01]  /*3140*/  FSEL R173, R173, RZ, P2 ;  /* 0x000000ffadad7208 */ /* 0x000fe20001000000 */
[----:B------:R-:W-:Y:S01]  /*3150*/  FFMA.FTZ R4, R4, c[0x0][0x23c], -R180 ;  /* 0x00008f0004047a23 */ /* 0x000fe200000108b4 */
[----:B------:R-:W-:Y:S01]  /*3160*/  @!P0 FSEL R6, R6, -INF , !P3 ;  /* 0xff80000006068808 */ /* 0x000fe20005800000 */
[----:B------:R2:W-:Y:S01]  /*3170*/  MUFU.EX2 R218, R5 ;  /* 0x0000000500da7308 */ /* 0x0005e20000000800 */
[-C--:B------:R-:W-:Y:S02]  /*3180*/  @!P0 ISETP.GE.AND P2, PT, R2, R172.reuse, PT ;  /* 0x000000ac0200820c */ /* 0x080fe40003f46270 */
[----:B------:R-:W-:Y:S01]  /*3190*/  FSETP.NEU.FTZ.AND P3, PT, R241, -INF , PT ;  /* 0xff800000f100780b */ /* 0x000fe20003f7d000 */
[--C-:B------:R-:W-:Y:S01]  /*31a0*/  FFMA.FTZ R6, R6, c[0x0][0x23c], -R173.reuse ;  /* 0x00008f0006067a23 */ /* 0x100fe200000108ad */
[----:B------:R-:W-:Y:S02]  /*31b0*/  @!P0 FSEL R7, R7, -INF , !P2 ;  /* 0xff80000007078808 */ /* 0x000fe40005000000 */
[----:B------:R-:W-:Y:S02]  /*31c0*/  FSETP.NEU.FTZ.AND P2, PT, R240, -INF , PT ;  /* 0xff800000f000780b */ /* 0x000fe40003f5d000 */
[----:B------:R-:W-:Y:S01]  /*31d0*/  LOP3.LUT R183, R184, R183, RZ, 0x3c, !PT ;  /* 0x000000b7b8b77212 */ /* 0x000fe200078e3cff */
[----:B------:R3:W4:Y:S01]  /*31e0*/  MUFU.EX2 R219, R4 ;  /* 0x0000000400db7308 */ /* 0x0007220000000800 */
[--C-:B------:R-:W-:Y:S01]  /*31f0*/  FFMA.FTZ R7, R7, c[0x0][0x23c], -R173.reuse ;  /* 0x00008f0007077a23 */ /* 0x100fe200000108ad */
[----:B------:R-:W-:Y:S08]  /*3200*/  LOP3.LUT R182, R187, UR9, R182, 0x96, !PT ;  /* 0x00000009bbb67c12 */ /* 0x000ff0000f8e96b6 */
[----:B------:R4:W4:Y:S01]  /*3210*/  MUFU.EX2 R217, R6 ;  /* 0x0000000600d97308 */ /* 0x0009220000000800 */
[C---:B--2---:R-:W-:Y:S02]  /*3220*/  @!P0 IADD3 R5, R3.reuse, 0x20, RZ ;  /* 0x0000002003058810 */ /* 0x044fe40007ffe0ff */
[----:B------:R-:W-:Y:S02]  /*3230*/  @!P0 IADD3 R3, R3, 0x28, RZ ;  /* 0x0000002803038810 */ /* 0x000fe40007ffe0ff */
[----:B------:R-:W-:Y:S05]  /*3240*/  @!P0 IMNMX R5, R5, UR40, PT ;  /* 0x0000002805058c17 */ /* 0x000fea000b800200 */
[----:B------:R2:W2:Y:S01]  /*3250*/  MUFU.EX2 R224, R7 ;  /* 0x0000000700e07308 */ /* 0x0004a20000000800 */
[----:B------:R-:W-:Y:S02]  /*3260*/  @!P0 IMNMX R3, R3, UR40, PT ;  /* 0x0000002803038c17 */ /* 0x000fe4000b800200 */
[-C--:B------:R-:W-:Y:S01]  /*3270*/  @!P0 ISETP.GE.AND P4, PT, R2, R5.reuse, PT ;  /* 0x000000050200820c */ /* 0x080fe20003f86270 */
[----:B---3--:R-:W-:Y:S01]  /*3280*/  FMUL.FTZ R4, R241, 1.4426950216293334961 ;  /* 0x3fb8aa3bf1047820 */ /* 0x008fe20000410000 */
[-C--:B-1----:R-:W-:Y:S04]  /*3290*/  HMMA.16816.F32.BF16 R20, R168, R164.reuse, R20 ;  /* 0x000000a4a814723c */ /* 0x082fe80000041814 */
[----:B------:R-:W-:Y:S02]  /*32a0*/  FSEL R4, R4, RZ, P3 ;  /* 0x000000ff04047208 */ /* 0x000fe40001800000 */
[----:B------:R-:W-:Y:S02]  /*32b0*/  @!P0 ISETP.GE.AND P3, PT, R0, R5, PT ;  /* 0x000000050000820c */ /* 0x000fe40003f66270 */
[----:B------:R-:W-:Y:S01]  /*32c0*/  @!P0 FSEL R9, R9, -INF , !P4 ;  /* 0xff80000009098808 */ /* 0x000fe20006000000 */
[C---:B------:R-:W-:Y:S04]  /*32d0*/  HMMA.16816.F32.BF16 R24, R176.reuse, R164, R24 ;  /* 0x000000a4b018723c */ /* 0x040fe80000041818 */
[----:B----4-:R-:W-:Y:S01]  /*32e0*/  FMUL.FTZ R6, R240, 1.4426950216293334961 ;  /* 0x3fb8aa3bf0067820 */ /* 0x010fe20000410000 */
[----:B------:R-:W-:Y:S01]  /*32f0*/  @!P0 FSEL R8, R8, -INF , !P3 ;  /* 0xff80000008088808 */ /* 0x000fe20005800000 */
[--C-:B------:R-:W-:Y:S01]  /*3300*/  FFMA.FTZ R9, R9, c[0x0][0x23c], -R4.reuse ;  /* 0x00008f0009097a23 */ /* 0x100fe20000010804 */
[----:B------:R-:W-:Y:S01]  /*3310*/  @!P0 ISETP.GE.AND P3, PT, R2, R3, PT ;  /* 0x000000030200820c */ /* 0x000fe20003f66270 */
[-C--:B------:R-:W-:Y:S02]  /*3320*/  HMMA.16816.F32.BF16 R28, R176, R166.reuse, R28 ;  /* 0x000000a6b01c723c */ /* 0x080fe4000004181c */
[----:B------:R-:W1:Y:S02]  /*3330*/  MUFU.EX2 R225, R9 ;  /* 0x0000000900e17308 */ /* 0x000e640000000800 */
[----:B------:R-:W-:Y:S01]  /*3340*/  FSEL R2, R6, RZ, P2 ;  /* 0x000000ff06027208 */ /* 0x000fe20001000000 */
[--C-:B------:R-:W-:Y:S01]  /*3350*/  FFMA.FTZ R8, R8, c[0x0][0x23c], -R4.reuse ;  /* 0x00008f0008087a23 */ /* 0x100fe20000010804 */
[----:B------:R-:W-:Y:S02]  /*3360*/  @!P0 IADD3 R6, R0, 0x8, RZ ;  /* 0x0000000800068810 */ /* 0x000fe40007ffe0ff */
[----:B------:R-:W-:Y:S04]  /*3370*/  HMMA.16816.F32.BF16 R32, R168, R166, R32 ;  /* 0x000000a6a820723c */ /* 0x000fe80000041820 */
[----:B------:R-:W-:Y:S01]  /*3380*/  @!P0 ISETP.GE.AND P6, PT, R6, R5, PT ;  /* 0x000000050600820c */ /* 0x000fe20003fc6270 */
[----:B------:R3:W4:Y:S01]  /*3390*/  MUFU.EX2 R226, R8 ;  /* 0x0000000800e27308 */ /* 0x0007220000000800 */
[C---:B--2---:R-:W-:Y:S02]  /*33a0*/  @!P0 IADD3 R7, R0.reuse, 0x9, RZ ;  /* 0x0000000900078810 */ /* 0x044fe40007ffe0ff */
[-C--:B------:R-:W-:Y:S02]  /*33b0*/  @!P0 ISETP.GE.AND P2, PT, R0, R3.reuse, PT ;  /* 0x000000030000820c */ /* 0x080fe40003f46270 */
[----:B------:R-:W-:Y:S02]  /*33c0*/  @!P0 ISETP.GE.AND P4, PT, R6, R3, PT ;  /* 0x000000030600820c */ /* 0x000fe40003f86270 */
[----:B------:R-:W-:Y:S02]  /*33d0*/  @!P0 FSEL R12, R12, -INF , !P6 ;  /* 0xff8000000c0c8808 */ /* 0x000fe40007000000 */
[----:B------:R-:W-:Y:S02]  /*33e0*/  @!P0 FSEL R10, R10, -INF , !P2 ;  /* 0xff8000000a0a8808 */ /* 0x000fe40005000000 */
[----:B------:R-:W-:Y:S01]  /*33f0*/  @!P0 FSEL R11, R11, -INF , !P3 ;  /* 0xff8000000b0b8808 */ /* 0x000fe20005800000 */
[----:B------:R-:W-:Y:S01]  /*3400*/  FFMA.FTZ R12, R12, c[0x0][0x23c], -R4 ;  /* 0x00008f000c0c7a23 */ /* 0x000fe20000010804 */
[C---:B------:R-:W-:Y:S01]  /*3410*/  @!P0 ISETP.GE.AND P3, PT, R7.reuse, R5, PT ;  /* 0x000000050700820c */ /* 0x040fe20003f66270 */
[--C-:B------:R-:W-:Y:S01]  /*3420*/  FFMA.FTZ R10, R10, c[0x0][0x23c], -R2.reuse ;  /* 0x00008f000a0a7a23 */ /* 0x100fe20000010802 */
[----:B------:R-:W-:Y:S01]  /*3430*/  @!P0 ISETP.GE.AND P6, PT, R7, R3, PT ;  /* 0x000000030700820c */ /* 0x000fe20003fc6270 */
[--C-:B------:R-:W-:Y:S01]  /*3440*/  FFMA.FTZ R11, R11, c[0x0][0x23c], -R2.reuse ;  /* 0x00008f000b0b7a23 */ /* 0x100fe20000010802 */
[----:B------:R-:W-:Y:S01]  /*3450*/  @!P0 FSEL R14, R14, -INF , !P4 ;  /* 0xff8000000e0e8808 */ /* 0x000fe20006000000 */
[----:B------:R-:W-:Y:S01]  /*3460*/  MUFU.EX2 R221, R12 ;  /* 0x0000000c00dd7308 */ /* 0x000fe20000000800 */
[----:B------:R-:W-:Y:S02]  /*3470*/  @!P0 FSEL R13, R13, -INF , !P3 ;  /* 0xff8000000d0d8808 */ /* 0x000fe40005800000 */
[----:B------:R-:W-:Y:S01]  /*3480*/  @!P0 FSEL R15, R15, -INF , !P6 ;  /* 0xff8000000f0f8808 */ /* 0x000fe20007000000 */
[----:B------:R-:W-:Y:S01]  /*3490*/  FFMA.FTZ R14, R14, c[0x0][0x23c], -R2 ;  /* 0x00008f000e0e7a23 */ /* 0x000fe20000010802 */
[CC--:B------:R-:W-:Y:S01]  /*34a0*/  @!P0 ISETP.GE.AND P5, PT, R6.reuse, R181.reuse, PT ;  /* 0x000000b50600820c */ /* 0x0c0fe20003fa6270 */
[----:B------:R-:W-:Y:S01]  /*34b0*/  FFMA.FTZ R13, R13, c[0x0][0x23c], -R4 ;  /* 0x00008f000d0d7a23 */ /* 0x000fe20000010804 */
[-C--:B------:R-:W-:Y:S01]  /*34c0*/  @!P0 ISETP.GE.AND P2, PT, R6, R172.reuse, PT ;  /* 0x000000ac0600820c */ /* 0x080fe20003f46270 */
[----:B------:R-:W-:Y:S01]  /*34d0*/  FFMA.FTZ R15, R15, c[0x0][0x23c], -R2 ;  /* 0x00008f000f0f7a23 */ /* 0x000fe20000010802 */
[CC--:B------:R-:W-:Y:S01]  /*34e0*/  @!P0 ISETP.GE.AND P4, PT, R7.reuse, R172.reuse, PT ;  /* 0x000000ac0700820c */ /* 0x0c0fe20003f86270 */
[----:B------:R-:W-:Y:S01]  /*34f0*/  MUFU.EX2 R228, R10 ;  /* 0x0000000a00e47308 */ /* 0x000fe20000000800 */
[-C--:B------:R-:W-:Y:S01]  /*3500*/  @!P0 ISETP.GE.AND P3, PT, R7, R181.reuse, PT ;  /* 0x000000b50700820c */ /* 0x080fe20003f66270 */
[----:B---3--:R-:W-:Y:S01]  /*3510*/  IMAD.WIDE.U32 R8, R185, -0x326172a9, RZ ;  /* 0xcd9e8d57b9087825 */ /* 0x008fe200078e00ff */
[C---:B------:R-:W-:Y:S02]  /*3520*/  @!P0 IADD3 R7, R0.reuse, 0x10, RZ ;  /* 0x0000001000078810 */ /* 0x040fe40007ffe0ff */
[----:B------:R-:W-:Y:S02]  /*3530*/  @!P0 IADD3 R6, R0, 0x11, RZ ;  /* 0x0000001100068810 */ /* 0x000fe40007ffe0ff */
[----:B------:R-:W-:Y:S02]  /*3540*/  @!P0 FSEL R16, R16, -INF , !P5 ;  /* 0xff80000010108808 */ /* 0x000fe40006800000 */
[CC--:B------:R-:W-:Y:S01]  /*3550*/  @!P0 ISETP.GE.AND P5, PT, R7.reuse, R172.reuse, PT ;  /* 0x000000ac0700820c */ /* 0x0c0fe20003fa6270 */
[----:B------:R2:W3:Y:S01]  /*3560*/  MUFU.EX2 R227, R11 ;  /* 0x0000000b00e37308 */ /* 0x0004e20000000800 */
[-C--:B------:R-:W-:Y:S01]  /*3570*/  @!P0 ISETP.GE.AND P6, PT, R7, R181.reuse, PT ;  /* 0x000000b50700820c */ /* 0x080fe20003fc6270 */
[--C-:B------:R-:W-:Y:S01]  /*3580*/  FFMA.FTZ R16, R16, c[0x0][0x23c], -R180.reuse ;  /* 0x00008f0010107a23 */ /* 0x100fe200000108b4 */
[----:B------:R-:W-:Y:S02]  /*3590*/  @!P0 FSEL R19, R19, -INF , !P4 ;  /* 0xff80000013138808 */ /* 0x000fe40006000000 */
[----:B------:R-:W-:Y:S02]  /*35a0*/  @!P0 ISETP.GE.AND P4, PT, R6, R181, PT ;  /* 0x000000b50600820c */ /* 0x000fe40003f86270 */
[----:B------:R-:W-:Y:S01]  /*35b0*/  @!P0 FSEL R17, R17, -INF , !P3 ;  /* 0xff80000011118808 */ /* 0x000fe20005800000 */
[--C-:B------:R-:W-:Y:S01]  /*35c0*/  FFMA.FTZ R19, R19, c[0x0][0x23c], -R173.reuse ;  /* 0x00008f0013137a23 */ /* 0x100fe200000108ad */
[----:B------:R-:W-:Y:S01]  /*35d0*/  @!P0 FSEL R20, R20, -INF , !P6 ;  /* 0xff80000014148808 */ /* 0x000fe20007000000 */
[----:B------:R1:W-:Y:S01]  /*35e0*/  MUFU.EX2 R220, R13 ;  /* 0x0000000d00dc7308 */ /* 0x0003e20000000800 */
[-C--:B------:R-:W-:Y:S01]  /*35f0*/  @!P0 ISETP.GE.AND P6, PT, R6, R172.reuse, PT ;  /* 0x000000ac0600820c */ /* 0x080fe20003fc6270 */
[--C-:B------:R-:W-:Y:S01]  /*3600*/  FFMA.FTZ R17, R17, c[0x0][0x23c], -R180.reuse ;  /* 0x00008f0011117a23 */ /* 0x100fe200000108b4 */
[-C--:B------:R-:W-:Y:S01]  /*3610*/  @!P0 ISETP.GE.AND P3, PT, R7, R5.reuse, PT ;  /* 0x000000050700820c */ /* 0x080fe20003f66270 */
[--C-:B------:R-:W-:Y:S01]  /*3620*/  FFMA.FTZ R20, R20, c[0x0][0x23c], -R180.reuse ;  /* 0x00008f0014147a23 */ /* 0x100fe200000108b4 */
[----:B------:R-:W-:Y:S02]  /*3630*/  @!P0 FSEL R21, R21, -INF , !P4 ;  /* 0xff80000015158808 */ /* 0x000fe40006000000 */
[----:B------:R-:W-:Y:S02]  /*3640*/  @!P0 ISETP.GE.AND P4, PT, R6, R5, PT ;  /* 0x000000050600820c */ /* 0x000fe40003f86270 */
[----:B------:R-:W-:Y:S01]  /*3650*/  @!P0 FSEL R22, R22, -INF , !P5 ;  /* 0xff80000016168808 */ /* 0x000fe20006800000 */
[----:B------:R-:W-:Y:S01]  /*3660*/  MUFU.EX2 R222, R14 ;  /* 0x0000000e00de7308 */ /* 0x000fe20000000800 */
[----:B------:R-:W-:Y:S01]  /*3670*/  @!P0 ISETP.GE.AND P5, PT, R6, R3, PT ;  /* 0x000000030600820c */ /* 0x000fe20003fa6270 */
[----:B------:R-:W-:Y:S01]  /*3680*/  FFMA.FTZ R21, R21, c[0x0][0x23c], -R180 ;  /* 0x00008f0015157a23 */ /* 0x000fe200000108b4 */
[----:B------:R-:W-:Y:S01]  /*3690*/  @!P0 IADD3 R6, R0, 0x18, RZ ;  /* 0x0000001800068810 */ /* 0x000fe20007ffe0ff */
[----:B--2---:R-:W-:Y:S01]  /*36a0*/  IMAD.WIDE.U32 R10, R188, -0x326172a9, RZ ;  /* 0xcd9e8d57bc0a7825 */ /* 0x004fe200078e00ff */
[----:B------:R-:W-:Y:S02]  /*36b0*/  @!P0 IADD3 R0, R0, 0x19, RZ ;  /* 0x0000001900008810 */ /* 0x000fe40007ffe0ff */
[----:B------:R-:W-:Y:S01]  /*36c0*/  @!P0 FSEL R24, R24, -INF , !P3 ;  /* 0xff80000018188808 */ /* 0x000fe20005800000 */
[----:B------:R-:W-:Y:S01]  /*36d0*/  FFMA.FTZ R22, R22, c[0x0][0x23c], -R173 ;  /* 0x00008f0016167a23 */ /* 0x000fe200000108ad */
[----:B------:R-:W-:Y:S01]  /*36e0*/  @!P0 ISETP.GE.AND P3, PT, R0, R5, PT ;  /* 0x000000050000820c */ /* 0x000fe20003f66270 */
[----:B------:R2:W-:Y:S01]  /*36f0*/  MUFU.EX2 R223, R15 ;  /* 0x0000000f00df7308 */ /* 0x0005e20000000800 */
[----:B------:R-:W-:Y:S01]  /*3700*/  @!P0 FSEL R18, R18, -INF , !P2 ;  /* 0xff80000012128808 */ /* 0x000fe20005000000 */
[----:B------:R-:W-:Y:S01]  /*3710*/  FFMA.FTZ R24, R24, c[0x0][0x23c], -R4 ;  /* 0x00008f0018187a23 */ /* 0x000fe20000010804 */
[----:B------:R-:W-:Y:S01]  /*3720*/  LOP3.LUT R12, R184, R9, RZ, 0x3c, !PT ;  /* 0x00000009b80c7212 */ /* 0x000fe200078e3cff */
[----:B------:R-:W-:Y:S01]  /*3730*/  IMAD.IADD R184, R206, 0x1, R199 ;  /* 0x00000001ceb87824 */ /* 0x000fe200078e02c7 */
[----:B------:R-:W-:Y:S01]  /*3740*/  @!P0 FSEL R29, R29, -INF , !P3 ;  /* 0xff8000001d1d8808 */ /* 0x000fe20005800000 */
[--C-:B------:R-:W-:Y:S01]  /*3750*/  FFMA.FTZ R18, R18, c[0x0][0x23c], -R173.reuse ;  /* 0x00008f0012127a23 */ /* 0x100fe200000108ad */
[-C--:B------:R-:W-:Y:S01]  /*3760*/  @!P0 ISETP.GE.AND P3, PT, R6, R172.reuse, PT ;  /* 0x000000ac0600820c */ /* 0x080fe20003f66270 */
[----:B-1----:R-:W-:Y:S01]  /*3770*/  IMAD.WIDE.U32 R12, R12, -0x2daee0ad, RZ ;  /* 0xd2511f530c0c7825 */ /* 0x002fe200078e00ff */
[----:B------:R-:W-:Y:S01]  /*3780*/  @!P0 ISETP.GE.AND P2, PT, R7, R3, PT ;  /* 0x000000030700820c */ /* 0x000fe20003f46270 */
[----:B------:R1:W-:Y:S01]  /*3790*/  MUFU.EX2 R216, R16 ;  /* 0x0000001000d87308 */ /* 0x0003e20000000800 */
[----:B------:R-:W-:Y:S02]  /*37a0*/  @!P0 FSEL R23, R23, -INF , !P6 ;  /* 0xff80000017178808 */ /* 0x000fe40007000000 */
[C---:B------:R-:W-:Y:S02]  /*37b0*/  @!P0 ISETP.GE.AND P6, PT, R6.reuse, R5, PT ;  /* 0x000000050600820c */ /* 0x040fe40003fc6270 */
[----:B------:R-:W-:Y:S01]  /*37c0*/  @!P0 FSEL R25, R25, -INF , !P4 ;  /* 0xff80000019198808 */ /* 0x000fe20006000000 */
[----:B------:R-:W-:Y:S01]  /*37d0*/  FFMA.FTZ R23, R23, c[0x0][0x23c], -R173 ;  /* 0x00008f0017177a23 */ /* 0x000fe200000108ad */
[C---:B------:R-:W-:Y:S02]  /*37e0*/  @!P0 ISETP.GE.AND P4, PT, R6.reuse, R3, PT ;  /* 0x000000030600820c */ /* 0x040fe40003f86270 */
[----:B------:R-:W-:Y:S01]  /*37f0*/  @!P0 FSEL R27, R27, -INF , !P5 ;  /* 0xff8000001b1b8808 */ /* 0x000fe20006800000 */
[----:B------:R3:W-:Y:S01]  /*3800*/  MUFU.EX2 R215, R17 ;  /* 0x0000001100d77308 */ /* 0x0007e20000000800 */
[-C--:B------:R-:W-:Y:S01]  /*3810*/  @!P0 ISETP.GE.AND P5, PT, R6, R181.reuse, PT ;  /* 0x000000b50600820c */ /* 0x080fe20003fa6270 */
[----:B------:R-:W-:Y:S01]  /*3820*/  IMAD.WIDE.U32 R6, R183, -0x2daee0ad, RZ ;  /* 0xd2511f53b7067825 */ /* 0x000fe200078e00ff */
[----:B------:R-:W-:Y:S01]  /*3830*/  LOP3.LUT R164, R11, UR9, R8, 0x96, !PT ;  /* 0x000000090ba47c12 */ /* 0x000fe2000f8e9608 */
[----:B------:R-:W-:Y:S01]  /*3840*/  UIADD3 UR9, UR7, 0x78dde6e4, URZ ;  /* 0x78dde6e407097890 */ /* 0x000fe2000fffe03f */
[----:B------:R-:W-:Y:S01]  /*3850*/  @!P0 FSEL R28, R28, -INF , !P6 ;  /* 0xff8000001c1c8808 */ /* 0x000fe20007000000 */
[----:B--2---:R-:W-:Y:S01]  /*3860*/  IMAD.WIDE.U32 R14, R182, -0x2daee0ad, RZ ;  /* 0xd2511f53b60e7825 */ /* 0x004fe200078e00ff */
[----:B------:R-:W-:Y:S02]  /*3870*/  LOP3.LUT R8, R7, UR11, R192, 0x96, !PT ;  /* 0x0000000b07087c12 */ /* 0x000fe4000f8e96c0 */
[----:B------:R-:W-:Y:S01]  /*3880*/  @!P0 ISETP.GE.AND P6, PT, R0, R181, PT ;  /* 0x000000b50000820c */ /* 0x000fe20003fc6270 */
[----:B------:R2:W-:Y:S01]  /*3890*/  MUFU.EX2 R214, R18 ;  /* 0x0000001200d67308 */ /* 0x0005e20000000800 */
[----:B------:R-:W-:Y:S01]  /*38a0*/  LOP3.LUT R174, R15, UR41, R6, 0x96, !PT ;  /* 0x000000290fae7c12 */ /* 0x000fe2000f8e9606 */
[----:B------:R-:W-:Y:S01]  /*38b0*/  IMAD.WIDE.U32 R8, R8, -0x326172a9, RZ ;  /* 0xcd9e8d5708087825 */ /* 0x000fe200078e00ff */
[----:B------:R-:W-:Y:S01]  /*38c0*/  LOP3.LUT R6, R13, UR11, R190, 0x96, !PT ;  /* 0x0000000b0d067c12 */ /* 0x000fe2000f8e96be */
[----:B------:R-:W-:Y:S01]  /*38d0*/  UIADD3 UR11, UR7, 0x1715609d, URZ ;  /* 0x1715609d070b7890 */ /* 0x000fe2000fffe03f */
[----:B------:R-:W-:Y:S01]  /*38e0*/  @!P0 FSEL R30, R30, -INF , !P4 ;  /* 0xff8000001e1e8808 */ /* 0x000fe20006000000 */
[----:B------:R-:W-:Y:S01]  /*38f0*/  IMAD.WIDE.U32 R164, R164, -0x2daee0ad, RZ ;  /* 0xd2511f53a4a47825 */ /* 0x000fe200078e00ff */
[----:B------:R-:W-:Y:S02]  /*3900*/  LOP3.LUT R11, R9, UR9, R186, 0x96, !PT ;  /* 0x00000009090b7c12 */ /* 0x000fe4000f8e96ba */
[----:B------:R-:W-:Y:S01]  /*3910*/  @!P0 ISETP.GE.AND P4, PT, R0, R172, PT ;  /* 0x000000ac0000820c */ /* 0x000fe20003f86270 */
[----:B------:R-:W-:Y:S01]  /*3920*/  IMAD.WIDE.U32 R6, R6, -0x326172a9, RZ ;  /* 0xcd9e8d5706067825 */ /* 0x000fe200078e00ff */
[----:B-1----:R-:W-:Y:S01]  /*3930*/  LOP3.LUT R16, R165, UR41, R12, 0x96, !PT ;  /* 0x00000029a5107c12 */ /* 0x002fe2000f8e960c */
[----:B------:R1:W-:Y:S01]  /*3940*/  MUFU.EX2 R213, R19 ;  /* 0x0000001300d57308 */ /* 0x0003e20000000800 */
[----:B------:R-:W-:Y:S01]  /*3950*/  UIADD3 UR41, UR5, 0x646e171e, URZ ;  /* 0x646e171e05297890 */ /* 0x000fe2000fffe03f */
[----:B------:R-:W-:Y:S01]  /*3960*/  IMAD.WIDE.U32 R174, R174, -0x326172a9, RZ ;  /* 0xcd9e8d57aeae7825 */ /* 0x000fe200078e00ff */
[----:B------:R-:W-:Y:S01]  /*3970*/  LOP3.LUT R12, R7, UR9, R10, 0x96, !PT ;  /* 0x00000009070c7c12 */ /* 0x000fe2000f8e960a */
[----:B------:R-:W-:Y:S01]  /*3980*/  UIADD3 UR9, UR5, -0x56f99767, URZ ;  /* 0xa906689905097890 */ /* 0x000fe2000fffe03f */
[----:B------:R-:W-:Y:S01]  /*3990*/  @!P0 FSEL R26, R26, -INF , !P2 ;  /* 0xff8000001a1a8808 */ /* 0x000fe20005000000 */
[----:B------:R-:W-:Y:S01]  /*39a0*/  IMAD.WIDE.U32 R10, R11, -0x2daee0ad, RZ ;  /* 0xd2511f530b0a7825 */ /* 0x000fe200078e00ff */
[----:B------:R-:W-:Y:S02]  /*39b0*/  LOP3.LUT R8, R175, UR11, R8, 0x96, !PT ;  /* 0x0000000baf087c12 */ /* 0x000fe4000f8e9608 */
[----:B------:R-:W-:Y:S01]  /*39c0*/  @!P0 ISETP.GE.AND P2, PT, R0, R3, PT ;  /* 0x000000030000820c */ /* 0x000fe20003f46270 */
[----:B---3--:R-:W-:Y:S01]  /*39d0*/  IMAD.WIDE.U32 R16, R16, -0x326172a9, RZ ;  /* 0xcd9e8d5710107825 */ /* 0x008fe200078e00ff */
[----:B------:R-:W-:Y:S01]  /*39e0*/  LOP3.LUT R14, R11, UR9, R14, 0x96, !PT ;  /* 0x000000090b0e7c12 */ /* 0x000fe2000f8e960e */
[----:B------:R-:W-:Y:S01]  /*39f0*/  MUFU.EX2 R189, R21 ;  /* 0x0000001500bd7308 */ /* 0x000fe20000000800 */
[----:B------:R-:W-:Y:S01]  /*3a00*/  @!P0 FSEL R32, R32, -INF , !P5 ;  /* 0xff80000020208808 */ /* 0x000fe20006800000 */
[----:B------:R-:W-:Y:S01]  /*3a10*/  IMAD.WIDE.U32 R8, R8, -0x2daee0ad, RZ ;  /* 0xd2511f5308087825 */ /* 0x000fe200078e00ff */
[----:B------:R-:W-:Y:S01]  /*3a20*/  LOP3.LUT R6, R17, UR11, R6, 0x96, !PT ;  /* 0x0000000b11067c12 */ /* 0x000fe2000f8e9606 */
[----:B------:R-:W-:Y:S01]  /*3a30*/  UIADD3 UR11, UR7, -0x4ab325aa, URZ ;  /* 0xb54cda56070b7890 */ /* 0x000fe2000fffe03f */
[----:B------:R-:W-:Y:S01]  /*3a40*/  @!P0 FSEL R31, R31, -INF , !P2 ;  /* 0xff8000001f1f8808 */ /* 0x000fe20005000000 */
[----:B------:R-:W-:Y:S01]  /*3a50*/  IMAD.WIDE.U32 R12, R12, -0x2daee0ad, RZ ;  /* 0xd2511f530c0c7825 */ /* 0x000fe200078e00ff */
[----:B------:R-:W-:Y:S02]  /*3a60*/  LOP3.LUT R166, R8, 0xffff, RZ, 0xc0, !PT ;  /* 0x0000ffff08a67812 */ /* 0x000fe400078ec0ff */
[--C-:B--2---:R-:W-:Y:S01]  /*3a70*/  SHF.R.U32.HI R18, RZ, 0x10, R8.reuse ;  /* 0x00000010ff127819 */ /* 0x104fe20000011608 */
[----:B------:R-:W-:Y:S01]  /*3a80*/  IMAD.WIDE.U32 R6, R6, -0x2daee0ad, RZ ;  /* 0xd2511f5306067825 */ /* 0x000fe200078e00ff */
[----:B------:R-:W-:Y:S01]  /*3a90*/  SHF.R.U32.HI R3, RZ, 0x18, R8 ;  /* 0x00000018ff037819 */ /* 0x000fe20000011608 */
[----:B------:R-:W-:Y:S01]  /*3aa0*/  MUFU.EX2 R193, R20 ;  /* 0x0000001400c17308 */ /* 0x000fe20000000800 */
[----:B------:R-:W-:Y:S01]  /*3ab0*/  LOP3.LUT R10, R9, UR41, R10, 0x96, !PT ;  /* 0x00000029090a7c12 */ /* 0x000fe2000f8e960a */
[----:B------:R-:W-:Y:S01]  /*3ac0*/  FFMA.FTZ R28, R28, c[0x0][0x23c], -R4 ;  /* 0x00008f001c1c7a23 */ /* 0x000fe20000010804 */
[----:B------:R-:W-:Y:S01]  /*3ad0*/  LOP3.LUT R0, R8, 0xff, RZ, 0xc0, !PT ;  /* 0x000000ff08007812 */ /* 0x000fe200078ec0ff */
[----:B------:R-:W-:Y:S01]  /*3ae0*/  IMAD.WIDE.U32 R8, R14, -0x326172a9, RZ ;  /* 0xcd9e8d570e087825 */ /* 0x000fe200078e00ff */
[----:B------:R-:W-:Y:S01]  /*3af0*/  LOP3.LUT R164, R13, UR9, R164, 0x96, !PT ;  /* 0x000000090da47c12 */ /* 0x000fe2000f8e96a4 */
[----:B------:R-:W-:Y:S01]  /*3b00*/  ULDC.U8 UR9, c[0x0][0x2d8] ;  /* 0x0000b60000097ab9 */ /* 0x000fe20000000000 */
[----:B------:R-:W-:Y:S01]  /*3b10*/  LOP3.LUT R17, R6, 0xff, RZ, 0xc0, !PT ;  /* 0x000000ff06117812 */ /* 0x000fe200078ec0ff */
[--C-:B------:R-:W-:Y:S01]  /*3b20*/  FFMA.FTZ R25, R25, c[0x0][0x23c], -R4.reuse ;  /* 0x00008f0019197a23 */ /* 0x100fe20000010804 */
[----:B------:R-:W-:Y:S01]  /*3b30*/  ISETP.LE.U32.AND P5, PT, R3, UR9, PT ;  /* 0x0000000903007c0c */ /* 0x000fe2000bfa3070 */
[----:B------:R-:W-:Y:S01]  /*3b40*/  FFMA.FTZ R4, R29, c[0x0][0x23c], -R4 ;  /* 0x00008f001d047a23 */ /* 0x000fe20000010804 */
[----:B------:R-:W-:Y:S01]  /*3b50*/  LOP3.LUT R3, R9, UR11, R174, 0x96, !PT ;  /* 0x0000000b09037c12 */ /* 0x000fe2000f8e96ae */
[----:B------:R-:W-:Y:S01]  /*3b60*/  MUFU.EX2 R190, R22 ;  /* 0x0000001600be7308 */ /* 0x000fe20000000800 */
[----:B------:R-:W-:Y:S01]  /*3b70*/  ISETP.LE.U32.AND P2, PT, R0, UR9, PT ;  /* 0x0000000900007c0c */ /* 0x000fe2000bf43070 */
[----:B------:R-:W-:Y:S01]  /*3b80*/  FFMA.FTZ R32, R32, c[0x0][0x23c], -R180 ;  /* 0x00008f0020207a23 */ /* 0x000fe200000108b4 */
[----:B------:R-:W-:Y:S01]  /*3b90*/  LOP3.LUT R0, R3, 0xffff, RZ, 0xc0, !PT ;  /* 0x0000ffff03007812 */ /* 0x000fe200078ec0ff */
[--C-:B------:R-:W-:Y:S01]  /*3ba0*/  FFMA.FTZ R30, R30, c[0x0][0x23c], -R2.reuse ;  /* 0x00008f001e1e7a23 */ /* 0x100fe20000010802 */
[----:B-1----:R-:W-:Y:S01]  /*3bb0*/  LOP3.LUT R19, R6, 0xffff, RZ, 0xc0, !PT ;  /* 0x0000ffff06137812 */ /* 0x002fe200078ec0ff */
[----:B------:R-:W-:Y:S01]  /*3bc0*/  FFMA.FTZ R26, R26, c[0x0][0x23c], -R2 ;  /* 0x00008f001a1a7a23 */ /* 0x000fe20000010802 */
[----:B------:R-:W-:Y:S01]  /*3bd0*/  SHF.R.U32.HI R165, RZ, 0x18, R6 ;  /* 0x00000018ffa57819 */ /* 0x000fe20000011606 */
[----:B------:R-:W-:Y:S01]  /*3be0*/  FFMA.FTZ R27, R27, c[0x0][0x23c], -R2 ;  /* 0x00008f001b1b7a23 */ /* 0x000fe20000010802 */
[----:B------:R-:W-:Y:S01]  /*3bf0*/  LOP3.LUT R5, R7, UR41, R12, 0x96, !PT ;  /* 0x0000002907057c12 */ /* 0x000fe2000f8e960c */
[----:B------:R-:W-:Y:S01]  /*3c00*/  MUFU.EX2 R186, R4 ;  /* 0x0000000400ba7308 */ /* 0x000fe20000000800 */
[----:B------:R-:W-:Y:S01]  /*3c10*/  SHF.R.U32.HI R15, RZ, 0x10, R6 ;  /* 0x00000010ff0f7819 */ /* 0x000fe20000011606 */
[----:B------:R-:W-:Y:S01]  /*3c20*/  IMAD.WIDE.U32 R6, R164, -0x326172a9, RZ ;  /* 0xcd9e8d57a4067825 */ /* 0x000fe200078e00ff */
[C---:B------:R-:W-:Y:S02]  /*3c30*/  LOP3.LUT R11, R8.reuse, 0xffff, RZ, 0xc0, !PT ;  /* 0x0000ffff080b7812 */ /* 0x040fe400078ec0ff */
[----:B------:R-:W-:Y:S01]  /*3c40*/  LOP3.LUT R13, R8, 0xff, RZ, 0xc0, !PT ;  /* 0x000000ff080d7812 */ /* 0x000fe200078ec0ff */
[----:B------:R-:W-:Y:S01]  /*3c50*/  FFMA.FTZ R2, R31, c[0x0][0x23c], -R2 ;  /* 0x00008f001f027a23 */ /* 0x000fe20000010802 */
[--C-:B------:R-:W-:Y:S02]  /*3c60*/  SHF.R.U32.HI R14, RZ, 0x18, R8.reuse ;  /* 0x00000018ff0e7819 */ /* 0x100fe40000011608 */
[----:B------:R-:W-:Y:S01]  /*3c70*/  SHF.R.U32.HI R12, RZ, 0x10, R8 ;  /* 0x00000010ff0c7819 */ /* 0x000fe20000011608 */
[----:B------:R-:W-:Y:S01]  /*3c80*/  MUFU.EX2 R192, R25 ;  /* 0x0000001900c07308 */ /* 0x000fe20000000800 */
[----:B------:R-:W-:Y:S02]  /*3c90*/  SHF.R.U32.HI R8, RZ, 0x8, R0 ;  /* 0x00000008ff087819 */ /* 0x000fe40000011600 */
[----:B------:R-:W-:Y:S02]  /*3ca0*/  LOP3.LUT R9, R3, 0xff, RZ, 0xc0, !PT ;  /* 0x000000ff03097812 */ /* 0x000fe400078ec0ff */
[----:B------:R-:W-:Y:S02]  /*3cb0*/  LOP3.LUT R8, R8, 0xffff, RZ, 0xc0, !PT ;  /* 0x0000ffff08087812 */ /* 0x000fe400078ec0ff */
[----:B------:R-:W-:Y:S02]  /*3cc0*/  LOP3.LUT R0, R7, UR11, R16, 0x96, !PT ;  /* 0x0000000b07007c12 */ /* 0x000fe4000f8e9610 */
[----:B------:R-:W-:Y:S01]  /*3cd0*/  @!P0 FSEL R33, R33, -INF , !P6 ;  /* 0xff80000021218808 */ /* 0x000fe20007000000 */
[----:B------:R-:W-:Y:S01]  /*3ce0*/  MUFU.EX2 R194, R24 ;  /* 0x0000001800c27308 */ /* 0x000fe20000000800 */
[----:B------:R-:W-:Y:S02]  /*3cf0*/  ISETP.LE.U32.AND P6, PT, R9, UR9, PT ;  /* 0x0000000909007c0c */ /* 0x000fe4000bfc3070 */
[--C-:B------:R-:W-:Y:S01]  /*3d00*/  SHF.R.U32.HI R9, RZ, 0x10, R3.reuse ;  /* 0x00000010ff097819 */ /* 0x100fe20000011603 */
[----:B------:R-:W-:Y:S01]  /*3d10*/  FFMA.FTZ R180, R33, c[0x0][0x23c], -R180 ;  /* 0x00008f0021b47a23 */ /* 0x000fe200000108b4 */
[----:B------:R-:W-:Y:S02]  /*3d20*/  @!P0 FSEL R34, R34, -INF , !P3 ;  /* 0xff80000022228808 */ /* 0x000fe40005800000 */
[----:B------:R-:W-:Y:S02]  /*3d30*/  ISETP.LE.U32.AND P3, PT, R8, UR9, PT ;  /* 0x0000000908007c0c */ /* 0x000fe4000bf63070 */
[----:B------:R-:W-:Y:S01]  /*3d40*/  LOP3.LUT R9, R9, 0xff, RZ, 0xc0, !PT ;  /* 0x000000ff09097812 */ /* 0x000fe200078ec0ff */
[----:B------:R-:W-:Y:S01]  /*3d50*/  MUFU.EX2 R191, R23 ;  /* 0x0000001700bf7308 */ /* 0x000fe20000000800 */
[----:B------:R-:W-:Y:S01]  /*3d60*/  SHF.R.U32.HI R8, RZ, 0x18, R3 ;  /* 0x00000018ff087819 */ /* 0x000fe20000011603 */
[----:B------:R-:W-:Y:S01]  /*3d70*/  FFMA.FTZ R34, R34, c[0x0][0x23c], -R173 ;  /* 0x00008f0022227a23 */ /* 0x000fe200000108ad */
[----:B------:R-:W-:Y:S01]  /*3d80*/  LOP3.LUT R3, R0, 0xffff, RZ, 0xc0, !PT ;  /* 0x0000ffff00037812 */ /* 0x000fe200078ec0ff */
[----:B------:R-:W-:Y:S01]  /*3d90*/  @!P6 FADD.FTZ R219, -R219, -RZ ;  /* 0x800000ffdbdbe221 */ /* 0x000fe20000010100 */
[----:B------:R-:W-:Y:S02]  /*3da0*/  @!P0 FSEL R35, R35, -INF , !P4 ;  /* 0xff80000023238808 */ /* 0x000fe40006000000 */
[----:B------:R-:W-:Y:S02]  /*3db0*/  ISETP.LE.U32.AND P0, PT, R9, UR9, PT ;  /* 0x0000000909007c0c */ /* 0x000fe4000bf03070 */
[----:B------:R-:W-:Y:S01]  /*3dc0*/  SHF.R.U32.HI R3, RZ, 0x8, R3 ;  /* 0x00000008ff037819 */ /* 0x000fe20000011603 */
[----:B------:R-:W-:Y:S01]  /*3dd0*/  @!P3 FADD.FTZ R218, -R218, -RZ ;  /* 0x800000ffdadab221 */ /* 0x000fe20000010100 */
[----:B------:R-:W-:Y:S01]  /*3de0*/  ISETP.LE.U32.AND P4, PT, R8, UR9, PT ;  /* 0x0000000908007c0c */ /* 0x000fe2000bf83070 */
[----:B------:R-:W-:Y:S01]  /*3df0*/  MUFU.EX2 R180, R180 ;  /* 0x000000b400b47308 */ /* 0x000fe20000000800 */
[----:B------:R-:W-:Y:S01]  /*3e00*/  LOP3.LUT R3, R3, 0xffff, RZ, 0xc0, !PT ;  /* 0x0000ffff03037812 */ /* 0x000fe200078ec0ff */
[----:B------:R-:W-:Y:S01]  /*3e10*/  FFMA.FTZ R173, R35, c[0x0][0x23c], -R173 ;  /* 0x00008f0023ad7a23 */ /* 0x000fe200000108ad */
[----:B------:R-:W-:Y:S02]  /*3e20*/  LOP3.LUT R8, R0, 0xff, RZ, 0xc0, !PT ;  /* 0x000000ff00087812 */ /* 0x000fe400078ec0ff */
[----:B------:R-:W-:Y:S02]  /*3e30*/  ISETP.LE.U32.AND P3, PT, R3, UR9, PT ;  /* 0x0000000903007c0c */ /* 0x000fe4000bf63070 */
[----:B------:R-:W-:Y:S01]  /*3e40*/  LOP3.LUT R7, R6, 0xffff, RZ, 0xc0, !PT ;  /* 0x0000ffff06077812 */ /* 0x000fe200078ec0ff */
[----:B------:R-:W-:Y:S01]  /*3e50*/  @!P0 FADD.FTZ R217, -R217, -RZ ;  /* 0x800000ffd9d98221 */ /* 0x000fe20000010100 */
[--C-:B------:R-:W-:Y:S01]  /*3e60*/  SHF.R.U32.HI R3, RZ, 0x10, R0.reuse ;  /* 0x00000010ff037819 */ /* 0x100fe20000011600 */
[----:B------:R-:W1:Y:S01]  /*3e70*/  MUFU.EX2 R182, R32 ;  /* 0x0000002000b67308 */ /* 0x000e620000000800 */
[----:B------:R-:W-:Y:S01]  /*3e80*/  SHF.R.U32.HI R0, RZ, 0x18, R0 ;  /* 0x00000018ff007819 */ /* 0x000fe20000011600 */
[----:B------:R-:W-:Y:S01]  /*3e90*/  @!P4 FADD.FTZ R224, -R224, -RZ ;  /* 0x800000ffe0e0c221 */ /* 0x000fe20000010100 */
[----:B------:R-:W-:Y:S02]  /*3ea0*/  ISETP.LE.U32.AND P6, PT, R8, UR9, PT ;  /* 0x0000000908007c0c */ /* 0x000fe4000bfc3070 */
[----:B------:R-:W-:Y:S02]  /*3eb0*/  ISETP.LE.U32.AND P0, PT, R0, UR9, PT ;  /* 0x0000000900007c0c */ /* 0x000fe4000bf03070 */
[----:B------:R-:W-:Y:S01]  /*3ec0*/  SHF.R.U32.HI R0, RZ, 0x8, R7 ;  /* 0x00000008ff007819 */ /* 0x000fe20000011607 */
[----:B------:R-:W-:Y:S01]  /*3ed0*/  @!P3 FADD.FTZ R225, -R225, -RZ ;  /* 0x800000ffe1e1b221 */ /* 0x000fe20000010100 */
[----:B------:R-:W-:Y:S01]  /*3ee0*/  LOP3.LUT R3, R3, 0xff, RZ, 0xc0, !PT ;  /* 0x000000ff03037812 */ /* 0x000fe200078ec0ff */
[----:B------:R-:W-:Y:S01]  /*3ef0*/  MUFU.EX2 R185, R2 ;  /* 0x0000000200b97308 */ /* 0x000fe20000000800 */
[----:B------:R-:W-:Y:S02]  /*3f00*/  LOP3.LUT R0, R0, 0xffff, RZ, 0xc0, !PT ;  /* 0x0000ffff00007812 */ /* 0x000fe400078ec0ff */
[----:B------:R-:W-:Y:S02]  /*3f10*/  ISETP.LE.U32.AND P4, PT, R3, UR9, PT ;  /* 0x0000000903007c0c */ /* 0x000fe4000bf83070 */
[----:B------:R-:W-:Y:S01]  /*3f20*/  LOP3.LUT R7, R6, 0xff, RZ, 0xc0, !PT ;  /* 0x000000ff06077812 */ /* 0x000fe200078ec0ff */
[----:B----4-:R-:W-:Y:S01]  /*3f30*/  @!P6 FADD.FTZ R226, -R226, -RZ ;  /* 0x800000ffe2e2e221 */ /* 0x010fe20000010100 */
[----:B------:R-:W-:Y:S01]  /*3f40*/  ISETP.LE.U32.AND P3, PT, R0, UR9, PT ;  /* 0x0000000900007c0c */ /* 0x000fe2000bf63070 */
[----:B------:R-:W-:Y:S01]  /*3f50*/  @!P0 FADD.FTZ R227, -R227, -RZ ;  /* 0x800000ffe3e38221 */ /* 0x000fe20000010100 */
[----:B------:R-:W-:Y:S01]  /*3f60*/  ISETP.LE.U32.AND P6, PT, R7, UR9, PT ;  /* 0x0000000907007c0c */ /* 0x000fe2000bfc3070 */
[----:B------:R-:W-:Y:S01]  /*3f70*/  MUFU.EX2 R212, R26 ;  /* 0x0000001a00d47308 */ /* 0x000fe20000000800 */
[----:B------:R-:W-:Y:S02]  /*3f80*/  SHF.R.U32.HI R0, RZ, 0x8, R11 ;  /* 0x00000008ff007819 */ /* 0x000fe4000001160b */
[--C-:B------:R-:W-:Y:S01]  /*3f90*/  SHF.R.U32.HI R3, RZ, 0x10, R6.reuse ;  /* 0x00000010ff037819 */ /* 0x100fe20000011606 */
[----:B-1----:R-:W-:Y:S01]  /*3fa0*/  @!P2 FADD.FTZ R182, -R182, -RZ ;  /* 0x800000ffb6b6a221 */ /* 0x002fe20000010100 */
[----:B------:R-:W-:Y:S01]  /*3fb0*/  SHF.R.U32.HI R6, RZ, 0x18, R6 ;  /* 0x00000018ff067819 */ /* 0x000fe20000011606 */
[----:B------:R-:W-:Y:S01]  /*3fc0*/  @!P4 FADD.FTZ R228, -R228, -RZ ;  /* 0x800000ffe4e4c221 */ /* 0x000fe20000010100 */
[----:B------:R-:W-:Y:S02]  /*3fd0*/  LOP3.LUT R3, R3, 0xff, RZ, 0xc0, !PT ;  /* 0x000000ff03037812 */ /* 0x000fe400078ec0ff */
[----:B------:R-:W-:Y:S01]  /*3fe0*/  LOP3.LUT R0, R0, 0xffff, RZ, 0xc0, !PT ;  /* 0x0000ffff00007812 */ /* 0x000fe200078ec0ff */
[----:B------:R-:W-:Y:S01]  /*3ff0*/  @!P3 FADD.FTZ R220, -R220, -RZ ;  /* 0x800000ffdcdcb221 */ /* 0x000fe20000010100 */
[----:B------:R-:W-:Y:S01]  /*4000*/  ISETP.LE.U32.AND P4, PT, R3, UR9, PT ;  /* 0x0000000903007c0c */ /* 0x000fe2000bf83070 */
[----:B------:R-:W-:Y:S01]  /*4010*/  @!P6 FADD.FTZ R221, -R221, -RZ ;  /* 0x800000ffdddde221 */ /* 0x000fe20000010100 */
[----:B------:R-:W-:Y:S01]  /*4020*/  ISETP.LE.U32.AND P0, PT, R6, UR9, PT ;  /* 0x0000000906007c0c */ /* 0x000fe2000bf03070 */
[----:B------:R-:W-:Y:S01]  /*4030*/  MUFU.EX2 R195, R27 ;  /* 0x0000001b00c37308 */ /* 0x000fe20000000800 */
[----:B------:R-:W-:Y:S02]  /*4040*/  ISETP.LE.U32.AND P3, PT, R0, UR9, PT ;  /* 0x0000000900007c0c */ /* 0x000fe4000bf63070 */
[----:B------:R-:W-:Y:S02]  /*4050*/  LOP3.LUT R0, R10, 0xffff, RZ, 0xc0, !PT ;  /* 0x0000ffff0a007812 */ /* 0x000fe400078ec0ff */
[----:B------:R-:W-:Y:S02]  /*4060*/  ISETP.LE.U32.AND P6, PT, R13, UR9, PT ;  /* 0x000000090d007c0c */ /* 0x000fe4000bfc3070 */
[----:B------:R-:W-:Y:S02]  /*4070*/  SHF.R.U32.HI R0, RZ, 0x8, R0 ;  /* 0x00000008ff007819 */ /* 0x000fe40000011600 */
[----:B------:R-:W-:Y:S01]  /*4080*/  LOP3.LUT R3, R12, 0xff, RZ, 0xc0, !PT ;  /* 0x000000ff0c037812 */ /* 0x000fe200078ec0ff */
[----:B------:R-:W-:Y:S01]  /*4090*/  @!P4 FADD.FTZ R222, -R222, -RZ ;  /* 0x800000ffdedec221 */ /* 0x000fe20000010100 */
[----:B------:R-:W-:Y:S01]  /*40a0*/  LOP3.LUT R0, R0, 0xffff, RZ, 0xc0, !PT ;  /* 0x0000ffff00007812 */ /* 0x000fe200078ec0ff */
[----:B------:R-:W-:Y:S01]  /*40b0*/  @!P0 FADD.FTZ R223, -R223, -RZ ;  /* 0x800000ffdfdf8221 */ /* 0x000fe20000010100 */
[----:B------:R-:W-:Y:S01]  /*40c0*/  ISETP.LE.U32.AND P4, PT, R14, UR9, PT ;  /* 0x000000090e007c0c */ /* 0x000fe2000bf83070 */
[----:B------:R-:W-:Y:S01]  /*40d0*/  @!P3 FADD.FTZ R215, -R215, -RZ ;  /* 0x800000ffd7d7b221 */ /* 0x000fe20000010100 */
[----:B------:R-:W-:Y:S01]  /*40e0*/  ISETP.LE.U32.AND P0, PT, R3, UR9, PT ;  /* 0x0000000903007c0c */ /* 0x000fe2000bf03070 */
[----:B------:R-:W-:Y:S01]  /*40f0*/  MUFU.EX2 R183, R34 ;  /* 0x0000002200b77308 */ /* 0x000fe20000000800 */
[----:B------:R-:W-:Y:S01]  /*4100*/  ISETP.LE.U32.AND P3, PT, R0, UR9, PT ;  /* 0x0000000900007c0c */ /* 0x000fe2000bf63070 */
[----:B------:R-:W-:Y:S01]  /*4110*/  @!P6 FADD.FTZ R216, -R216, -RZ ;  /* 0x800000ffd8d8e221 */ /* 0x000fe20000010100 */
[----:B------:R-:W-:Y:S02]  /*4120*/  LOP3.LUT R3, R10, 0xff, RZ, 0xc0, !PT ;  /* 0x000000ff0a037812 */ /* 0x000fe400078ec0ff */
[----:B------:R-:W-:Y:S02]  /*4130*/  LOP3.LUT R0, R5, 0xffff, RZ, 0xc0, !PT ;  /* 0x0000ffff05007812 */ /* 0x000fe400078ec0ff */
[----:B------:R-:W-:Y:S02]  /*4140*/  ISETP.LE.U32.AND P6, PT, R3, UR9, PT ;  /* 0x0000000903007c0c */ /* 0x000fe4000bfc3070 */
[----:B------:R-:W-:Y:S01]  /*4150*/  SHF.R.U32.HI R0, RZ, 0x8, R0 ;  /* 0x00000008ff007819 */ /* 0x000fe20000011600 */
[----:B------:R-:W-:Y:S01]  /*4160*/  @!P4 FADD.FTZ R213, -R213, -RZ ;  /* 0x800000ffd5d5c221 */ /* 0x000fe20000010100 */
[----:B------:R-:W-:Y:S01]  /*4170*/  SHF.R.U32.HI R3, RZ, 0x10, R10 ;  /* 0x00000010ff037819 */ /* 0x000fe2000001160a */
[----:B------:R-:W-:Y:S01]  /*4180*/  @!P0 FADD.FTZ R214, -R214, -RZ ;  /* 0x800000ffd6d68221 */ /* 0x000fe20000010100 */
[----:B------:R-:W-:Y:S01]  /*4190*/  LOP3.LUT R0, R0, 0xffff, RZ, 0xc0, !PT ;  /* 0x0000ffff00007812 */ /* 0x000fe200078ec0ff */
[----:B------:R-:W-:Y:S01]  /*41a0*/  @!P3 FADD.FTZ R189, -R189, -RZ ;  /* 0x800000ffbdbdb221 */ /* 0x000fe20000010100 */
[----:B------:R-:W-:Y:S01]  /*41b0*/  LOP3.LUT R3, R3, 0xff, RZ, 0xc0, !PT ;  /* 0x000000ff03037812 */ /* 0x000fe200078ec0ff */
[----:B------:R-:W1:Y:S01]  /*41c0*/  MUFU.EX2 R181, R173 ;  /* 0x000000ad00b57308 */ /* 0x000e620000000800 */
[----:B------:R-:W-:Y:S02]  /*41d0*/  ISETP.LE.U32.AND P3, PT, R0, UR9, PT ;  /* 0x0000000900007c0c */ /* 0x000fe4000bf63070 */
[----:B------:R-:W-:Y:S01]  /*41e0*/  LOP3.LUT R4, R5, 0xff, RZ, 0xc0, !PT ;  /* 0x000000ff05047812 */ /* 0x000fe200078ec0ff */
[----:B------:R-:W-:Y:S01]  /*41f0*/  @!P6 FADD.FTZ R193, -R193, -RZ ;  /* 0x800000ffc1c1e221 */ /* 0x000fe20000010100 */
[----:B------:R-:W-:Y:S02]  /*4200*/  ISETP.LE.U32.AND P4, PT, R3, UR9, PT ;  /* 0x0000000903007c0c */ /* 0x000fe4000bf83070 */
[----:B------:R-:W-:Y:S02]  /*4210*/  ISETP.LE.U32.AND P6, PT, R4, UR9, PT ;  /* 0x0000000904007c0c */ /* 0x000fe4000bfc3070 */
[----:B------:R-:W-:Y:S01]  /*4220*/  SHF.R.U32.HI R0, RZ, 0x8, R166 ;  /* 0x00000008ff007819 */ /* 0x000fe200000116a6 */
[----:B------:R-:W-:Y:S01]  /*4230*/  MUFU.EX2 R187, R28 ;  /* 0x0000001c00bb7308 */ /* 0x000fe20000000800 */
[----:B------:R-:W-:Y:S02]  /*4240*/  SHF.R.U32.HI R3, RZ, 0x10, R5 ;  /* 0x00000010ff037819 */ /* 0x000fe40000011605 */
[----:B------:R-:W-:Y:S01]  /*4250*/  LOP3.LUT R0, R0, 0xffff, RZ, 0xc0, !PT ;  /* 0x0000ffff00007812 */ /* 0x000fe200078ec0ff */
[----:B------:R-:W-:Y:S01]  /*4260*/  @!P3 FADD.FTZ R192, -R192, -RZ ;  /* 0x800000ffc0c0b221 */ /* 0x000fe20000010100 */
[----:B------:R-:W-:Y:S02]  /*4270*/  LOP3.LUT R3, R3, 0xff, RZ, 0xc0, !PT ;  /* 0x000000ff03037812 */ /* 0x000fe400078ec0ff */
[----:B------:R-:W-:Y:S01]  /*4280*/  ISETP.LE.U32.AND P3, PT, R0, UR9, PT ;  /* 0x0000000900007c0c */ /* 0x000fe2000bf63070 */
[----:B------:R-:W-:Y:S01]  /*4290*/  @!P4 FADD.FTZ R190, -R190, -RZ ;  /* 0x800000ffbebec221 */ /* 0x000fe20000010100 */
[----:B------:R-:W-:Y:S01]  /*42a0*/  SHF.R.U32.HI R0, RZ, 0x8, R19 ;  /* 0x00000008ff007819 */ /* 0x000fe20000011613 */
[----:B------:R-:W-:Y:S01]  /*42b0*/  @!P6 FADD.FTZ R194, -R194, -RZ ;  /* 0x800000ffc2c2e221 */ /* 0x000fe20000010100 */
[----:B------:R-:W-:Y:S01]  /*42c0*/  ISETP.LE.U32.AND P4, PT, R3, UR9, PT ;  /* 0x0000000903007c0c */ /* 0x000fe2000bf83070 */
[----:B------:R-:W2:Y:S01]  /*42d0*/  MUFU.EX2 R188, R30 ;  /* 0x0000001e00bc7308 */ /* 0x000ea20000000800 */
[----:B------:R-:W-:Y:S01]  /*42e0*/  LOP3.LUT R3, R18, 0xff, RZ, 0xc0, !PT ;  /* 0x000000ff12037812 */ /* 0x000fe200078ec0ff */
[----:B-1----:R-:W-:Y:S01]  /*42f0*/  @!P5 FADD.FTZ R181, -R181, -RZ ;  /* 0x800000ffb5b5d221 */ /* 0x002fe20000010100 */
[----:B------:R-:W-:Y:S02]  /*4300*/  SHF.R.U32.HI R10, RZ, 0x18, R10 ;  /* 0x00000018ff0a7819 */ /* 0x000fe4000001160a */
[----:B------:R-:W-:Y:S02]  /*4310*/  ISETP.LE.U32.AND P6, PT, R3, UR9, PT ;  /* 0x0000000903007c0c */ /* 0x000fe4000bfc3070 */
[----:B------:R-:W-:Y:S01]  /*4320*/  LOP3.LUT R3, R0, 0xffff, RZ, 0xc0, !PT ;  /* 0x0000ffff00037812 */ /* 0x000fe200078ec0ff */
[----:B------:R-:W-:Y:S01]  /*4330*/  @!P3 FADD.FTZ R180, -R180, -RZ ;  /* 0x800000ffb4b4b221 */ /* 0x000fe20000010100 */
[----:B------:R-:W-:Y:S02]  /*4340*/  F2FP.RELU.BF16.PACK_AB R0, R218, R219 ;  /* 0x000000dbda00723e */ /* 0x000fe400000018ff */
[----:B------:R-:W-:Y:S01]  /*4350*/  ISETP.LE.U32.AND P0, PT, R10, UR9, PT ;  /* 0x000000090a007c0c */ /* 0x000fe2000bf03070 */
[----:B------:R-:W-:Y:S01]  /*4360*/  @!P4 FADD.FTZ R212, -R212, -RZ ;  /* 0x800000ffd4d4c221 */ /* 0x000fe20000010100 */
[----:B------:R-:W-:Y:S01]  /*4370*/  SHF.R.U32.HI R5, RZ, 0x18, R5 ;  /* 0x00000018ff057819 */ /* 0x000fe20000011605 */
[----:B------:R1:W-:Y:S01]  /*4380*/  STS [R235+0x20000], R0 ;  /* 0x02000000eb007388 */ /* 0x0003e20000000800 */
[----:B------:R-:W-:Y:S02]  /*4390*/  LOP3.LUT R4, R15, 0xff, RZ, 0xc0, !PT ;  /* 0x000000ff0f047812 */ /* 0x000fe400078ec0ff */
[----:B------:R-:W-:Y:S01]  /*43a0*/  ISETP.LE.U32.AND P3, PT, R3, UR9, PT ;  /* 0x0000000903007c0c */ /* 0x000fe2000bf63070 */
[----:B------:R-:W-:Y:S01]  /*43b0*/  @!P6 FADD.FTZ R183, -R183, -RZ ;  /* 0x800000ffb7b7e221 */ /* 0x000fe20000010100 */
[----:B------:R-:W-:Y:S02]  /*43c0*/  F2FP.RELU.BF16.PACK_AB R3, R215, R216 ;  /* 0x000000d8d703723e */ /* 0x000fe400000018ff */
[----:B------:R-:W-:Y:S02]  /*43d0*/  ISETP.LE.U32.AND P2, PT, R4, UR9, PT ;  /* 0x0000000904007c0c */ /* 0x000fe4000bf43070 */
[----:B------:R-:W-:Y:S01]  /*43e0*/  F2FP.RELU.BF16.PACK_AB R4, R225, R226 ;  /* 0x000000e2e104723e */ /* 0x000fe200000018ff */
[----:B------:R-:W-:Y:S01]  /*43f0*/  @!P0 FADD.FTZ R191, -R191, -RZ ;  /* 0x800000ffbfbf8221 */ /* 0x000fe20000010100 */
[----:B------:R-:W-:Y:S02]  /*4400*/  ISETP.LE.U32.AND P0, PT, R5, UR9, PT ;  /* 0x0000000905007c0c */ /* 0x000fe4000bf03070 */
[----:B------:R-:W-:Y:S02]  /*4410*/  F2FP.RELU.BF16.PACK_AB R5, R224, R217 ;  /* 0x000000d9e005723e */ /* 0x000fe400000018ff */
[----:B------:R-:W-:Y:S01]  /*4420*/  F2FP.RELU.BF16.PACK_AB R2, R227, R228 ;  /* 0x000000e4e302723e */ /* 0x000fe200000018ff */
[----:B------:R-:W-:Y:S01]  /*4430*/  @!P3 FADD.FTZ R186, -R186, -RZ ;  /* 0x800000ffbabab221 */ /* 0x000fe20000010100 */
[----:B------:R-:W-:Y:S01]  /*4440*/  ISETP.LE.U32.AND P4, PT, R17, UR9, PT ;  /* 0x0000000911007c0c */ /* 0x000fe2000bf83070 */
[----:B------:R3:W-:Y:S01]  /*4450*/  STS [R235+0x20400], R5 ;  /* 0x02040005eb007388 */ /* 0x0007e20000000800 */
[----:B------:R-:W-:Y:S01]  /*4460*/  FSETP.GE.FTZ.AND P3, PT, R219, RZ, PT ;  /* 0x000000ffdb00720b */ /* 0x000fe20003f76000 */
[----:B--2---:R-:W-:Y:S01]  /*4470*/  @!P2 FADD.FTZ R188, -R188, -RZ ;  /* 0x800000ffbcbca221 */ /* 0x004fe20000010100 */
[----:B------:R-:W-:Y:S01]  /*4480*/  FSETP.GE.FTZ.AND P2, PT, R218, RZ, PT ;  /* 0x000000ffda00720b */ /* 0x000fe20003f56000 */
[----:B------:R2:W-:Y:S01]  /*4490*/  STS [R236+0x20000], R3 ;  /* 0x02000003ec007388 */ /* 0x0005e20000000800 */
[----:B------:R-:W-:Y:S01]  /*44a0*/  FSETP.GE.FTZ.AND P6, PT, R216, RZ, PT ;  /* 0x000000ffd800720b */ /* 0x000fe20003fd6000 */
[----:B------:R-:W-:Y:S01]  /*44b0*/  @!P0 FADD.FTZ R195, -R195, -RZ ;  /* 0x800000ffc3c38221 */ /* 0x000fe20000010100 */
[----:B-1----:R-:W-:Y:S02]  /*44c0*/  F2FP.RELU.BF16.PACK_AB R0, R213, R214 ;  /* 0x000000d6d500723e */ /* 0x002fe400000018ff */
[----:B------:R-:W-:Y:S02]  /*44d0*/  ISETP.LE.U32.AND P0, PT, R165, UR9, PT ;  /* 0x00000009a5007c0c */ /* 0x000fe4000bf03070 */
[----:B------:R-:W-:Y:S01]  /*44e0*/  FSETP.GE.FTZ.AND P5, PT, R215, RZ, PT ;  /* 0x000000ffd700720b */ /* 0x000fe20003fb6000 */
[----:B------:R1:W-:Y:S01]  /*44f0*/  STS [R236+0x20400], R0 ;  /* 0x02040000ec007388 */ /* 0x0003e20000000800 */
[----:B------:R-:W-:Y:S01]  /*4500*/  @!P4 FADD.FTZ R187, -R187, -RZ ;  /* 0x800000ffbbbbc221 */ /* 0x000fe20000010100 */
[----:B------:R-:W-:Y:S02]  /*4510*/  FSETP.GE.FTZ.AND P4, PT, R193, RZ, PT ;  /* 0x000000ffc100720b */ /* 0x000fe40003f96000 */
[----:B------:R4:W-:Y:S04]  /*4520*/  STS [R235+0x21000], R4 ;  /* 0x02100004eb007388 */ /* 0x0009e80000000800 */
[----:B------:R4:W-:Y:S02]  /*4530*/  STS [R235+0x21400], R2 ;  /* 0x02140002eb007388 */ /* 0x0009e40000000800 */
[----:B------:R-:W-:Y:S01]  /*4540*/  @!P0 FADD.FTZ R185, -R185, -RZ ;  /* 0x800000ffb9b98221 */ /* 0x000fe20000010100 */
[----:B---3--:R-:W-:Y:S02]  /*4550*/  F2FP.RELU.BF16.PACK_AB R5, R220, R221 ;  /* 0x000000dddc05723e */ /* 0x008fe400000018ff */
[----:B--2---:R-:W-:Y:S03]  /*4560*/  F2FP.RELU.BF16.PACK_AB R3, R189, R193 ;  /* 0x000000c1bd03723e */ /* 0x004fe600000018ff */
[----:B------:R2:W-:Y:S01]  /*4570*/  STS [R236+0x21000], R5 ;  /* 0x02100005ec007388 */ /* 0x0005e20000000800 */
[----:B-1----:R-:W-:Y:S02]  /*4580*/  F2FP.RELU.BF16.PACK_AB R0, R180, R182 ;  /* 0x000000b6b400723e */ /* 0x002fe400000018ff */
[----:B----4-:R-:W-:Y:S02]  /*4590*/  F2FP.RELU.BF16.PACK_AB R4, R223, R222 ;  /* 0x000000dedf04723e */ /* 0x010fe400000018ff */
[----:B------:R-:W-:Y:S03]  /*45a0*/  F2FP.RELU.BF16.PACK_AB R2, R191, R190 ;  /* 0x000000bebf02723e */ /* 0x000fe600000018ff */
[----:B------:R1:W-:Y:S04]  /*45b0*/  STS [R236+0x21400], R4 ;  /* 0x02140004ec007388 */ /* 0x0003e80000000800 */
[----:B------:R3:W-:Y:S04]  /*45c0*/  STS [R229+0x20000], R3 ;  /* 0x02000003e5007388 */ /* 0x0007e80000000800 */
[----:B------:R4:W-:Y:S01]  /*45d0*/  STS [R229+0x20400], R2 ;  /* 0x02040002e5007388 */ /* 0x0009e20000000800 */
[----:B--2---:R-:W-:Y:S03]  /*45e0*/  F2FP.RELU.BF16.PACK_AB R5, R192, R194 ;  /* 0x000000c2c005723e */ /* 0x004fe600000018ff */
[----:B------:R2:W-:Y:S01]  /*45f0*/  STS [R234+0x20000], R0 ;  /* 0x02000000ea007388 */ /* 0x0005e20000000800 */
[----:B-1----:R-:W-:Y:S02]  /*4600*/  F2FP.RELU.BF16.PACK_AB R4, R195, R212 ;  /* 0x000000d4c304723e */ /* 0x002fe400000018ff */
[----:B---3--:R-:W-:Y:S02]  /*4610*/  F2FP.RELU.BF16.PACK_AB R3, R181, R183 ;  /* 0x000000b7b503723e */ /* 0x008fe400000018ff */
[----:B----4-:R-:W-:Y:S03]  /*4620*/  F2FP.RELU.BF16.PACK_AB R2, R186, R187 ;  /* 0x000000bbba02723e */ /* 0x010fe600000018ff */
[----:B------:R1:W-:Y:S01]  /*4630*/  STS [R234+0x20400], R3 ;  /* 0x02040003ea007388 */ /* 0x0003e20000000800 */
[----:B--2---:R-:W-:Y:S03]  /*4640*/  F2FP.RELU.BF16.PACK_AB R0, R185, R188 ;  /* 0x000000bcb900723e */ /* 0x004fe600000018ff */
        /* <DEDUP_REMOVED lines=105> */
[----:B------:R-:W-:Y:S01]  /*4ce0*/  IMAD.MOV.U32 R5, RZ, RZ, c[0x0][0x1c0] ;  /* 0x00007000ff057624 */ /* 0x000fe200078e00ff */
[-C--:B------:R-:W-:Y:S01]  /*4cf0*/  FSEL R2, R2, R177.reuse, P2 ;  /* 0x000000b102027208 */ /* 0x080fe20001000000 */
[----:B---3--:R-:W-:Y:S01]  /*4d00*/  FADD.FTZ R0, -R176, R6 ;  /* 0x00000006b0007221 */ /* 0x008fe20000010100 */
[----:B------:R-:W-:Y:S01]  /*4d10*/  FSETP.GE.FTZ.AND P2, PT, R182, RZ, PT ;  /* 0x000000ffb600720b */ /* 0x000fe20003f56000 */
[----:B------:R-:W-:Y:S02]  /*4d20*/  IMAD R5, R5, c[0x0][0x22c], RZ ;  /* 0x00008b0005057a24 */ /* 0x000fe400078e02ff */
[----:B------:R-:W-:Y:S02]  /*4d30*/  FMUL.FTZ R218, R218, R2 ;  /* 0x00000002dada7220 */ /* 0x000fe40000410000 */
[----:B------:R-:W2:Y:S01]  /*4d40*/  LDG.E R2, [R178.64+0x80] ;  /* 0x00008026b2027981 */ /* 0x000ea2000c1e1900 */
[----:B------:R-:W-:Y:S01]  /*4d50*/  FADD.FTZ R4, -R177, R4 ;  /* 0x00000004b1047221 */ /* 0x000fe20000010100 */
[----:B------:R-:W-:Y:S01]  /*4d60*/  FSEL R0, R0, R176, P0 ;  /* 0x000000b000007208 */ /* 0x000fe20000000000 */
[----:B------:R-:W-:Y:S03]  /*4d70*/  IMAD.U32 R5, R5, -0x40, RZ ;  /* 0xffffffc005057824 */ /* 0x000fe600078e00ff */
[----:B------:R-:W-:Y:S01]  /*4d80*/  FSEL R4, R4, R177, P3 ;  /* 0x000000b104047208 */ /* 0x000fe20001800000 */
[----:B------:R-:W-:Y:S01]  /*4d90*/  FMUL.FTZ R217, R217, R0 ;  /* 0x00000000d9d97220 */ /* 0x000fe20000410000 */
[----:B------:R-:W-:Y:S01]  /*4da0*/  LEA R210, P0, R5, R210, 0x2 ;  /* 0x000000d205d27211 */ /* 0x000fe200078010ff */
[----:B------:R-:W3:Y:S01]  /*4db0*/  LDG.E R0, [R178.64+0xa0] ;  /* 0x0000a026b2007981 */ /* 0x000ee2000c1e1900 */
[----:B------:R-:W-:Y:S01]  /*4dc0*/  FSETP.GE.FTZ.AND P3, PT, R189, RZ, PT ;  /* 0x000000ffbd00720b */ /* 0x000fe20003f76000 */
[----:B------:R-:W-:Y:S01]  /*4dd0*/  FMUL.FTZ R219, R219, R4 ;  /* 0x00000004dbdb7220 */ /* 0x000fe20000410000 */
[----:B------:R-:W-:Y:S01]  /*4de0*/  LEA.HI.X.SX32 R211, R5, R211, 0x2, P0 ;  /* 0x000000d305d37211 */ /* 0x000fe200000f16ff */
[C---:B------:R-:W-:Y:S01]  /*4df0*/  FADD.FTZ R4, -R177.reuse, R16 ;  /* 0x00000010b1047221 */ /* 0x040fe20000010100 */
[----:B------:R-:W-:Y:S01]  /*4e00*/  FSETP.GE.FTZ.AND P0, PT, R180, RZ, PT ;  /* 0x000000ffb400720b */ /* 0x000fe20003f16000 */
[----:B------:R-:W-:Y:S02]  /*4e10*/  FADD.FTZ R16, -R177, R17 ;  /* 0x00000011b1107221 */ /* 0x000fe40000010100 */
[----:B------:R-:W-:Y:S01]  /*4e20*/  FADD.FTZ R18, -R176, R18 ;  /* 0x00000012b0127221 */ /* 0x000fe20000010100 */
        /* <DEDUP_REMOVED lines=16> */
[C---:B------:R-:W-:Y:S02]  /*4f30*/  FADD.FTZ R6, -R176.reuse, R7 ;  /* 0x00000007b0067221 */ /* 0x040fe40000010100 */
        /* <DEDUP_REMOVED lines=19> */
[----:B------:R-:W-:Y:S01]  /*5070*/  FSEL R6, R18, R176, P3 ;  /* 0x000000b012067208 */ /* 0x000fe20001800000 */
[----:B------:R-:W-:Y:S01]  /*5080*/  FMUL.FTZ R213, R213, R5 ;  /* 0x00000005d5d57220 */ /* 0x000fe20000410000 */
[----:B------:R-:W-:Y:S01]  /*5090*/  FSETP.GE.FTZ.AND P3, PT, R181, RZ, PT ;  /* 0x000000ffb500720b */ /* 0x000fe20003f76000 */
[----:B------:R-:W-:Y:S01]  /*50a0*/  FMUL.FTZ R190, R190, R4 ;  /* 0x00000004bebe7220 */ /* 0x000fe20000410000 */
[----:B------:R-:W-:Y:S01]  /*50b0*/  FSETP.GE.FTZ.AND P0, PT, R225, RZ, PT ;  /* 0x000000ffe100720b */ /* 0x000fe20003f16000 */
[----:B------:R-:W-:Y:S01]  /*50c0*/  FMUL.FTZ R214, R214, R6 ;  /* 0x00000006d6d67220 */ /* 0x000fe20000410000 */
[----:B------:R-:W-:Y:S01]  /*50d0*/  FSETP.GE.FTZ.AND P2, PT, R226, RZ, PT ;  /* 0x000000ffe200720b */ /* 0x000fe20003f56000 */
        /* <DEDUP_REMOVED lines=9> */
[----:B------:R-:W-:Y:S01]  /*5170*/  FADD.FTZ R12, -R2, R12 ;  /* 0x0000000c020c7221 */ /* 0x000fe20000010100 */
[-C--:B------:R-:W-:Y:S01]  /*5180*/  FSEL R4, R4, R2.reuse, P0 ;  /* 0x0000000204047208 */ /* 0x080fe20000000000 */
[----:B------:R-:W-:Y:S01]  /*5190*/  FADD.FTZ R25, -R2, R25 ;  /* 0x0000001902197221 */ /* 0x000fe20000010100 */
[----:B------:R-:W-:Y:S01]  /*51a0*/  FSETP.GE.FTZ.AND P0, PT, R186, RZ, PT ;  /* 0x000000ffba00720b */ /* 0x000fe20003f16000 */
[C---:B------:R-:W-:Y:S01]  /*51b0*/  FADD.FTZ R13, -R2.reuse, R13 ;  /* 0x0000000d020d7221 */ /* 0x040fe20000010100 */
[-C--:B------:R-:W-:Y:S01]  /*51c0*/  FSEL R5, R5, R2.reuse, P2 ;  /* 0x0000000205057208 */ /* 0x080fe20001000000 */
[C---:B------:R-:W-:Y:S01]  /*51d0*/  FADD.FTZ R24, -R2.reuse, R24 ;  /* 0x0000001802187221 */ /* 0x040fe20000010100 */
[----:B------:R-:W-:Y:S01]  /*51e0*/  FSETP.GE.FTZ.AND P2, PT, R221, RZ, PT ;  /* 0x000000ffdd00720b */ /* 0x000fe20003f56000 */
[----:B------:R-:W-:Y:S01]  /*51f0*/  FADD.FTZ R28, -R2, R28 ;  /* 0x0000001c021c7221 */ /* 0x000fe20000010100 */
[----:B------:R-:W-:Y:S01]  /*5200*/  FSEL R13, R13, R2, P4 ;  /* 0x000000020d0d7208 */ /* 0x000fe20002000000 */
[----:B------:R-:W-:Y:S01]  /*5210*/  FMUL.FTZ R23, R225, R4 ;  /* 0x00000004e1177220 */ /* 0x000fe20000410000 */
[-C--:B------:R-:W-:Y:S01]  /*5220*/  FSEL R12, R12, R2.reuse, P2 ;  /* 0x000000020c0c7208 */ /* 0x080fe20001000000 */
[----:B---3--:R-:W-:Y:S01]  /*5230*/  FADD.FTZ R4, -R0, R14 ;  /* 0x0000000e00047221 */ /* 0x008fe20000010100 */
[----:B------:R-:W-:Y:S01]  /*5240*/  FSETP.GE.FTZ.AND P2, PT, R192, RZ, PT ;  /* 0x000000ffc000720b */ /* 0x000fe20003f56000 */
[----:B------:R-:W-:Y:S01]  /*5250*/  FADD.FTZ R11, -R0, R11 ;  /* 0x0000000b000b7221 */ /* 0x000fe20000010100 */
[-C--:B------:R-:W-:Y:S01]  /*5260*/  FSEL R24, R24, R2.reuse, P3 ;  /* 0x0000000218187208 */ /* 0x080fe20001800000 */
[C---:B------:R-:W-:Y:S01]  /*5270*/  FADD.FTZ R6, -R0.reuse, R15 ;  /* 0x0000000f00067221 */ /* 0x040fe20000010100 */
[-C--:B------:R-:W-:Y:S01]  /*5280*/  FSEL R25, R25, R2.reuse, P2 ;  /* 0x0000000219197208 */ /* 0x080fe20001000000 */
[----:B------:R-:W-:Y:S01]  /*5290*/  FADD.FTZ R10, -R0, R10 ;  /* 0x0000000a000a7221 */ /* 0x000fe20000010100 */
[----:B------:R-:W-:Y:S01]  /*52a0*/  FSETP.GE.FTZ.AND P2, PT, R187, RZ, PT ;  /* 0x000000ffbb00720b */ /* 0x000fe20003f56000 */
[----:B------:R-:W-:Y:S01]  /*52b0*/  FMUL.FTZ R32, R226, R5 ;  /* 0x00000005e2207220 */ /* 0x000fe20000410000 */
[----:B------:R-:W-:Y:S01]  /*52c0*/  FSETP.GE.FTZ.AND P3, PT, R228, RZ, PT ;  /* 0x000000ffe400720b */ /* 0x000fe20003f76000 */
[----:B------:R-:W-:Y:S01]  /*52d0*/  FADD.FTZ R5, -R0, R26 ;  /* 0x0000001a00057221 */ /* 0x000fe20000010100 */
        /* <DEDUP_REMOVED lines=12> */
[----:B------:R-:W-:Y:S01]  /*53a0*/  FSETP.GE.FTZ.AND P2, PT, R185, RZ, PT ;  /* 0x000000ffb900720b */ /* 0x000fe20003f56000 */
[----:B------:R-:W-:Y:S01]  /*53b0*/  FADD.FTZ R4, -R0, R27 ;  /* 0x0000001b00047221 */ /* 0x000fe20000010100 */
[----:B------:R-:W-:Y:S01]  /*53c0*/  FSEL R6, R6, R0, P0 ;  /* 0x0000000006067208 */ /* 0x000fe20000000000 */
[----:B------:R-:W-:Y:S01]  /*53d0*/  FMUL.FTZ R24, R194, R24 ;  /* 0x00000018c2187220 */ /* 0x000fe20000410000 */
[----:B------:R-:W-:Y:S01]  /*53e0*/  PLOP3.LUT P0, PT, PT, PT, UP3, 0x80, 0x0 ;  /* 0x000000000000781c */ /* 0x000fe20003f0f038 */
[----:B------:R-:W-:Y:S01]  /*53f0*/  FMUL.FTZ R25, R192, R25 ;  /* 0x00000019c0197220 */ /* 0x000fe20000410000 */
[----:B------:R-:W-:Y:S01]  /*5400*/  FSEL R10, R10, R0, P3 ;  /* 0x000000000a0a7208 */ /* 0x000fe20001800000 */
[----:B------:R-:W-:Y:S01]  /*5410*/  FMUL.FTZ R28, R187, R28 ;  /* 0x0000001cbb1c7220 */ /* 0x000fe20000410000 */
[----:B------:R-:W-:Y:S01]  /*5420*/  FSETP.GE.FTZ.AND P4, PT, R195, RZ, PT ;  /* 0x000000ffc300720b */ /* 0x000fe20003f96000 */
        /* <DEDUP_REMOVED lines=35> */
.L_x_788:
        /* <DEDUP_REMOVED lines=127> */
[----:B------:R-:W2:Y:S01]  /*5e50*/  LDL R178, [R1+0x4] ;  /* 0x0000040001b27983 */ /* 0x000ea20000100800 */
        /* <DEDUP_REMOVED lines=18> */
.L_x_789:
[----:B------:R-:W-:Y:S01]  /*5f80*/  LDSM.16.M88.4 R32, [R199+0x1c000] ;  /* 0x01c00000c720783b */ /* 0x000fe20000000200 */
[----:B-1----:R-:W-:Y:S01]  /*5f90*/  @P0 IADD3 R0, R239, -0x40, RZ ;  /* 0xffffffc0ef000810 */ /* 0x002fe20007ffe0ff */
[----:B------:R-:W-:Y:S01]  /*5fa0*/  IMAD.MOV.U32 R2, RZ, RZ, 0x4 ;  /* 0x00000004ff027424 */ /* 0x000fe200078e00ff */
[----:B------:R-:W-:Y:S01]  /*5fb0*/  ULOP3.LUT UR9, UR8, 0x1, URZ, 0xc0, !UPT ;  /* 0x0000000108097892 */ /* 0x000fe2000f8ec03f */
[----:B------:R-:W-:Y:S01]  /*5fc0*/  IMAD.MOV.U32 R185, RZ, RZ, c[0x0][0x22c] ;  /* 0x00008b00ffb97624 */ /* 0x000fe200078e00ff */
[----:B------:R-:W1:Y:S01]  /*5fd0*/  LDSM.16.MT88.4 R16, [R196] ;  /* 0x00000000c410783b */ /* 0x000e620000004200 */
[----:B------:R-:W-:Y:S01]  /*5fe0*/  IMAD.MOV.U32 R186, RZ, RZ, c[0x0][0x22c] ;  /* 0x00008b00ffba7624 */ /* 0x000fe200078e00ff */
[----:B------:R-:W-:Y:S01]  /*5ff0*/  UISETP.NE.U32.AND UP0, UPT, UR9, 0x1, UPT ;  /* 0x000000010900788c */ /* 0x000fe2000bf05070 */
[----:B------:R-:W-:Y:S01]  /*6000*/  IMAD R185, R185, c[0x0][0x1c0], RZ ;  /* 0x00007000b9b97a24 */ /* 0x000fe200078e02ff */
[----:B------:R-:W-:Y:S01]  /*6010*/  UISETP.GT.AND UP2, UPT, UR8, UR4, UPT ;  /* 0x000000040800728c */ /* 0x000fe2000bf44270 */
[----:B------:R-:W2:Y:S01]  /*6020*/  LDSM.16.M88.4 R28, [R199+0x1d000] ;  /* 0x01d00000c71c783b */ /* 0x000ea20000000200 */
[----:B------:R-:W-:Y:S01]  /*6030*/  IMAD R186, R186, c[0x0][0x1c0], RZ ;  /* 0x00007000baba7a24 */ /* 0x000fe200078e02ff */
[----:B------:R-:W-:Y:S01]  /*6040*/  @UP3 UIADD3 UR11, UP1, UR46, -0x100, URZ ;  /* 0xffffff002e0b3890 */ /* 0x000fe2000ff3e03f */
[----:B------:R-:W-:Y:S01]  /*6050*/  IMAD.SHL.U32 R185, R185, 0x10, RZ ;  /* 0x00000010b9b97824 */ /* 0x000fe200078e00ff */
[----:B------:R-:W-:Y:S01]  /*6060*/  UIADD3 UR8, UR8, -0x1, URZ ;  /* 0xffffffff08087890 */ /* 0x000fe2000fffe03f */
[----:B------:R-:W3:Y:S01]  /*6070*/  LDSM.16.MT88.4 R164, [R196+0x4000] ;  /* 0x00400000c4a4783b */ /* 0x000ee20000004200 */
[----:B------:R-:W-:Y:S01]  /*6080*/  IMAD R186, R186, 0x18, RZ ;  /* 0x00000018baba7824 */ /* 0x000fe200078e02ff */
[----:B------:R-:W-:Y:S01]  /*6090*/  @UP3 UIADD3.X UR9, UR47, -0x1, URZ, UP1, !UPT ;  /* 0xffffffff2f093890 */ /* 0x000fe20008ffe43f */
[----:B------:R-:W-:Y:S02]  /*60a0*/  IMAD.MOV.U32 R189, RZ, RZ, c[0x0][0x22c] ;  /* 0x00008b00ffbd7624 */ /* 0x000fe400078e00ff */
[----:B------:R-:W-:Y:S01]  /*60b0*/  LDSM.16.M88.4 R168, [R200+0x1c000] ;  /* 0x01c00000c8a8783b */ /* 0x000fe20000000200 */
[----:B------:R-:W-:Y:S02]  /*60c0*/  IMAD.MOV.U32 R188, RZ, RZ, c[0x0][0x22c] ;  /* 0x00008b00ffbc7624 */ /* 0x000fe400078e00ff */
[----:B------:R-:W-:Y:S02]  /*60d0*/  IMAD R189, R189, c[0x0][0x1c0], RZ ;  /* 0x00007000bdbd7a24 */ /* 0x000fe400078e02ff */
[----:B------:R-:W4:Y:S01]  /*60e0*/  LDSM.16.MT88.4 R172, [R196+0x800] ;  /* 0x00080000c4ac783b */ /* 0x000f220000004200 */
[----:B------:R-:W-:Y:S02]  /*60f0*/  IMAD R188, R188, c[0x0][0x1c0], RZ ;  /* 0x00007000bcbc7a24 */ /* 0x000fe400078e02ff */
[----:B------:R-:W-:Y:S02]  /*6100*/  IMAD.SHL.U32 R189, R189, 0x20, RZ ;  /* 0x00000020bdbd7824 */ /* 0x000fe400078e00ff */
[----:B------:R-:W3:Y:S01]  /*6110*/  LDSM.16.M88.4 R176, [R200+0x1d000] ;  /* 0x01d00000c8b0783b */ /* 0x000ee20000000200 */
[----:B------:R-:W-:Y:S02]  /*6120*/  IMAD R188, R188, 0x28, RZ ;  /* 0x00000028bcbc7824 */ /* 0x000fe400078e02ff */
[----:B------:R-:W-:Y:S02]  /*6130*/  IMAD.MOV.U32 R187, RZ, RZ, c[0x0][0x22c] ;  /* 0x00008b00ffbb7624 */ /* 0x000fe400078e00ff */
[----:B------:R-:W3:Y:S02]  /*6140*/  LDSM.16.MT88.4 R180, [R196+0x4800] ;  /* 0x00480000c4b4783b */ /* 0x000ee40000004200 */
[----:B------:R-:W-:Y:S04]  /*6150*/  IMAD R187, R187, c[0x0][0x1c0], RZ ;  /* 0x00007000bbbb7a24 */ /* 0x000fe800078e02ff */
[----:B------:R-:W-:Y:S01]  /*6160*/  IMAD R187, R187, 0x38, RZ ;  /* 0x00000038bbbb7824 */ /* 0x000fe200078e02ff */
        /* <DEDUP_REMOVED lines=79> */
[----:B------:R-:W3:Y:S07]  /*6660*/  LDSM.16.MT88.4 R164, [R196+0x7800] ;  /* 0x00780000c4a4783b */ /* 0x000eee0000004200 */
[-C--:B-1----:R-:W-:Y:S08]  /*6670*/  HMMA.16816.F32.BF16 R4, R172, R176.reuse, R4 ;  /* 0x000000b0ac04723c */ /* 0x082ff00000041804 */
[C---:B--2---:R-:W-:Y:S08]  /*6680*/  HMMA.16816.F32.BF16 R8, R180.reuse, R176, R8 ;  /* 0x000000b0b408723c */ /* 0x044ff00000041808 */
[-C--:B------:R-:W-:Y:S08]  /*6690*/  HMMA.16816.F32.BF16 R12, R180, R178.reuse, R12 ;  /* 0x000000b2b40c723c */ /* 0x080ff0000004180c */
[C---:B------:R-:W-:Y:S08]  /*66a0*/  HMMA.16816.F32.BF16 R16, R172.reuse, R178, R16 ;  /* 0x000000b2ac10723c */ /* 0x040ff00000041810 */
[-C--:B---3--:R-:W-:Y:S08]  /*66b0*/  HMMA.16816.F32.BF16 R20, R172, R164.reuse, R20 ;  /* 0x000000a4ac14723c */ /* 0x088ff00000041814 */
[C---:B------:R-:W-:Y:S07]  /*66c0*/  HMMA.16816.F32.BF16 R24, R180.reuse, R164, R24 ;  /* 0x000000a4b418723c */ /* 0x040fee0000041818 */
[----:B------:R-:W-:Y:S01]  /*66d0*/  @P0 IMAD.WIDE R164, R0, R2, UR46 ;  /* 0x0000002e00a40e25 */ /* 0x000fe2000f8e0202 */
[-C--:B------:R-:W-:Y:S01]  /*66e0*/  HMMA.16816.F32.BF16 R28, R180, R166.reuse, R28 ;  /* 0x000000a6b41c723c */ /* 0x080fe2000004181c */
[----:B------:R-:W-:Y:S02]  /*66f0*/  @UP3 UMOV UR46, UR11 ;  /* 0x0000000b002e3c82 */ /* 0x000fe40008000000 */
[----:B------:R-:W-:Y:S01]  /*6700*/  @UP3 UMOV UR47, UR9 ;  /* 0x00000009002f3c82 */ /* 0x000fe20008000000 */
[----:B------:R1:W5:Y:S01]  /*6710*/  @P0 LDG.E R243, [R164.64] ;  /* 0x00000026a4f30981 */ /* 0x000362000c1e1900 */
[CC--:B------:R-:W-:Y:S03]  /*6720*/  LEA R2, P2, R238.reuse, R210.reuse, 0x2 ;  /* 0x000000d2ee027211 */ /* 0x0c0fe600078410ff */
[----:B------:R-:W-:Y:S01]  /*6730*/  HMMA.16816.F32.BF16 R32, R172, R166, R32 ;  /* 0x000000a6ac20723c */ /* 0x000fe20000041820 */
[----:B------:R1:W5:Y:S03]  /*6740*/  @P0 LDG.E R242, [R164.64+0x20] ;  /* 0x00002026a4f20981 */ /* 0x000366000c1e1900 */
[-C--:B------:R-:W-:Y:S02]  /*6750*/  LEA.HI.X.SX32 R3, R238, R211.reuse, 0x2, P2 ;  /* 0x000000d3ee037211 */ /* 0x080fe400010f16ff */
[----:B------:R1:W5:Y:S01]  /*6760*/  @P0 LDG.E R241, [R164.64+0x80] ;  /* 0x00008026a4f10981 */ /* 0x000362000c1e1900 */
[CC--:B------:R-:W-:Y:S04]  /*6770*/  LEA R168, P2, R186.reuse, R210.reuse, 0x2 ;  /* 0x000000d2baa87211 */ /* 0x0c0fe800078410ff */
[----:B------:R1:W5:Y:S01]  /*6780*/  @P0 LDG.E R240, [R164.64+0xa0] ;  /* 0x0000a026a4f00981 */ /* 0x000362000c1e1900 */
[CC--:B------:R-:W-:Y:S02]  /*6790*/  LEA R170, P0, R185.reuse, R210.reuse, 0x2 ;  /* 0x000000d2b9aa7211 */ /* 0x0c0fe400078010ff */
[-C--:B------:R-:W-:Y:S01]  /*67a0*/  LEA.HI.X.SX32 R169, R186, R211.reuse, 0x2, P2 ;  /* 0x000000d3baa97211 */ /* 0x080fe200010f16ff */
[----:B------:R-:W-:Y:S01]  /*67b0*/  IMAD.MOV.U32 R186, RZ, RZ, c[0x0][0x22c] ;  /* 0x00008b00ffba7624 */ /* 0x000fe200078e00ff */
[----:B------:R2:W-:Y:S01]  /*67c0*/  RED.E.ADD.F32.FTZ.RN.STRONG.GPU [R210.64], R4 ;  /* 0x00000004d200798e */ /* 0x0005e2000c10e7a6 */
[-C--:B------:R-:W-:Y:S02]  /*67d0*/  LEA.HI.X.SX32 R171, R185, R211.reuse, 0x2, P0 ;  /* 0x000000d3b9ab7211 */ /* 0x080fe400000f16ff */
[CC--:B------:R-:W-:Y:S01]  /*67e0*/  LEA R166, P0, R189.reuse, R210.reuse, 0x2 ;  /* 0x000000d2bda67211 */ /* 0x0c0fe200078010ff */
[----:B------:R-:W-:Y:S01]  /*67f0*/  IMAD R186, R186, c[0x0][0x1c0], RZ ;  /* 0x00007000baba7a24 */ /* 0x000fe200078e02ff */
[----:B------:R3:W-:Y:S02]  /*6800*/  RED.E.ADD.F32.FTZ.RN.STRONG.GPU [R2.64], R5 ;  /* 0x000000050200798e */ /* 0x0007e4000c10e7a6 */
[-C--:B------:R-:W-:Y:S01]  /*6810*/  LEA.HI.X.SX32 R167, R189, R211.reuse, 0x2, P0 ;  /* 0x000000d3bda77211 */ /* 0x080fe200000f16ff */
[----:B------:R-:W-:Y:S02]  /*6820*/  IMAD R186, R186, 0x30, RZ ;  /* 0x00000030baba7824 */ /* 0x000fe400078e02ff */
[----:B------:R4:W-:Y:S05]  /*6830*/  RED.E.ADD.F32.FTZ.RN.STRONG.GPU [R170.64], R6 ;  /* 0x00000006aa00798e */ /* 0x0009ea000c10e7a6 */
[----:B------:R4:W-:Y:S01]  /*6840*/  RED.E.ADD.F32.FTZ.RN.STRONG.GPU [R168.64], R7 ;  /* 0x00000007a800798e */ /* 0x0009e2000c10e7a6 */
[CC--:B-1----:R-:W-:Y:S04]  /*6850*/  LEA R164, P3, R188.reuse, R210.reuse, 0x2 ;  /* 0x000000d2bca47211 */ /* 0x0c2fe800078610ff */
[----:B------:R1:W-:Y:S01]  /*6860*/  RED.E.ADD.F32.FTZ.RN.STRONG.GPU [R166.64], R8 ;  /* 0x00000008a600798e */ /* 0x0003e2000c10e7a6 */
[-C--:B------:R-:W-:Y:S02]  /*6870*/  LEA.HI.X.SX32 R165, R188, R211.reuse, 0x2, P3 ;  /* 0x000000d3bca57211 */ /* 0x080fe400018f16ff */
[CC--:B--2---:R-:W-:Y:S03]  /*6880*/  LEA R4, P2, R186.reuse, R210.reuse, 0x2 ;  /* 0x000000d2ba047211 */ /* 0x0c4fe600078410ff */
[----:B------:R2:W-:Y:S01]  /*6890*/  RED.E.ADD.F32.FTZ.RN.STRONG.GPU [R164.64], R9 ;  /* 0x00000009a400798e */ /* 0x0005e2000c10e7a6 */
[-C--:B---3--:R-:W-:Y:S01]  /*68a0*/  LEA.HI.X.SX32 R5, R186, R211.reuse, 0x2, P2 ;  /* 0x000000d3ba057211 */ /* 0x088fe200010f16ff */
[----:B------:R-:W-:Y:S04]  /*68b0*/  IMAD.MOV.U32 R186, RZ, RZ, c[0x0][0x22c] ;  /* 0x00008b00ffba7624 */ /* 0x000fe800078e00ff */
[----:B------:R3:W-:Y:S01]  /*68c0*/  RED.E.ADD.F32.FTZ.RN.STRONG.GPU [R4.64], R10 ;  /* 0x0000000a0400798e */ /* 0x0007e2000c10e7a6 */
[CC--:B----4-:R-:W-:Y:S01]  /*68d0*/  LEA R6, P0, R187.reuse, R210.reuse, 0x2 ;  /* 0x000000d2bb067211 */ /* 0x0d0fe200078010ff */
[----:B------:R-:W-:Y:S03]  /*68e0*/  IMAD R186, R186, c[0x0][0x1c0], RZ ;  /* 0x00007000baba7a24 */ /* 0x000fe600078e02ff */
[-C--:B------:R-:W-:Y:S01]  /*68f0*/  LEA.HI.X.SX32 R7, R187, R211.reuse, 0x2, P0 ;  /* 0x000000d3bb077211 */ /* 0x080fe200000f16ff */
[----:B------:R-:W-:Y:S04]  /*6900*/  IMAD.SHL.U32 R186, R186, 0x10, RZ ;  /* 0x00000010baba7824 */ /* 0x000fe800078e00ff */
[----:B------:R4:W-:Y:S01]  /*6910*/  RED.E.ADD.F32.FTZ.RN.STRONG.GPU [R6.64], R11 ;  /* 0x0000000b0600798e */ /* 0x0009e2000c10e7a6 */
[C---:B------:R-:W-:Y:S02]  /*6920*/  IADD3 R178, R186.reuse, 0x20, RZ ;  /* 0x00000020bab27810 */ /* 0x040fe40007ffe0ff */
[C---:B------:R-:W-:Y:S02]  /*6930*/  IADD3 R176, R186.reuse, 0x20, RZ ;  /* 0x00000020bab07810 */ /* 0x040fe40007ffe0ff */
[----:B------:R-:W-:Y:S01]  /*6940*/  RED.E.ADD.F32.FTZ.RN.STRONG.GPU [R210.64+0x80], R16 ;  /* 0x00008010d200798e */ /* 0x000fe2000c10e7a6 */
[----:B------:R-:W-:Y:S01]  /*6950*/  IADD3 R177, R186, 0x20, RZ ;  /* 0x00000020bab17810 */ /* 0x000fe20007ffe0ff */
[----:B------:R-:W-:Y:S01]  /*6960*/  IMAD.MOV.U32 R186, RZ, RZ, c[0x0][0x22c] ;  /* 0x00008b00ffba7624 */ /* 0x000fe200078e00ff */
[CC--:B-1----:R-:W-:Y:S01]  /*6970*/  LEA R8, P3, R251.reuse, R210.reuse, 0x2 ;  /* 0x000000d2fb087211 */ /* 0x0c2fe200078610ff */
[C---:B------:R-:W-:Y:S01]  /*6980*/  IMAD.IADD R176, R238.reuse, 0x1, R176 ;  /* 0x00000001eeb07824 */ /* 0x040fe200078e02b0 */
[----:B------:R1:W-:Y:S01]  /*6990*/  RED.E.ADD.F32.FTZ.RN.STRONG.GPU [R2.64+0x80], R17 ;  /* 0x000080110200798e */ /* 0x0003e2000c10e7a6 */
[----:B------:R-:W-:Y:S01]  /*69a0*/  IMAD.IADD R177, R238, 0x1, R177 ;  /* 0x00000001eeb17824 */ /* 0x000fe200078e02b1 */
[-C--:B--2---:R-:W-:Y:S01]  /*69b0*/  LEA.HI.X.SX32 R9, R251, R211.reuse, 0x2, P3 ;  /* 0x000000d3fb097211 */ /* 0x084fe200018f16ff */
[----:B------:R-:W-:Y:S02]  /*69c0*/  IMAD R186, R186, c[0x0][0x1c0], RZ ;  /* 0x00007000baba7a24 */ /* 0x000fe400078e02ff */
[----:B------:R-:W-:Y:S01]  /*69d0*/  IMAD.IADD R177, R238, 0x1, R177 ;  /* 0x00000001eeb17824 */ /* 0x000fe200078e02b1 */
[-C--:B---3--:R-:W-:Y:S01]  /*69e0*/  LEA R4, P0, R178, R210.reuse, 0x2 ;  /* 0x000000d2b2047211 */ /* 0x088fe200078010ff */
[----:B------:R-:W-:Y:S03]  /*69f0*/  IMAD.SHL.U32 R186, R186, 0x10, RZ ;  /* 0x00000010baba7824 */ /* 0x000fe600078e00ff */
[-C--:B------:R-:W-:Y:S02]  /*6a00*/  LEA.HI.X.SX32 R5, R178, R211.reuse, 0x2, P0 ;  /* 0x000000d3b2057211 */ /* 0x080fe400000f16ff */
[CC--:B------:R-:W-:Y:S02]  /*6a10*/  LEA R10, P0, R177.reuse, R210.reuse, 0x2 ;  /* 0x000000d2b10a7211 */ /* 0x0c0fe400078010ff */
[----:B------:R-:W-:Y:S01]  /*6a20*/  IADD3 R170, R186, 0x40, RZ ;  /* 0x00000040baaa7810 */ /* 0x000fe20007ffe0ff */
[----:B------:R2:W-:Y:S01]  /*6a30*/  RED.E.ADD.F32.FTZ.RN.STRONG.GPU [R4.64], R18 ;  /* 0x000000120400798e */ /* 0x0005e2000c10e7a6 */
[CC--:B----4-:R-:W-:Y:S02]  /*6a40*/  LEA R6, P2, R176.reuse, R210.reuse, 0x2 ;  /* 0x000000d2b0067211 */ /* 0x0d0fe400078410ff */
[-C--:B------:R-:W-:Y:S02]  /*6a50*/  LEA.HI.X.SX32 R11, R177, R211.reuse, 0x2, P0 ;  /* 0x000000d3b10b7211 */ /* 0x080fe400000f16ff */
[-C--:B------:R-:W-:Y:S01]  /*6a60*/  LEA.HI.X.SX32 R7, R176, R211.reuse, 0x2, P2 ;  /* 0x000000d3b0077211 */ /* 0x080fe200010f16ff */
[----:B------:R-:W-:Y:S01]  /*6a70*/  IMAD.IADD R176, R238, 0x1, R250 ;  /* 0x00000001eeb07824 */ /* 0x000fe200078e02fa */
[C---:B------:R-:W-:Y:S02]  /*6a80*/  IADD3 R0, R186.reuse, 0x40, RZ ;  /* 0x00000040ba007810 */ /* 0x040fe40007ffe0ff */
[----:B------:R-:W-:Y:S01]  /*6a90*/  IADD3 R168, R186, 0x40, RZ ;  /* 0x00000040baa87810 */ /* 0x000fe20007ffe0ff */
[----:B------:R3:W-:Y:S01]  /*6aa0*/  RED.E.ADD.F32.FTZ.RN.STRONG.GPU [R6.64], R19 ;  /* 0x000000130600798e */ /* 0x0007e2000c10e7a6 */
[C---:B-1----:R-:W-:Y:S01]  /*6ab0*/  IADD3 R17, R185.reuse, 0x60, RZ ;  /* 0x00000060b9117810 */ /* 0x042fe20007ffe0ff */
[C---:B------:R-:W-:Y:S01]  /*6ac0*/  IMAD.IADD R0, R238.reuse, 0x1, R0 ;  /* 0x00000001ee007824 */ /* 0x040fe200078e0200 */
[----:B------:R-:W-:Y:S01]  /*6ad0*/  IADD3 R16, R185, 0x60, RZ ;  /* 0x00000060b9107810 */ /* 0x000fe20007ffe0ff */
[C---:B------:R-:W-:Y:S01]  /*6ae0*/  IMAD.IADD R168, R238.reuse, 0x1, R168 ;  /* 0x00000001eea87824 */ /* 0x040fe200078e02a8 */
[----:B------:R-:W-:Y:S03]  /*6af0*/  RED.E.ADD.F32.FTZ.RN.STRONG.GPU [R10.64], R12 ;  /* 0x0000000c0a00798e */ /* 0x000fe6000c10e7a6 */
[C---:B------:R-:W-:Y:S02]  /*6b00*/  IMAD.IADD R168, R238.reuse, 0x1, R168 ;  /* 0x00000001eea87824 */ /* 0x040fe400078e02a8 */
[----:B------:R1:W-:Y:S01]  /*6b10*/  RED.E.ADD.F32.FTZ.RN.STRONG.GPU [R8.64], R13 ;  /* 0x0000000d0800798e */ /* 0x0003e2000c10e7a6 */
[----:B------:R-:W-:Y:S01]  /*6b20*/  IMAD.IADD R16, R238, 0x1, R16 ;  /* 0x00000001ee107824 */ /* 0x000fe200078e0210 */
[CC--:B--2---:R-:W-:Y:S04]  /*6b30*/  LEA R4, P2, R250.reuse, R210.reuse, 0x2 ;  /* 0x000000d2fa047211 */ /* 0x0c4fe800078410ff */
[-C--:B------:R-:W-:Y:S05]  /*6b40*/  LEA.HI.X.SX32 R5, R250, R211.reuse, 0x2, P2 ;  /* 0x000000d3fa057211 */ /* 0x080fea00010f16ff */
[----:B------:R2:W-:Y:S01]  /*6b50*/  RED.E.ADD.F32.FTZ.RN.STRONG.GPU [R4.64], R14 ;  /* 0x0000000e0400798e */ /* 0x0005e2000c10e7a6 */
[CC--:B---3--:R-:W-:Y:S04]  /*6b60*/  LEA R6, P0, R176.reuse, R210.reuse, 0x2 ;  /* 0x000000d2b0067211 */ /* 0x0c8fe800078010ff */
[-C--:B------:R-:W-:Y:S05]  /*6b70*/  LEA.HI.X.SX32 R7, R176, R211.reuse, 0x2, P0 ;  /* 0x000000d3b0077211 */ /* 0x080fea00000f16ff */
[----:B------:R3:W-:Y:S01]  /*6b80*/  RED.E.ADD.F32.FTZ.RN.STRONG.GPU [R6.64], R15 ;  /* 0x0000000f0600798e */ /* 0x0007e2000c10e7a6 */
[CC--:B-1----:R-:W-:Y:S04]  /*6b90*/  LEA R8, P3, R249.reuse, R210.reuse, 0x2 ;  /* 0x000000d2f9087211 */ /* 0x0c2fe800078610ff */
[----:B------:R-:W-:Y:S01]  /*6ba0*/  RED.E.ADD.F32.FTZ.RN.STRONG.GPU [R210.64+0x100], R20 ;  /* 0x00010014d200798e */ /* 0x000fe2000c10e7a6 */
[-C--:B------:R-:W-:Y:S04]  /*6bb0*/  LEA.HI.X.SX32 R9, R249, R211.reuse, 0x2, P3 ;  /* 0x000000d3f9097211 */ /* 0x080fe800018f16ff */
[----:B------:R-:W-:Y:S05]  /*6bc0*/  RED.E.ADD.F32.FTZ.RN.STRONG.GPU [R2.64+0x100], R21 ;  /* 0x000100150200798e */ /* 0x000fea000c10e7a6 */
[----:B------:R-:W-:Y:S01]  /*6bd0*/  LDSM.16.MT88.4 R12, [R197+0x1e000] ;  /* 0x01e00000c50c783b */ /* 0x000fe20000004200 */
[CC--:B--2---:R-:W-:Y:S04]  /*6be0*/  LEA R4, P0, R170.reuse, R210.reuse, 0x2 ;  /* 0x000000d2aa047211 */ /* 0x0c4fe800078010ff */
[-C--:B------:R-:W-:Y:S02]  /*6bf0*/  LEA.HI.X.SX32 R5, R170, R211.reuse, 0x2, P0 ;  /* 0x000000d3aa057211 */ /* 0x080fe400000f16ff */
[-C--:B------:R-:W-:Y:S03]  /*6c00*/  LEA R10, P0, R168, R210.reuse, 0x2 ;  /* 0x000000d2a80a7211 */ /* 0x080fe600078010ff */
[----:B------:R1:W-:Y:S01]  /*6c10*/  RED.E.ADD.F32.FTZ.RN.STRONG.GPU [R4.64], R22 ;  /* 0x000000160400798e */ /* 0x0003e2000c10e7a6 */
[-C--:B---3--:R-:W-:Y:S02]  /*6c20*/  LEA R6, P2, R0, R210.reuse, 0x2 ;  /* 0x000000d200067211 */ /* 0x088fe400078410ff */
[-C--:B------:R-:W-:Y:S02]  /*6c30*/  LEA.HI.X.SX32 R11, R168, R211.reuse, 0x2, P0 ;  /* 0x000000d3a80b7211 */ /* 0x080fe400000f16ff */
[-C--:B------:R-:W-:Y:S01]  /*6c40*/  LEA.HI.X.SX32 R7, R0, R211.reuse, 0x2, P2 ;  /* 0x000000d300077211 */ /* 0x080fe200010f16ff */
[----:B------:R-:W-:Y:S01]  /*6c50*/  IMAD.IADD R0, R238, 0x1, R248 ;  /* 0x00000001ee007824 */ /* 0x000fe200078e02f8 */
[----:B------:R-:W-:Y:S05]  /*6c60*/  LDSM.16.MT88.4 R168, [R198+0x2800] ;  /* 0x00280000c6a8783b */ /* 0x000fea0000004200 */
[----:B------:R2:W-:Y:S05]  /*6c70*/  RED.E.ADD.F32.FTZ.RN.STRONG.GPU [R6.64], R23 ;  /* 0x000000170600798e */ /* 0x0005ea000c10e7a6 */
[----:B------:R3:W-:Y:S05]  /*6c80*/  RED.E.ADD.F32.FTZ.RN.STRONG.GPU [R10.64], R24 ;  /* 0x000000180a00798e */ /* 0x0007ea000c10e7a6 */
[----:B------:R4:W-:Y:S01]  /*6c90*/  RED.E.ADD.F32.FTZ.RN.STRONG.GPU [R8.64], R25 ;  /* 0x000000190800798e */ /* 0x0009e2000c10e7a6 */
[CC--:B-1----:R-:W-:Y:S04]  /*6ca0*/  LEA R4, P2, R248.reuse, R210.reuse, 0x2 ;  /* 0x000000d2f8047211 */ /* 0x0c2fe800078410ff */
[----:B------:R-:W-:Y:S01]  /*6cb0*/  LDSM.16.MT88.4 R20, [R198+0x2000] ;  /* 0x00200000c614783b */ /* 0x000fe20000004200 */
[-C--:B------:R-:W-:Y:S05]  /*6cc0*/  LEA.HI.X.SX32 R5, R248, R211.reuse, 0x2, P2 ;  /* 0x000000d3f8057211 */ /* 0x080fea00010f16ff */
[----:B------:R1:W-:Y:S01]  /*6cd0*/  RED.E.ADD.F32.FTZ.RN.STRONG.GPU [R4.64], R26 ;  /* 0x0000001a0400798e */ /* 0x0003e2000c10e7a6 */
[CC--:B--2---:R-:W-:Y:S04]  /*6ce0*/  LEA R6, P0, R0.reuse, R210.reuse, 0x2 ;  /* 0x000000d200067211 */ /* 0x0c4fe800078010ff */
[-C--:B------:R-:W-:Y:S02]  /*6cf0*/  LEA.HI.X.SX32 R7, R0, R211.reuse, 0x2, P0 ;  /* 0x000000d300077211 */ /* 0x080fe400000f16ff */
[----:B------:R-:W-:Y:S02]  /*6d00*/  IADD3 R0, R185, 0x60, RZ ;  /* 0x00000060b9007810 */ /* 0x000fe40007ffe0ff */
[-C--:B---3--:R-:W-:Y:S01]  /*6d10*/  LEA R10, P0, R16, R210.reuse, 0x2 ;  /* 0x000000d2100a7211 */ /* 0x088fe200078010ff */
[----:B------:R2:W-:Y:S02]  /*6d20*/  RED.E.ADD.F32.FTZ.RN.STRONG.GPU [R6.64], R27 ;  /* 0x0000001b0600798e */ /* 0x0005e4000c10e7a6 */
[----:B------:R-:W-:Y:S01]  /*6d30*/  IMAD.IADD R0, R238, 0x1, R0 ;  /* 0x00000001ee007824 */ /* 0x000fe200078e0200 */
[-C--:B------:R-:W-:Y:S02]  /*6d40*/  LEA.HI.X.SX32 R11, R16, R211.reuse, 0x2, P0 ;  /* 0x000000d3100b7211 */ /* 0x080fe400000f16ff */
[----:B------:R-:W-:Y:S01]  /*6d50*/  RED.E.ADD.F32.FTZ.RN.STRONG.GPU [R210.64+0x180], R32 ;  /* 0x00018020d200798e */ /* 0x000fe2000c10e7a6 */
[----:B------:R-:W-:Y:S04]  /*6d60*/  IMAD.IADD R0, R238, 0x1, R0 ;  /* 0x00000001ee007824 */ /* 0x000fe800078e0200 */
[----:B------:R3:W-:Y:S01]  /*6d70*/  RED.E.ADD.F32.FTZ.RN.STRONG.GPU [R2.64+0x180], R33 ;  /* 0x000180210200798e */ /* 0x0007e2000c10e7a6 */
[CC--:B----4-:R-:W-:Y:S02]  /*6d80*/  LEA R8, P4, R0.reuse, R210.reuse, 0x2 ;  /* 0x000000d200087211 */ /* 0x0d0fe400078810ff */
[CC--:B-1----:R-:W-:Y:S02]  /*6d90*/  LEA R4, P2, R17.reuse, R210.reuse, 0x2 ;  /* 0x000000d211047211 */ /* 0x0c2fe400078410ff */
[-C--:B------:R-:W-:Y:S01]  /*6da0*/  LEA.HI.X.SX32 R9, R0, R211.reuse, 0x2, P4 ;  /* 0x000000d300097211 */ /* 0x080fe200020f16ff */
[----:B------:R-:W-:Y:S01]  /*6db0*/  IMAD.IADD R0, R206, 0x1, R198 ;  /* 0x00000001ce007824 */ /* 0x000fe200078e02c6 */
        /* <DEDUP_REMOVED lines=8> */
[-C--:B------:R-:W-:Y:S04]  /*6e40*/  LEA.HI.X.SX32 R3, R252, R211.reuse, 0x2, P0 ;  /* 0x000000d3fc037211 */ /* 0x080fe800000f16ff */
[----:B------:R-:W-:Y:S01]  /*6e50*/  RED.E.ADD.F32.FTZ.RN.STRONG.GPU [R6.64], R29 ;  /* 0x0000001d0600798e */ /* 0x000fe2000c10e7a6 */
[----:B------:R-:W-:Y:S04]  /*6e60*/  PLOP3.LUT P0, PT, PT, PT, UP2, 0x80, 0x0 ;  /* 0x000000000000781c */ /* 0x000fe80003f0f028 */
[----:B------:R-:W-:Y:S05]  /*6e70*/  LDSM.16.MT88.4 R8, [R198] ;  /* 0x00000000c608783b */ /* 0x000fea0000004200 */
[----:B------:R-:W-:Y:S01]  /*6e80*/  LDSM.16.MT88.4 R24, [R0+0x2000] ;  /* 0x002000000018783b */ /* 0x000fe20000004200 */
[C---:B-1----:R-:W-:Y:S04]  /*6e90*/  LEA R4, P2, R246.reuse, R210, 0x2 ;  /* 0x000000d2f6047211 */ /* 0x042fe800078410ff */
[----:B------:R-:W-:Y:S01]  /*6ea0*/  LDSM.16.MT88.4 R32, [R197+0x1e800] ;  /* 0x01e80000c520783b */ /* 0x000fe20000004200 */
[----:B------:R-:W-:Y:S02]  /*6eb0*/  LEA.HI.X.SX32 R5, R246, R211, 0x2, P2 ;  /* 0x000000d3f6057211 */ /* 0x000fe400010f16ff */
[----:B------:R-:W-:Y:S01]  /*6ec0*/  PLOP3.LUT P2, PT, PT, PT, UP0, 0x80, 0x0 ;  /* 0x000000000000781c */ /* 0x000fe20003f4f008 */
[----:B------:R-:W-:Y:S01]  /*6ed0*/  @UP3 UIADD3 UR6, UP0, UR6, -0x100, URZ ;  /* 0xffffff0006063890 */ /* 0x000fe2000ff1e03f */
[----:B------:R-:W-:Y:S03]  /*6ee0*/  LDSM.16.MT88.4 R164, [R0+0x800] ;  /* 0x0008000000a4783b */ /* 0x000fe60000004200 */
[----:B------:R-:W-:Y:S02]  /*6ef0*/  @UP3 UIADD3.X UR31, UR31, -0x1, URZ, UP0, !UPT ;  /* 0xffffffff1f1f3890 */ /* 0x000fe400087fe43f */
[----:B------:R-:W-:Y:S05]  /*6f00*/  RED.E.ADD.F32.FTZ.RN.STRONG.GPU [R4.64], R30 ;  /* 0x0000001e0400798e */ /* 0x000fea000c10e7a6 */
[----:B------:R-:W1:Y:S05]  /*6f10*/  LDSM.16.MT88.4 R4, [R197+0x1c000] ;  /* 0x01c00000c504783b */ /* 0x000e6a0000004200 */
        /* <DEDUP_REMOVED lines=84> */
.L_x_787:
[----:B------:R-:W2:Y:S01]  /*7460*/  LDL R172, [R1+0x10] ;  /* 0x0000100001ac7983 */ /* 0x000ea20000100800 */
[----:B------:R-:W-:Y:S01]  /*7470*/  FMUL.FTZ R58, R58, c[0x0][0x2dc] ;  /* 0x0000b7003a3a7a20 */ /* 0x000fe20000410000 */
[----:B------:R-:W-:-:S02]  /*7480*/  ULDC.64 UR6, c[0x0][0x3a0] ;  /* 0x0000e80000067ab9 */ /* 0x000fc40000000a00 */
[----:B------:R-:W3:Y:S01]  /*7490*/  LDL R171, [R1+0x1c] ;  /* 0x00001c0001ab7983 */ /* 0x000ee20000100800 */
[----:B------:R-:W-:Y:S01]  /*74a0*/  FMUL.FTZ R27, R59, c[0x0][0x2dc] ;  /* 0x0000b7003b1b7a20 */ /* 0x000fe20000410000 */
[----:B------:R-:W-:Y:S02]  /*74b0*/  ULDC.64 UR4, c[0x0][0x3a8] ;  /* 0x0000ea0000047ab9 */ /* 0x000fe40000000a00 */
[----:B------:R-:W4:Y:S01]  /*74c0*/  LDL R173, [R1+0x34] ;  /* 0x0000340001ad7983 */ /* 0x000f220000100800 */
[----:B------:R-:W-:Y:S02]  /*74d0*/  FMUL.FTZ R60, R60, c[0x0][0x2dc] ;  /* 0x0000b7003c3c7a20 */ /* 0x000fe40000410000 */
[----:B------:R-:W-:Y:S01]  /*74e0*/  FMUL.FTZ R24, R61, c[0x0][0x2dc] ;  /* 0x0000b7003d187a20 */ /* 0x000fe20000410000 */
[----:B------:R-:W4:Y:S01]  /*74f0*/  LDL R59, [R1+0x14] ;  /* 0x00001400013b7983 */ /* 0x000f220000100800 */
[----:B------:R-:W-:-:S03]  /*7500*/  F2FP.BF16.PACK_AB R27, R27, R58 ;  /* 0x0000003a1b1b723e */ /* 0x000fc600000010ff */
[----:B------:R-:W-:Y:S01]  /*7510*/  F2FP.BF16.PACK_AB R24, R24, R60 ;  /* 0x0000003c1818723e */ /* 0x000fe200000010ff */
[----:B------:R-:W4:Y:S04]  /*7520*/  LDL R58, [R1+0x20] ;  /* 0x00002000013a7983 */ /* 0x000f280000100800 */
[----:B------:R-:W4:Y:S04]  /*7530*/  LDL R60, [R1+0x30] ;  /* 0x00003000013c7983 */ /* 0x000f280000100800 */
[----:B------:R-:W4:Y:S04]  /*7540*/  LDL.64 R174, [R1+0x28] ;  /* 0x0000280001ae7983 */ /* 0x000f280000100a00 */
[----:B------:R-:W4:Y:S01]  /*7550*/  LDL R170, [R1+0x4] ;  /* 0x0000040001aa7983 */ /* 0x000f220000100800 */
[----:B------:R-:W-:-:S02]  /*7560*/  FMUL.FTZ R100, R100, c[0x0][0x2e0] ;  /* 0x0000b80064647a20 */ /* 0x000fc40000410000 */
[----:B-1----:R-:W-:Y:S02]  /*7570*/  FMUL.FTZ R7, R101, c[0x0][0x2e0] ;  /* 0x0000b80065077a20 */ /* 0x002fe40000410000 */
        /* <DEDUP_REMOVED lines=111> */
[----:B------:R-:W-:Y:S02]  /*7c70*/  F2FP.BF16.PACK_AB R154, R155, R154 ;  /* 0x0000009a9b9a723e */ /* 0x000fe400000010ff */
[----:B------:R-:W-:Y:S02]  /*7c80*/  F2FP.BF16.PACK_AB R156, R157, R156 ;  /* 0x0000009c9d9c723e */ /* 0x000fe400000010ff */
[----:B------:R-:W-:Y:S02]  /*7c90*/  F2FP.BF16.PACK_AB R158, R159, R158 ;  /* 0x0000009e9f9e723e */ /* 0x000fe400000010ff */
[----:B------:R-:W-:Y:S02]  /*7ca0*/  F2FP.BF16.PACK_AB R38, R168, R169 ;  /* 0x000000a9a826723e */ /* 0x000fe400000010ff */
[----:B------:R-:W-:-:S02]  /*7cb0*/  F2FP.BF16.PACK_AB R37, R37, R167 ;  /* 0x000000a72525723e */ /* 0x000fc400000010ff */
        /* <DEDUP_REMOVED lines=20> */
[----:B------:R-:W1:Y:S01]  /*7e00*/  S2R R55, SR_CTAID.Y ;  /* 0x0000000000377919 */ /* 0x000e620000002600 */
[----:B------:R-:W-:Y:S01]  /*7e10*/  FMUL.FTZ R22, R69, c[0x0][0x2dc] ;  /* 0x0000b70045167a20 */ /* 0x000fe20000410000 */
[----:B------:R-:W-:Y:S01]  /*7e20*/  F2FP.BF16.PACK_AB R28, R28, R56 ;  /* 0x000000381c1c723e */ /* 0x000fe200000010ff */
[----:B------:R-:W-:-:S02]  /*7e30*/  FMUL.FTZ R70, R70, c[0x0][0x2dc] ;  /* 0x0000b70046467a20 */ /* 0x000fc40000410000 */
        /* <DEDUP_REMOVED lines=18> */
[----:B--2---:R-:W-:Y:S04]  /*7f60*/  STS [R172], R7 ;  /* 0x00000007ac007388 */ /* 0x004fe80000000800 */
[----:B------:R1:W-:Y:S04]  /*7f70*/  STS [R172+0x400], R6 ;  /* 0x00040006ac007388 */ /* 0x0003e80000000800 */
[----:B---3--:R-:W-:Y:S04]  /*7f80*/  STS [R171], R40 ;  /* 0x00000028ab007388 */ /* 0x008fe80000000800 */
[----:B----4-:R2:W-:Y:S04]  /*7f90*/  STS [R173], R39 ;  /* 0x00000027ad007388 */ /* 0x0105e80000000800 */
[----:B------:R-:W-:Y:S04]  /*7fa0*/  STS [R172+0x2000], R42 ;  /* 0x0020002aac007388 */ /* 0x000fe80000000800 */
[----:B------:R-:W-:Y:S04]  /*7fb0*/  STS [R172+0x2400], R41 ;  /* 0x00240029ac007388 */ /* 0x000fe80000000800 */
[----:B------:R-:W-:Y:S04]  /*7fc0*/  STS [R171+0x2000], R45 ;  /* 0x0020002dab007388 */ /* 0x000fe80000000800 */
[----:B------:R-:W-:Y:S04]  /*7fd0*/  STS [R171+0x2400], R44 ;  /* 0x0024002cab007388 */ /* 0x000fe80000000800 */
        /* <DEDUP_REMOVED lines=35> */
[----:B------:R-:W-:-:S03]  /*8210*/  FMUL.FTZ R84, R84, c[0x0][0x2dc] ;  /* 0x0000b70054547a20 */ /* 0x000fc60000410000 */
[----:B------:R-:W-:Y:S01]  /*8220*/  STS [R60+0x8000], R25 ;  /* 0x008000193c007388 */ /* 0x000fe20000000800 */
[----:B------:R-:W-:-:S03]  /*8230*/  FMUL.FTZ R14, R85, c[0x0][0x2dc] ;  /* 0x0000b700550e7a20 */ /* 0x000fc60000410000 */
[----:B------:R-:W-:Y:S01]  /*8240*/  STS [R59+0xa000], R28 ;  /* 0x00a0001c3b007388 */ /* 0x000fe20000000800 */
[----:B------:R-:W-:Y:S01]  /*8250*/  FMUL.FTZ R86, R86, c[0x0][0x2dc] ;  /* 0x0000b70056567a20 */ /* 0x000fe20000410000 */
[----:B------:R-:W-:Y:S02]  /*8260*/  F2FP.BF16.PACK_AB R20, R20, R72 ;  /* 0x000000481414723e */ /* 0x000fe400000010ff */
[----:B------:R-:W-:Y:S01]  /*8270*/  STS [R59+0xa400], R27 ;  /* 0x00a4001b3b007388 */ /* 0x000fe20000000800 */
[----:B------:R-:W-:Y:S01]  /*8280*/  FMUL.FTZ R13, R87, c[0x0][0x2dc] ;  /* 0x0000b700570d7a20 */ /* 0x000fe20000410000 */
[----:B------:R-:W-:Y:S02]  /*8290*/  F2FP.BF16.PACK_AB R19, R19, R74 ;  /* 0x0000004a1313723e */ /* 0x000fe400000010ff */
        /* <DEDUP_REMOVED lines=25> */
[----:B------:R-:W-:-:S03]  /*8430*/  F2FP.BF16.PACK_AB R12, R12, R88 ;  /* 0x000000580c0c723e */ /* 0x000fc600000010ff */
[----:B------:R-:W3:Y:S01]  /*8440*/  S2R R56, SR_CTAID.Z ;  /* 0x0000000000387919 */ /* 0x000ee20000002700 */
[----:B------:R-:W-:-:S03]  /*8450*/  F2FP.BF16.PACK_AB R11, R11, R90 ;  /* 0x0000005a0b0b723e */ /* 0x000fc600000010ff */
[----:B------:R-:W-:Y:S01]  /*8460*/  STS [R172+0xe400], R19 ;  /* 0x00e40013ac007388 */ /* 0x000fe20000000800 */
[----:B------:R-:W-:Y:S01]  /*8470*/  SHF.R.S32.HI R3, RZ, 0x1f, R174 ;  /* 0x0000001fff037819 */ /* 0x000fe200000114ae */
[----:B------:R-:W-:Y:S02]  /*8480*/  UIMAD UR8, UR42, UR6, URZ ;  /* 0x000000062a0872a4 */ /* 0x000fe4000f8e023f */
[----:B------:R-:W-:Y:S01]  /*8490*/  STS [R171+0xe000], R16 ;  /* 0x00e00010ab007388 */ /* 0x000fe20000000800 */
[----:B------:R-:W-:Y:S02]  /*84a0*/  MOV R4, UR43 ;  /* 0x0000002b00047c02 */ /* 0x000fe40008000f00 */
[----:B------:R-:W-:Y:S01]  /*84b0*/  MOV R2, R174 ;  /* 0x000000ae00027202 */ /* 0x000fe20000000f00 */
[----:B------:R-:W-:Y:S01]  /*84c0*/  STS [R171+0xe400], R15 ;  /* 0x00e4000fab007388 */ /* 0x000fe20000000800 */
[----:B------:R-:W-:-:S03]  /*84d0*/  F2FP.BF16.PACK_AB R8, R8, R92 ;  /* 0x0000005c0808723e */ /* 0x000fc600000010ff */
[----:B------:R-:W4:Y:S01]  /*84e0*/  S2R R57, SR_TID.X ;  /* 0x0000000000397919 */ /* 0x000f220000002100 */
[----:B------:R-:W-:-:S03]  /*84f0*/  F2FP.BF16.PACK_AB R0, R0, R94 ;  /* 0x0000005e0000723e */ /* 0x000fc600000010ff */
[----:B------:R-:W-:Y:S01]  /*8500*/  STS [R59+0xc000], R14 ;  /* 0x00c0000e3b007388 */ /* 0x000fe20000000800 */
[----:B------:R-:W-:-:S03]  /*8510*/  UIMAD UR8, UR43, UR7, UR8 ;  /* 0x000000072b0872a4 */ /* 0x000fc6000f8e0208 */
[----:B------:R-:W-:Y:S01]  /*8520*/  STS [R59+0xc400], R13 ;  /* 0x00c4000d3b007388 */ /* 0x000fe20000000800 */
[----:B------:R-:W-:-:S03]  /*8530*/  IMAD.WIDE.U32 R4, R4, c[0x0][0x3a0], R2 ;  /* 0x0000e80004047a25 */ /* 0x000fc600078e0002 */
[----:B------:R-:W-:Y:S01]  /*8540*/  STS [R58+0xc000], R10 ;  /* 0x00c0000a3a007388 */ /* 0x000fe20000000800 */
[----:B-1----:R-:W-:-:S03]  /*8550*/  SHF.R.S32.HI R6, RZ, 0x1f, R55 ;  /* 0x0000001fff067819 */ /* 0x002fc60000011437 */
[----:B------:R-:W-:Y:S04]  /*8560*/  STS [R58+0xc400], R9 ;  /* 0x00c400093a007388 */ /* 0x000fe80000000800 */
[----:B------:R-:W-:Y:S04]  /*8570*/  STS [R59+0xe000], R12 ;  /* 0x00e0000c3b007388 */ /* 0x000fe80000000800 */
[----:B------:R-:W-:Y:S01]  /*8580*/  STS [R59+0xe400], R11 ;  /* 0x00e4000b3b007388 */ /* 0x000fe20000000800 */
[----:B------:R-:W-:-:S03]  /*8590*/  MOV R43, UR43 ;  /* 0x0000002b002b7c02 */ /* 0x000fc60008000f00 */
[----:B------:R-:W-:Y:S01]  /*85a0*/  STS [R58+0xe000], R8 ;  /* 0x00e000083a007388 */ /* 0x000fe20000000800 */
[----:B------:R-:W-:-:S03]  /*85b0*/  UIMAD UR42, UR42, UR4, URZ ;  /* 0x000000042a2a72a4 */ /* 0x000fc6000f8e023f */
[----:B------:R1:W-:Y:S01]  /*85c0*/  STS [R58+0xe400], R0 ;  /* 0x00e400003a007388 */ /* 0x0003e20000000800 */
[----:B------:R-:W-:Y:S01]  /*85d0*/  IADD3 R5, R5, UR8, RZ ;  /* 0x0000000805057c10 */ /* 0x000fe2000fffe0ff */
[----:B------:R-:W-:Y:S01]  /*85e0*/  IMAD R7, R6, c[0x0][0x388], RZ ;  /* 0x0000e20006077a24 */ /* 0x000fe200078e02ff */
[----:B------:R-:W-:Y:S01]  /*85f0*/  UIMAD UR42, UR43, UR5, UR42 ;  /* 0x000000052b2a72a4 */ /* 0x000fe2000f8e022a */
[----:B------:R-:W-:-:S04]  /*8600*/  IMAD.WIDE.U32 R2, R43, c[0x0][0x3a8], R2 ;  /* 0x0000ea002b027a25 */ /* 0x000fc800078e0002 */
[C---:B------:R-:W-:Y:S02]  /*8610*/  IMAD R7, R55.reuse, c[0x0][0x38c], R7 ;  /* 0x0000e30037077a24 */ /* 0x040fe400078e0207 */
[----:B------:R-:W-:Y:S01]  /*8620*/  IMAD.WIDE.U32 R4, R55, c[0x0][0x388], R4 ;  /* 0x0000e20037047a25 */ /* 0x000fe200078e0004 */
[----:B------:R-:W-:-:S03]  /*8630*/  IADD3 R3, R3, UR42, RZ ;  /* 0x0000002a03037c10 */ /* 0x000fc6000fffe0ff */
[----:B------:R-:W-:Y:S01]  /*8640*/  IMAD R6, R6, c[0x0][0x390], RZ ;  /* 0x0000e40006067a24 */ /* 0x000fe200078e02ff */
[----:B------:R-:W-:Y:S02]  /*8650*/  IADD3 R5, R5, R7, RZ ;  /* 0x0000000705057210 */ /* 0x000fe40007ffe0ff */
[----:B---3--:R-:W-:Y:S01]  /*8660*/  SHF.R.S32.HI R7, RZ, 0x1f, R56 ;  /* 0x0000001fff077819 */ /* 0x008fe20000011438 */
[C---:B------:R-:W-:Y:S01]  /*8670*/  IMAD R6, R55.reuse, c[0x0][0x394], R6 ;  /* 0x0000e50037067a24 */ /* 0x040fe200078e0206 */
[----:B----4-:R-:W-:Y:S01]  /*8680*/  SHF.R.S32.HI R43, RZ, 0x1f, R57 ;  /* 0x0000001fff2b7819 */ /* 0x010fe20000011439 */
[----:B------:R-:W-:Y:S01]  /*8690*/  IMAD.WIDE.U32 R2, R55, c[0x0][0x390], R2 ;  /* 0x0000e40037027a25 */ /* 0x000fe200078e0002 */
[----:B------:R-:W-:Y:S01]  /*86a0*/  SHF.L.U32 R76, R170, 0x1, RZ ;  /* 0x00000001aa4c7819 */ /* 0x000fe200000006ff */
[----:B------:R-:W-:Y:S02]  /*86b0*/  BAR.SYNC.DEFER_BLOCKING 0x0 ;  /* 0x0000000000007b1d */ /* 0x000fe40000010000 */
[----:B--2---:R-:W-:Y:S01]  /*86c0*/  IMAD R39, R7, c[0x0][0x3b8], RZ ;  /* 0x0000ee0007277a24 */ /* 0x004fe200078e02ff */
[----:B------:R-:W-:Y:S01]  /*86d0*/  LEA.HI R43, R43, R57, RZ, 0x3 ;  /* 0x000000392b2b7211 */ /* 0x000fe200078f18ff */
[----:B------:R-:W-:Y:S01]  /*86e0*/  IMAD.WIDE.U32 R4, R56, c[0x0][0x3b8], R4 ;  /* 0x0000ee0038047a25 */ /* 0x000fe200078e0004 */
[----:B------:R-:W-:-:S03]  /*86f0*/  IADD3 R3, R3, R6, RZ ;  /* 0x0000000603037210 */ /* 0x000fc60007ffe0ff */
[C---:B------:R-:W-:Y:S01]  /*8700*/  IMAD R39, R56.reuse, c[0x0][0x3bc], R39 ;  /* 0x0000ef0038277a24 */ /* 0x040fe200078e0227 */
[----:B-1----:R-:W-:Y:S01]  /*8710*/  SHF.R.S32.HI R0, RZ, 0x3, R43 ;  /* 0x00000003ff007819 */ /* 0x002fe2000001142b */
[----:B------:R-:W-:Y:S02]  /*8720*/  IMAD R40, R7, c[0x0][0x3c0], RZ ;  /* 0x0000f00007287a24 */ /* 0x000fe400078e02ff */
[C---:B------:R-:W-:Y:S01]  /*8730*/  IMAD.WIDE.U32 R6, R56.reuse, c[0x0][0x3c0], R2 ;  /* 0x0000f00038067a25 */ /* 0x040fe200078e0002 */
[----:B------:R-:W-:Y:S02]  /*8740*/  IADD3 R3, R5, R39, RZ ;  /* 0x0000002705037210 */ /* 0x000fe40007ffe0ff */
[----:B------:R-:W-:Y:S01]  /*8750*/  SHF.R.S32.HI R5, RZ, 0x1f, R0 ;  /* 0x0000001fff057819 */ /* 0x000fe20000011400 */
[----:B------:R-:W-:Y:S01]  /*8760*/  IMAD R40, R56, c[0x0][0x3c4], R40 ;  /* 0x0000f10038287a24 */ /* 0x000fe200078e0228 */
[----:B------:R-:W1:Y:S04]  /*8770*/  LDS.128 R60, [R76+0xc000] ;  /* 0x00c000004c3c7984 */ /* 0x000e680000000c00 */
[----:B------:R-:W2:Y:S01]  /*8780*/  LDS.128 R68, [R76+0x10000] ;  /* 0x010000004c447984 */ /* 0x000ea20000000c00 */
[----:B------:R-:W-:-:S03]  /*8790*/  MOV R2, R4 ;  /* 0x0000000400027202 */ /* 0x000fc60000000f00 */
[----:B------:R-:W3:Y:S04]  /*87a0*/  LDS.128 R72, [R76+0xd000] ;  /* 0x00d000004c487984 */ /* 0x000ee80000000c00 */
[----:B------:R-:W4:Y:S01]  /*87b0*/  LDS.128 R64, [R76+0x11000] ;  /* 0x011000004c407984 */ /* 0x000f220000000c00 */
[----:B------:R-:W-:-:S03]  /*87c0*/  IMAD R4, R5, c[0x0][0x3a0], RZ ;  /* 0x0000e80005047a24 */ /* 0x000fc600078e02ff */
[----:B------:R-:W1:Y:S01]  /*87d0*/  LDS.128 R56, [R76+0xe000] ;  /* 0x00e000004c387984 */ /* 0x000e620000000c00 */
[----:B------:R-:W-:-:S03]  /*87e0*/  IADD3 R7, R7, R40, RZ ;  /* 0x0000002807077210 */ /* 0x000fc60007ffe0ff */
[----:B------:R-:W1:Y:S01]  /*87f0*/  LDS.128 R52, [R76+0x12000] ;  /* 0x012000004c347984 */ /* 0x000e620000000c00 */
[C---:B------:R-:W-:Y:S02]  /*8800*/  IMAD R4, R0.reuse, c[0x0][0x3a4], R4 ;  /* 0x0000e90000047a24 */ /* 0x040fe400078e0204 */
[C---:B------:R-:W-:Y:S01]  /*8810*/  IMAD.WIDE.U32 R2, R0.reuse, c[0x0][0x3a0], R2 ;  /* 0x0000e80000027a25 */ /* 0x040fe200078e0002 */
[----:B------:R-:W1:Y:S03]  /*8820*/  LDS.128 R48, [R76+0xf000] ;  /* 0x00f000004c307984 */ /* 0x000e660000000c00 */
[----:B------:R-:W-:Y:S01]  /*8830*/  IMAD R5, R5, c[0x0][0x3a8], RZ ;  /* 0x0000ea0005057a24 */ /* 0x000fe200078e02ff */
[----:B------:R-:W1:Y:S01]  /*8840*/  LDS.128 R44, [R76+0x13000] ;  /* 0x013000004c2c7984 */ /* 0x000e620000000c00 */
[----:B------:R-:W-:Y:S01]  /*8850*/  IADD3 R3, R3, R4, RZ ;  /* 0x0000000403037210 */ /* 0x000fe20007ffe0ff */
[----:B------:R-:W-:Y:S01]  /*8860*/  IMAD.WIDE.U32 R6, R0, c[0x0][0x3a8], R6 ;  /* 0x0000ea0000067a25 */ /* 0x000fe200078e0006 */
[----:B------:R-:W-:Y:S01]  /*8870*/  USHF.L.U64.HI UR7, UR6, UR20, UR7 ;  /* 0x0000001406077299 */ /* 0x000fe20008010207 */
[----:B------:R-:W1:Y:S01]  /*8880*/  LDS.128 R40, [R76+0x14000] ;  /* 0x014000004c287984 */ /* 0x000e620000000c00 */
[----:B------:R-:W-:Y:S01]  /*8890*/  LEA R4, P0, R2, c[0x0][0x340], 0x1 ;  /* 0x0000d00002047a11 */ /* 0x000fe200078008ff */
[----:B------:R-:W-:-:S02]  /*88a0*/  IMAD R8, R0, c[0x0][0x3ac], R5 ;  /* 0x0000eb0000087a24 */ /* 0x000fc400078e0205 */
[----:B------:R-:W1:Y:S01]  /*88b0*/  LDS.128 R24, [R76+0x18000] ;  /* 0x018000004c187984 */ /* 0x000e620000000c00 */
[----:B------:R-:W-:-:S03]  /*88c0*/  USHF.L.U32 UR6, UR6, 0x6, URZ ;  /* 0x0000000606067899 */ /* 0x000fc6000800063f */
[----:B------:R-:W2:Y:S04]  /*88d0*/  LDS.128 R36, [R76+0x15000] ;  /* 0x015000004c247984 */ /* 0x000ea80000000c00 */
[----:B------:R-:W3:Y:S04]  /*88e0*/  LDS.128 R20, [R76+0x19000] ;  /* 0x019000004c147984 */ /* 0x000ee80000000c00 */
[----:B------:R-:W4:Y:S04]  /*88f0*/  LDS.128 R32, [R76+0x16000] ;  /* 0x016000004c207984 */ /* 0x000f280000000c00 */
[----:B------:R-:W4:Y:S01]  /*8900*/  LDS.128 R16, [R76+0x1a000] ;  /* 0x01a000004c107984 */ /* 0x000f220000000c00 */
[----:B------:R-:W-:-:S03]  /*8910*/  LEA.HI.X R5, R2, c[0x0][0x344], R3, 0x1, P0 ;  /* 0x0000d10002057a11 */ /* 0x000fc600000f0c03 */
[----:B------:R-:W4:Y:S01]  /*8920*/  LDS.128 R28, [R76+0x17000] ;  /* 0x017000004c1c7984 */ /* 0x000f220000000c00 */
[----:B------:R-:W-:-:S03]  /*8930*/  IADD3 R0, R7, R8, RZ ;  /* 0x0000000807007210 */ /* 0x000fc60007ffe0ff */
[----:B------:R-:W4:Y:S01]  /*8940*/  LDS.128 R12, [R76+0x1b000] ;  /* 0x01b000004c0c7984 */ /* 0x000f220000000c00 */
        /* <DEDUP_REMOVED lines=32> */
.L_x_784:
        /* <DEDUP_REMOVED lines=11> */
.L_x_791:
[----:B------:R-:W-:Y:S05]  /*8c00*/  EXIT ;  /* 0x000000000000794d */ /* 0x000fea0003800000 */
.L_x_793:
        /* <DEDUP_REMOVED lines=15> */
.L_x_1084:


//--------------------- .text._ZN5flash44flash_bwd_dq_dk_dv_loop_seqk_parallel_kernelI23Flash_bwd_kernel_traitsILi128ELi64ELi128ELi8ELi2ELi4ELi2ELb0ELb0EN7cutlass10bfloat16_tE19Flash_kernel_traitsILi128ELi64ELi128ELi8ES3_EELb0ELb1ELb0ELb0ELb1ELb1ELb1EEEvNS_16Flash_bwd_paramsE --------------------------
	.section	.text._ZN5flash44flash_bwd_dq_dk_dv_loop_seqk_parallel_kernelI23Flash_bwd_kernel_traitsILi128ELi64ELi128ELi8ELi2ELi4ELi2ELb0ELb0EN7cutlass10bfloat16_tE19Flash_kernel_traitsILi128ELi64ELi128ELi8ES3_EELb0ELb1ELb0ELb0ELb1ELb1ELb1EEEvNS_16Flash_bwd_paramsE,"ax",@progbits
	.sectioninfo	@"SHI_REGISTERS=255"
	.align	128
        .global         _ZN5flash44flash_bwd_dq_dk_dv_loop_seqk_parallel_kernelI23Flash_bwd_kernel_traitsILi128ELi64ELi128ELi8ELi2ELi4ELi2ELb0ELb0EN7cutlass10bfloat16_tE19Flash_kernel_traitsILi128ELi64ELi128ELi8ES3_EELb0ELb1ELb0ELb0ELb1ELb1ELb1EEEvNS_16Flash_bwd_paramsE
        .type           _ZN5flash44flash_bwd_dq_dk_dv_loop_seqk_parallel_kernelI23Flash_bwd_kernel_traitsILi128ELi64ELi128ELi8ELi2ELi4ELi2ELb0ELb0EN7cutlass10bfloat16_tE19Flash_kernel_traitsILi128ELi64ELi128ELi8ES3_EELb0ELb1ELb0ELb0ELb1ELb1ELb1EEEvNS_16Flash_bwd_paramsE,@function
        .size           _ZN5flash44flash_bwd_dq_dk_dv_loop_seqk_parallel_kernelI23Flash_bwd_kernel_traitsILi128ELi64ELi128ELi8ELi2ELi4ELi2ELb0ELb0EN7cutlass10bfloat16_tE19Flash_kernel_traitsILi128ELi64ELi128ELi8ES3_EELb0ELb1ELb0ELb0ELb1ELb1ELb1EEEvNS_16Flash_bwd_paramsE,(.L_x_1085 - _ZN5flash44flash_bwd_dq_dk_dv_loop_seqk_parallel_kernelI23Flash_bwd_kernel_traitsILi128ELi64ELi128ELi8ELi2ELi4ELi2ELb0ELb0EN7cutlass10bfloat16_tE19Flash_kernel_traitsILi128ELi64ELi128ELi8ES3_EELb0ELb1ELb0ELb0ELb1ELb1ELb1EEEvNS_16Flash_bwd_paramsE)
        .other          _ZN5flash44flash_bwd_dq_dk_dv_loop_seqk_parallel_kernelI23Flash_bwd_kernel_traitsILi128ELi64ELi128ELi8ELi2ELi4ELi2ELb0ELb0EN7cutlass10bfloat16_tE19Flash_kernel_traitsILi128ELi64ELi128ELi8ES3_EELb0ELb1ELb0ELb0ELb1ELb1ELb1EEEvNS_16Flash_bwd_paramsE,@"STO_CUDA_ENTRY STV_DEFAULT"
_ZN5flash44flash_bwd_dq_dk_dv_loop_seqk_parallel_kernelI23Flash_bwd_kernel_traitsILi128ELi64ELi128ELi8ELi2ELi4ELi2ELb0ELb0EN7cutlass10bfloat16_tE19Flash_kernel_traitsILi128ELi64ELi128ELi8ES3_EELb0ELb1ELb0ELb0ELb1ELb1ELb1EEEvNS_16Flash_bwd_paramsE:
.text._ZN5flash44flash_bwd_dq_dk_dv_loop_seqk_parallel_kernelI23Flash_bwd_kernel_traitsILi128ELi64ELi128ELi8ELi2ELi4ELi2ELb0ELb0EN7cutlass10bfloat16_tE19Flash_kernel_traitsILi128ELi64ELi128ELi8ES3_EELb0ELb1ELb0ELb0ELb1ELb1ELb1EEEvNS_16Flash_bwd_paramsE:
        /* <DEDUP_REMOVED lines=112> */
[----:B------:R-:W-:Y:S01]  /*0700*/  STL [R1+0x28], R8 ;  /* 0x0000280801007387 */ /* 0x000fe20000100800 */
        /* <DEDUP_REMOVED lines=24> */
[----:B------:R-:W-:Y:S01]  /*0890*/  IMAD.SHL.U32 R217, R6, 0x2, RZ ;  /* 0x0000000206d97824 */ /* 0x000fe200078e00ff */
[----:B------:R-:W-:Y:S01]  /*08a0*/  LEA R7, R7, 0xc000, 0x1 ;  /* 0x0000c00007077811 */ /* 0x000fe200078e08ff */
        /* <DEDUP_REMOVED lines=37> */
[----:B------:R-:W-:Y:S02]  /*0b00*/  IMAD.IADD R225, R225, 0x1, R224 ;  /* 0x00000001e1e17824 */ /* 0x000fe400078e02e0 */
        /* <DEDUP_REMOVED lines=11> */
.L_x_802:
        /* <DEDUP_REMOVED lines=31> */
[----:B------:R-:W-:Y:S05]  /*0db0*/  @P0 BRA `(.L_x_794) ;  /* 0x00007a2000000947 */ /* 0x000fea0003800000 */
        /* <DEDUP_REMOVED lines=73> */
.L_x_795:
[----:B------:R-:W-:-:S04]  /*1250*/  UIMAD UR45, UR43, UR18, UR42 ;  /* 0x000000122b2d72a4 */ /* 0x000fc8000f8e022a */
[----:B------:R-:W-:Y:S02]  /*1260*/  UIMAD UR45, UR45, UR17, URZ ;  /* 0x000000112d2d72a4 */ /* 0x000fe4000f8e023f */
.L_x_796:
        /* <DEDUP_REMOVED lines=43> */
[----:B------:R-:W3:Y:S01]  /*1520*/  LDL R24, [R1+0x28] ;  /* 0x0000280001187983 */ /* 0x000ee20000100800 */
        /* <DEDUP_REMOVED lines=222> */
[----:B------:R1:W2:Y:S04]  /*2310*/  LDG.E R7, [R2.64] ;  /* 0x0000002402077981 */ /* 0x0002a8000c1e1900 */
[----:B------:R1:W3:Y:S04]  /*2320*/  LDG.E R6, [R2.64+0x20] ;  /* 0x0000202402067981 */ /* 0x0002e8000c1e1900 */
[----:B------:R1:W4:Y:S04]  /*2330*/  LDG.E R5, [R2.64+0x80] ;  /* 0x0000802402057981 */ /* 0x000328000c1e1900 */
[----:B-1----:R1:W5:Y:S01]  /*2340*/  LDG.E R3, [R2.64+0xa0] ;  /* 0x0000a02402037981 */ /* 0x002362000c1e1900 */
[----:B------:R-:W-:Y:S01]  /*2350*/  LEA.HI R0, R21, R22, RZ, 0x4 ;  /* 0x0000001615007211 */ /* 0x000fe200078f20ff */
[----:B------:R-:W-:Y:S01]  /*2360*/  IMAD.MOV.U32 R215, RZ, RZ, 0x20 ;  /* 0x00000020ffd77424 */ /* 0x000fe200078e00ff */
[----:B------:R-:W-:Y:S01]  /*2370*/  UIADD3 UR9, UR38, UR12, URZ ;  /* 0x0000000c26097290 */ /* 0x000fe2000fffe03f */
[----:B------:R-:W-:Y:S01]  /*2380*/  IMAD.MOV.U32 R192, RZ, RZ, 0x40 ;  /* 0x00000040ffc07424 */ /* 0x000fe200078e00ff */
[----:B------:R-:W-:Y:S01]  /*2390*/  LOP3.LUT R0, R0, 0xfffffff0, RZ, 0xc0, !PT ;  /* 0xfffffff000007812 */ /* 0x000fe200078ec0ff */
[----:B------:R-:W-:Y:S01]  /*23a0*/  IMAD.MOV.U32 R159, RZ, RZ, RZ ;  /* 0x000000ffff9f7224 */ /* 0x000fe200078e00ff */
[----:B------:R-:W-:-:S03]  /*23b0*/  UIADD3 UR9, -UR39, 0x80, UR9 ;  /* 0x0000008027097890 */ /* 0x000fc6000fffe109 */
[----:B------:R-:W-:-:S05]  /*23c0*/  IMAD.IADD R0, R22, 0x1, -R0 ;  /* 0x0000000116007824 */ /* 0x000fca00078e0a00 */
        /* <DEDUP_REMOVED lines=13> */
[----:B------:R-:W-:Y:S01]  /*24a0*/  IMAD.SHL.U32 R206, R0, 0x2, RZ ;  /* 0x0000000200ce7824 */ /* 0x000fe200078e00ff */
[----:B-----5:R1:W-:Y:S04]  /*24b0*/  STL [R1], R3 ;  /* 0x0000000301007387 */ /* 0x0203e80000100800 */
[----:B--2---:R1:W-:Y:S04]  /*24c0*/  STL [R1+0xc], R7 ;  /* 0x00000c0701007387 */ /* 0x0043e80000100800 */
[----:B----4-:R1:W-:Y:S04]  /*24d0*/  STL [R1+0x4], R5 ;  /* 0x0000040501007387 */ /* 0x0103e80000100800 */
[----:B---3--:R1:W-:Y:S02]  /*24e0*/  STL [R1+0x8], R6 ;  /* 0x0000080601007387 */ /* 0x0083e40000100800 */
[----:B------:R-:W-:Y:S01]  /*24f0*/  IMAD.MOV.U32 R0, RZ, RZ, c[0x0][0x22c] ;  /* 0x00008b00ff007624 */ /* 0x000fe200078e00ff */
[----:B------:R-:W-:Y:S01]  /*2500*/  SHF.L.U64.HI R2, R13, 0x2, R4 ;  /* 0x000000020d027819 */ /* 0x000fe20000010204 */
[----:B------:R-:W-:-:S02]  /*2510*/  IMAD.SHL.U32 R207, R216, 0x2, RZ ;  /* 0x00000002d8cf7824 */ /* 0x000fc400078e00ff */
[----:B------:R-:W-:Y:S02]  /*2520*/  IMAD R0, R0, c[0x0][0x1c0], RZ ;  /* 0x0000700000007a24 */ /* 0x000fe400078e02ff */
[----:B------:R2:W-:Y:S01]  /*2530*/  STL [R1+0x2c], R2 ;  /* 0x00002c0201007387 */ /* 0x0005e20000100800 */
[----:B------:R-:W-:Y:S01]  /*2540*/  IADD3 R208, R215, R207, RZ ;  /* 0x000000cfd7d07210 */ /* 0x000fe20007ffe0ff */
[C---:B-1----:R-:W-:Y:S02]  /*2550*/  IMAD.SHL.U32 R5, R0.reuse, 0x10, RZ ;  /* 0x0000001000057824 */ /* 0x042fe400078e00ff */
[----:B------:R-:W-:-:S03]  /*2560*/  IMAD.SHL.U32 R241, R0, 0x8, RZ ;  /* 0x0000000800f17824 */ /* 0x000fc600078e00ff */
[C---:B------:R-:W-:Y:S02]  /*2570*/  IADD3 R4, R5.reuse, 0x20, RZ ;  /* 0x0000002005047810 */ /* 0x040fe40007ffe0ff */
[----:B------:R-:W-:Y:S02]  /*2580*/  IADD3 R3, R5, 0x40, RZ ;  /* 0x0000004005037810 */ /* 0x000fe40007ffe0ff */
[----:B------:R-:W-:-:S03]  /*2590*/  IADD3 R4, R241, R4, RZ ;  /* 0x00000004f1047210 */ /* 0x000fc60007ffe0ff */
[C---:B------:R-:W-:Y:S02]  /*25a0*/  IMAD.IADD R3, R241.reuse, 0x1, R3 ;  /* 0x00000001f1037824 */ /* 0x040fe400078e0203 */
[----:B------:R-:W-:-:S03]  /*25b0*/  IMAD.IADD R4, R241, 0x1, R4 ;  /* 0x00000001f1047824 */ /* 0x000fc600078e0204 */
[C---:B------:R-:W-:Y:S02]  /*25c0*/  IADD3 R3, R241.reuse, R3, RZ ;  /* 0x00000003f1037210 */ /* 0x040fe40007ffe0ff */
[----:B------:R-:W-:-:S03]  /*25d0*/  IADD3 R4, R241, R4, RZ ;  /* 0x00000004f1047210 */ /* 0x000fc60007ffe0ff */
[----:B------:R-:W-:Y:S01]  /*25e0*/  IMAD.IADD R3, R241, 0x1, R3 ;  /* 0x00000001f1037824 */ /* 0x000fe200078e0203 */
[----:B--2---:R-:W-:Y:S01]  /*25f0*/  SHF.L.U32 R2, R13, 0x2, RZ ;  /* 0x000000020d027819 */ /* 0x004fe200000006ff */
[----:B------:R-:W-:-:S03]  /*2600*/  IMAD.IADD R4, R241, 0x1, R4 ;  /* 0x00000001f1047824 */ /* 0x000fc600078e0204 */
[C---:B------:R-:W-:Y:S01]  /*2610*/  IADD3 R3, R241.reuse, R3, RZ ;  /* 0x00000003f1037210 */ /* 0x040fe20007ffe0ff */
[----:B------:R1:W-:Y:S01]  /*2620*/  STL [R1+0x30], R2 ;  /* 0x0000300201007387 */ /* 0x0003e20000100800 */
[----:B------:R-:W-:-:S03]  /*2630*/  IADD3 R0, R241, R4, RZ ;  /* 0x00000004f1007210 */ /* 0x000fc60007ffe0ff */
[----:B------:R-:W-:Y:S04]  /*2640*/  STL [R1+0x18], R4 ;  /* 0x0000180401007387 */ /* 0x000fe80000100800 */
[----:B------:R2:W-:Y:S04]  /*2650*/  STL [R1+0x14], R3 ;  /* 0x0000140301007387 */ /* 0x0005e80000100800 */
[----:B------:R3:W-:Y:S01]  /*2660*/  STL [R1+0x24], R0 ;  /* 0x0000240001007387 */ /* 0x0007e20000100800 */
[----:B-1----:R-:W-:-:S04]  /*2670*/  IADD3 R2, R5, 0x60, RZ ;  /* 0x0000006005027810 */ /* 0x002fc80007ffe0ff */
[C---:B------:R-:W-:Y:S01]  /*2680*/  IADD3 R2, R241.reuse, R2, RZ ;  /* 0x00000002f1027210 */ /* 0x040fe20007ffe0ff */
[----:B--2---:R-:W-:-:S04]  /*2690*/  IMAD.IADD R3, R241, 0x1, R3 ;  /* 0x00000001f1037824 */ /* 0x004fc800078e0203 */
[----:B------:R-:W-:-:S05]  /*26a0*/  IMAD.IADD R2, R241, 0x1, R2 ;  /* 0x00000001f1027824 */ /* 0x000fca00078e0202 */
[----:B------:R-:W-:-:S05]  /*26b0*/  IADD3 R2, R241, R2, RZ ;  /* 0x00000002f1027210 */ /* 0x000fca0007ffe0ff */
[----:B------:R-:W-:-:S05]  /*26c0*/  IMAD.IADD R2, R241, 0x1, R2 ;  /* 0x00000001f1027824 */ /* 0x000fca00078e0202 */
[----:B---3--:R-:W-:Y:S01]  /*26d0*/  IADD3 R0, R241, R2, RZ ;  /* 0x00000002f1007210 */ /* 0x008fe20007ffe0ff */
[----:B------:R1:W-:Y:S04]  /*26e0*/  STL [R1+0x10], R2 ;  /* 0x0000100201007387 */ /* 0x0003e80000100800 */
[----:B------:R1:W-:Y:S04]  /*26f0*/  STL [R1+0x20], R3 ;  /* 0x0000200301007387 */ /* 0x0003e80000100800 */
[----:B------:R1:W-:Y:S02]  /*2700*/  STL [R1+0x1c], R0 ;  /* 0x00001c0001007387 */ /* 0x0003e40000100800 */
.L_x_800:
[----:B------:R-:W0:Y:S01]  /*2710*/  LDGDEPBAR ;  /* 0x00000000000079af */ /* 0x000e220000000000 */
[C---:B-1----:R-:W-:Y:S01]  /*2720*/  IADD3 R0, R209.reuse, R215, RZ ;  /* 0x000000d7d1007210 */ /* 0x042fe20007ffe0ff */
[----:B------:R-:W-:Y:S01]  /*2730*/  USHF.L.U32 UR7, UR8, 0x6, URZ ;  /* 0x0000000608077899 */ /* 0x000fe2000800063f */
[-C--:B------:R-:W-:Y:S01]  /*2740*/  IADD3 R3, R209, R192.reuse, RZ ;  /* 0x000000c0d1037210 */ /* 0x080fe20007ffe0ff */
[----:B------:R-:W-:Y:S01]  /*2750*/  UISETP.GT.AND UP3, UPT, UR8, UR4, UPT ;  /* 0x000000040800728c */ /* 0x000fe2000bf64270 */
[----:B------:R-:W-:Y:S01]  /*2760*/  IADD3 R2, R0, R192, RZ ;  /* 0x000000c000027210 */ /* 0x000fe20007ffe0ff */
[----:B------:R-:W-:Y:S02]  /*2770*/  UISETP.GE.AND UP0, UPT, UR7, UR9, UPT ;  /* 0x000000090700728c */ /* 0x000fe4000bf06270 */
[----:B------:R-:W2:Y:S04]  /*2780*/  LDL R232, [R1+0x44] ;  /* 0x0000440001e87983 */ /* 0x000ea80000100800 */
[----:B------:R-:W3:Y:S01]  /*2790*/  LDL R231, [R1+0x48] ;  /* 0x0000480001e77983 */ /* 0x000ee20000100800 */
[----:B------:R-:W-:Y:S03]  /*27a0*/  PLOP3.LUT P0, PT, PT, PT, UP0, 0x80, 0x0 ;  /* 0x000000000000781c */ /* 0x000fe60003f0f008 */
[----:B------:R-:W4:Y:S04]  /*27b0*/  LDL R230, [R1+0xc] ;  /* 0x00000c0001e67983 */ /* 0x000f280000100800 */
        /* <DEDUP_REMOVED lines=56> */
[C---:B---3--:R-:W-:Y:S08]  /*2b40*/  HMMA.16816.F32.BF16 R8, R164.reuse, R188, R8 ;  /* 0x000000bca408723c */ /* 0x048ff00000041808 */
[-C--:B------:R-:W-:Y:S03]  /*2b50*/  HMMA.16816.F32.BF16 R12, R164, R190.reuse, R12 ;  /* 0x000000bea40c723c */ /* 0x080fe6000004180c */
[----:B----4-:R-:W-:Y:S05]  /*2b60*/  FSETP.NEU.FTZ.AND P2, PT, R230, -INF , PT ;  /* 0xff800000e600780b */ /* 0x010fea0003f5d000 */
        /* <DEDUP_REMOVED lines=45> */
[C---:B-1----:R-:W-:Y:S01]  /*2e40*/  HMMA.16816.F32.BF16 R8, R164.reuse, R200, R8 ;  /* 0x000000c8a408723c */ /* 0x042fe20000041808 */
[----:B----4-:R-:W-:Y:S04]  /*2e50*/  MOV R2, UR7 ;  /* 0x0000000700027c02 */ /* 0x010fe80008000f00 */
[----:B------:R-:W-:Y:S03]  /*2e60*/  @!P0 IADD3 R2, R2, UR39, R232 ;  /* 0x0000002702028c10 */ /* 0x000fe6000fffe0e8 */
        /* <DEDUP_REMOVED lines=38> */
[----:B----4-:R-:W4:Y:S09]  /*30d0*/  LDL R15, [R1] ;  /* 0x00000000010f7983 */ /* 0x010f320000100800 */
        /* <DEDUP_REMOVED lines=41> */
[----:B------:R-:W2:Y:S01]  /*3370*/  MUFU.TANH R198, R18 ;  /* 0x0000001200c67308 */ /* 0x000ea20000002400 */
[----:B------:R-:W-:Y:S01]  /*3380*/  MOV R2, R242 ;  /* 0x000000f200027202 */ /* 0x000fe20000000f00 */
[----:B------:R-:W-:Y:S01]  /*3390*/  FMUL.FTZ R26, R26, c[0x0][0x2ec] ;  /* 0x0000bb001a1a7a20 */ /* 0x000fe20000410000 */
[----:B------:R-:W-:Y:S01]  /*33a0*/  MOV R6, R251 ;  /* 0x000000fb00067202 */ /* 0x000fe20000000f00 */
[----:B-1----:R-:W-:Y:S02]  /*33b0*/  FMUL.FTZ R8, R229, 1.4426950216293334961 ;  /* 0x3fb8aa3be5087820 */ /* 0x002fe40000410000 */
[----:B------:R-:W-:Y:S02]  /*33c0*/  FMUL.FTZ R27, R27, c[0x0][0x2ec] ;  /* 0x0000bb001b1b7a20 */ /* 0x000fe40000410000 */
[----:B------:R-:W-:Y:S01]  /*33d0*/  FMUL.FTZ R28, R28, c[0x0][0x2ec] ;  /* 0x0000bb001c1c7a20 */ /* 0x000fe20000410000 */
[----:B------:R-:W-:Y:S01]  /*33e0*/  FSEL R8, R8, RZ, P2 ;  /* 0x000000ff08087208 */ /* 0x000fe20001000000 */
[----:B------:R-:W1:Y:S01]  /*33f0*/  MUFU.TANH R196, R19 ;  /* 0x0000001300c47308 */ /* 0x000e620000002400 */
[----:B------:R-:W-:Y:S01]  /*3400*/  @!P0 ISETP.GE.AND P2, PT, R12, R10, PT ;  /* 0x0000000a0c00820c */ /* 0x000fe20003f46270 */
[----:B------:R-:W-:Y:S02]  /*3410*/  FMUL.FTZ R29, R29, c[0x0][0x2ec] ;  /* 0x0000bb001d1d7a20 */ /* 0x000fe40000410000 */
[--C-:B------:R-:W-:Y:S01]  /*3420*/  FFMA.FTZ R4, R3, c[0x0][0x23c], -R8.reuse ;  /* 0x00008f0003047a23 */ /* 0x100fe20000010808 */
[----:B------:R-:W-:Y:S01]  /*3430*/  MOV R3, R203 ;  /* 0x000000cb00037202 */ /* 0x000fe20000000f00 */
[----:B------:R-:W-:Y:S01]  /*3440*/  FMUL.FTZ R30, R30, c[0x0][0x2ec] ;  /* 0x0000bb001e1e7a20 */ /* 0x000fe20000410000 */
[----:B------:R-:W-:Y:S01]  /*3450*/  @!P0 FSEL R3, R203, -INF , !P2 ;  /* 0xff800000cb038808 */ /* 0x000fe20005000000 */
[----:B------:R-:W-:Y:S02]  /*3460*/  FMUL.FTZ R32, R32, c[0x0][0x2ec] ;  /* 0x0000bb0020207a20 */ /* 0x000fe40000410000 */
[----:B------:R1:W-:Y:S01]  /*3470*/  MUFU.EX2 R53, R4 ;  /* 0x0000000400357308 */ /* 0x0003e20000000800 */
[----:B------:R-:W-:Y:S02]  /*3480*/  FMUL.FTZ R33, R33, c[0x0][0x2ec] ;  /* 0x0000bb0021217a20 */ /* 0x000fe40000410000 */
[----:B------:R-:W-:Y:S02]  /*3490*/  FFMA.FTZ R3, R3, c[0x0][0x23c], -R8 ;  /* 0x00008f0003037a23 */ /* 0x000fe40000010808 */
[----:B------:R-:W-:Y:S02]  /*34a0*/  FMUL.FTZ R34, R34, c[0x0][0x2ec] ;  /* 0x0000bb0022227a20 */ /* 0x000fe40000410000 */
[----:B------:R-:W-:Y:S02]  /*34b0*/  FMUL.FTZ R35, R35, c[0x0][0x2ec] ;  /* 0x0000bb0023237a20 */ /* 0x000fe40000410000 */
[----:B------:R-:W-:Y:S01]  /*34c0*/  FMUL.FTZ R31, R31, c[0x0][0x2ec] ;  /* 0x0000bb001f1f7a20 */ /* 0x000fe20000410000 */
[----:B------:R3:W-:Y:S10]  /*34d0*/  MUFU.EX2 R52, R3 ;  /* 0x0000000300347308 */ /* 0x0007f40000000800 */
[----:B------:R-:W2:Y:S01]  /*34e0*/  MUFU.TANH R189, R20 ;  /* 0x0000001400bd7308 */ /* 0x000ea20000002400 */
[----:B-1----:R-:W-:Y:S02]  /*34f0*/  MOV R4, R244 ;  /* 0x000000f400047202 */ /* 0x002fe40000000f00 */
[----:B------:R-:W-:Y:S07]  /*3500*/  @!P0 FSEL R4, R244, -INF , !P3 ;  /* 0xff800000f4048808 */ /* 0x000fee0005800000 */
[----:B------:R-:W1:Y:S10]  /*3510*/  MUFU.TANH R187, R21 ;  /* 0x0000001500bb7308 */ /* 0x000e740000002400 */
[----:B------:R-:W1:Y:S10]  /*3520*/  MUFU.TANH R200, R22 ;  /* 0x0000001600c87308 */ /* 0x000e740000002400 */
        /* <DEDUP_REMOVED lines=60> */
[-C--:B------:R-:W-:Y:S03]  /*38f0*/  @!P0 ISETP.GE.AND P2, PT, R12, R11.reuse, PT ;  /* 0x0000000b0c00820c */ /* 0x080fe60003f46270 */
[--C-:B------:R-:W-:Y:S01]  /*3900*/  FFMA.FTZ R7, R6, c[0x0][0x23c], -R9.reuse ;  /* 0x00008f0006077a23 */ /* 0x100fe20000010809 */
[----:B------:R-:W-:Y:S02]  /*3910*/  MOV R6, R186 ;  /* 0x000000ba00067202 */ /* 0x000fe40000000f00 */
[----:B------:R-:W-:Y:S01]  /*3920*/  @!P0 FSEL R6, R186, -INF , !P2 ;  /* 0xff800000ba068808 */ /* 0x000fe20005000000 */
[----:B------:R1:W-:Y:S01]  /*3930*/  MUFU.EX2 R234, R7 ;  /* 0x0000000700ea7308 */ /* 0x0003e20000000800 */
[----:B------:R-:W-:Y:S03]  /*3940*/  @!P0 ISETP.GE.AND P2, PT, R13, R10, PT ;  /* 0x0000000a0d00820c */ /* 0x000fe60003f46270 */
        /* <DEDUP_REMOVED lines=21> */
[----:B------:R-:W-:Y:S03]  /*3aa0*/  @!P0 ISETP.GE.AND P2, PT, R7, R10, PT ;  /* 0x0000000a0700820c */ /* 0x000fe60003f46270 */
        /* <DEDUP_REMOVED lines=19> */
[----:B------:R-:W-:Y:S02]  /*3be0*/  @!P0 ISETP.GE.AND P2, PT, R7, R4, PT ;  /* 0x000000040700820c */ /* 0x000fe40003f46270 */
[----:B------:R-:W-:Y:S01]  /*3bf0*/  MOV R7, R240 ;  /* 0x000000f000077202 */ /* 0x000fe20000000f00 */
[--C-:B------:R-:W-:Y:S01]  /*3c00*/  FFMA.FTZ R12, R12, c[0x0][0x23c], -R3.reuse ;  /* 0x00008f000c0c7a23 */ /* 0x100fe20000010803 */
[----:B------:R-:W-:Y:S02]  /*3c10*/  @!P0 FSEL R7, R240, -INF , !P2 ;  /* 0xff800000f0078808 */ /* 0x000fe40005000000 */
[-C--:B------:R-:W-:Y:S02]  /*3c20*/  @!P0 ISETP.GE.AND P2, PT, R6, R4.reuse, PT ;  /* 0x000000040600820c */ /* 0x080fe40003f46270 */
[C---:B------:R-:W-:Y:S01]  /*3c30*/  @!P0 IADD3 R6, R0.reuse, 0x18, RZ ;  /* 0x0000001800068810 */ /* 0x040fe20007ffe0ff */
[----:B------:R1:W-:Y:S01]  /*3c40*/  MUFU.EX2 R46, R12 ;  /* 0x0000000c002e7308 */ /* 0x0003e20000000800 */
[----:B------:R-:W-:Y:S02]  /*3c50*/  @!P0 IADD3 R0, R0, 0x19, RZ ;  /* 0x0000001900008810 */ /* 0x000fe40007ffe0ff */
[----:B------:R-:W-:Y:S01]  /*3c60*/  @!P0 ISETP.GE.AND P3, PT, R6, R5, PT ;  /* 0x000000050600820c */ /* 0x000fe20003f66270 */
        /* <DEDUP_REMOVED lines=45> */
[----:B------:R-:W4:Y:S02]  /*3f40*/  MUFU.EX2 R235, R8 ;  /* 0x0000000800eb7308 */ /* 0x000f240000000800 */
        /* <DEDUP_REMOVED lines=129> */
[C---:B--2---:R-:W-:Y:S01]  /*4760*/  FADD.FTZ R2, -R176.reuse, R4 ;  /* 0x00000004b0027221 */ /* 0x044fe20000010100 */
[C---:B------:R-:W-:Y:S01]  /*4770*/  HMMA.16816.F32.BF16 R16, R168.reuse, R166, R16 ;  /* 0x000000a6a810723c */ /* 0x040fe20000041810 */
[----:B------:R-:W2:Y:S03]  /*4780*/  LDG.E R4, [R178.64+0x20] ;  /* 0x00002024b2047981 */ /* 0x000ea6000c1e1900 */
[----:B------:R-:W-:Y:S01]  /*4790*/  FMUL.FTZ R2, R245, R2 ;  /* 0x00000002f5027220 */ /* 0x000fe20000410000 */
[----:B------:R-:W1:Y:S01]  /*47a0*/  LDSM.16.M88.4 R164, [R212+0x18800] ;  /* 0x01880000d4a4783b */ /* 0x000e620000000200 */
[----:B------:R-:W-:Y:S01]  /*47b0*/  FADD.FTZ R5, -R176, R5 ;  /* 0x00000005b0057221 */ /* 0x000fe20000010100 */
[----:B------:R-:W-:Y:S01]  /*47c0*/  MOV R245, c[0x0][0x1c0] ;  /* 0x0000700000f57a02 */ /* 0x000fe20000000f00 */
[----:B------:R-:W-:Y:S04]  /*47d0*/  FMUL.FTZ R180, R2, R0 ;  /* 0x0000000002b47220 */ /* 0x000fe80000410000 */
[----:B------:R-:W-:Y:S01]  /*47e0*/  FMUL.FTZ R177, R243, R5 ;  /* 0x00000005f3b17220 */ /* 0x000fe20000410000 */
[----:B------:R-:W3:Y:S01]  /*47f0*/  LDG.E R2, [R178.64+0x80] ;  /* 0x00008024b2027981 */ /* 0x000ee2000c1e1900 */
[----:B------:R-:W-:Y:S02]  /*4800*/  FFMA.FTZ R5, -R191, R191, 1 ;  /* 0x3f800000bf057423 */ /* 0x000fe400000101bf */
[----:B------:R-:W-:Y:S01]  /*4810*/  IMAD R245, R245, c[0x0][0x22c], RZ ;  /* 0x00008b00f5f57a24 */ /* 0x000fe200078e02ff */
[----:B------:R-:W4:Y:S01]  /*4820*/  LDG.E R0, [R178.64+0xa0] ;  /* 0x0000a024b2007981 */ /* 0x000f22000c1e1900 */
[----:B------:R-:W-:Y:S03]  /*4830*/  FMUL.FTZ R5, R5, c[0x0][0x2ec] ;  /* 0x0000bb0005057a20 */ /* 0x000fe60000410000 */
[----:B------:R-:W-:Y:S03]  /*4840*/  LEA R245, -R245, RZ, 0x6 ;  /* 0x000000fff5f57211 */ /* 0x000fe600078e31ff */
[C---:B------:R-:W-:Y:S01]  /*4850*/  FADD.FTZ R17, -R176.reuse, R17 ;  /* 0x00000011b0117221 */ /* 0x040fe20000010100 */
[----:B------:R-:W-:Y:S01]  /*4860*/  LEA R218, P0, R245, R218, 0x2 ;  /* 0x000000daf5da7211 */ /* 0x000fe200078010ff */
[----:B------:R-:W-:Y:S02]  /*4870*/  FADD.FTZ R16, -R176, R16 ;  /* 0x00000010b0107221 */ /* 0x000fe40000010100 */
[----:B------:R-:W-:Y:S01]  /*4880*/  FMUL.FTZ R17, R233, R17 ;  /* 0x00000011e9117220 */ /* 0x000fe20000410000 */
[----:B------:R-:W-:Y:S02]  /*4890*/  LEA.HI.X.SX32 R219, R245, R219, 0x2, P0 ;  /* 0x000000dbf5db7211 */ /* 0x000fe400000f16ff */
[----:B------:R-:W-:Y:S01]  /*48a0*/  PLOP3.LUT P0, PT, PT, PT, UP3, 0x80, 0x0 ;  /* 0x000000000000781c */ /* 0x000fe20003f0f038 */
[-C--:B-1----:R-:W-:Y:S08]  /*48b0*/  HMMA.16816.F32.BF16 R20, R168, R164.reuse, R20 ;  /* 0x000000a4a814723c */ /* 0x082ff00000041814 */
[C---:B------:R-:W-:Y:S07]  /*48c0*/  HMMA.16816.F32.BF16 R24, R172.reuse, R164, R24 ;  /* 0x000000a4ac18723c */ /* 0x040fee0000041818 */
[----:B------:R-:W-:Y:S01]  /*48d0*/  FMUL.FTZ R164, R234, R16 ;  /* 0x00000010eaa47220 */ /* 0x000fe20000410000 */
[-C--:B------:R-:W-:Y:S04]  /*48e0*/  HMMA.16816.F32.BF16 R28, R172, R166.reuse, R28 ;  /* 0x000000a6ac1c723c */ /* 0x080fe8000004181c */
[----:B------:R-:W-:Y:S03]  /*48f0*/  FFMA.FTZ R16, -R190, R190, 1 ;  /* 0x3f800000be107423 */ /* 0x000fe600000101be */
[----:B------:R-:W-:Y:S01]  /*4900*/  FMUL.FTZ R173, R177, R5 ;  /* 0x00000005b1ad7220 */ /* 0x000fe20000410000 */
[----:B------:R-:W-:Y:S04]  /*4910*/  HMMA.16816.F32.BF16 R32, R168, R166, R32 ;  /* 0x000000a6a820723c */ /* 0x000fe80000041820 */
[----:B------:R-:W-:Y:S02]  /*4920*/  FFMA.FTZ R5, -R186, R186, 1 ;  /* 0x3f800000ba057423 */ /* 0x000fe400000101ba */
[----:B------:R-:W-:Y:S02]  /*4930*/  FADD.FTZ R21, -R176, R21 ;  /* 0x00000015b0157221 */ /* 0x000fe40000010100 */
[----:B------:R-:W-:Y:S04]  /*4940*/  FMUL.FTZ R5, R5, c[0x0][0x2ec] ;  /* 0x0000bb0005057a20 */ /* 0x000fe80000410000 */
[----:B------:R-:W-:Y:S02]  /*4950*/  FMUL.FTZ R165, R229, R21 ;  /* 0x00000015e5a57220 */ /* 0x000fe40000410000 */
[----:B------:R-:W-:Y:S02]  /*4960*/  FMUL.FTZ R171, R17, R5 ;  /* 0x0000000511ab7220 */ /* 0x000fe40000410000 */
[----:B------:R-:W-:Y:S02]  /*4970*/  FFMA.FTZ R5, -R181, R181, 1 ;  /* 0x3f800000b5057423 */ /* 0x000fe400000101b5 */
[----:B------:R-:W-:Y:S02]  /*4980*/  FMUL.FTZ R16, R16, c[0x0][0x2ec] ;  /* 0x0000bb0010107a20 */ /* 0x000fe40000410000 */
[----:B------:R-:W-:Y:S02]  /*4990*/  FMUL.FTZ R5, R5, c[0x0][0x2ec] ;  /* 0x0000bb0005057a20 */ /* 0x000fe40000410000 */
[----:B------:R-:W-:Y:S02]  /*49a0*/  FMUL.FTZ R172, R164, R16 ;  /* 0x00000010a4ac7220 */ /* 0x000fe40000410000 */
[C---:B------:R-:W-:Y:S02]  /*49b0*/  FADD.FTZ R21, -R176.reuse, R33 ;  /* 0x00000021b0157221 */ /* 0x040fe40000010100 */
[----:B------:R-:W-:Y:S02]  /*49c0*/  FADD.FTZ R32, -R176, R32 ;  /* 0x00000020b0207221 */ /* 0x000fe40000010100 */
[----:B------:R-:W-:Y:S02]  /*49d0*/  FMUL.FTZ R21, R195, R21 ;  /* 0x00000015c3157220 */ /* 0x000fe40000410000 */
[----:B------:R-:W-:Y:S02]  /*49e0*/  FFMA.FTZ R17, -R187, R187, 1 ;  /* 0x3f800000bb117423 */ /* 0x000fe400000101bb */
[----:B------:R-:W-:Y:S02]  /*49f0*/  FFMA.FTZ R16, -R182, R182, 1 ;  /* 0x3f800000b6107423 */ /* 0x000fe400000101b6 */
[----:B------:R-:W-:Y:S02]  /*4a00*/  FMUL.FTZ R167, R21, R5 ;  /* 0x0000000515a77220 */ /* 0x000fe40000410000 */
[----:B------:R-:W-:Y:S02]  /*4a10*/  FFMA.FTZ R5, -R203, R203, 1 ;  /* 0x3f800000cb057423 */ /* 0x000fe400000101cb */
[----:B------:R-:W-:Y:S02]  /*4a20*/  FADD.FTZ R20, -R176, R20 ;  /* 0x00000014b0147221 */ /* 0x000fe40000010100 */
[----:B------:R-:W-:Y:S02]  /*4a30*/  FMUL.FTZ R32, R199, R32 ;  /* 0x00000020c7207220 */ /* 0x000fe40000410000 */
[----:B------:R-:W-:Y:S02]  /*4a40*/  FMUL.FTZ R17, R17, c[0x0][0x2ec] ;  /* 0x0000bb0011117a20 */ /* 0x000fe40000410000 */
[----:B------:R-:W-:Y:S02]  /*4a50*/  FMUL.FTZ R16, R16, c[0x0][0x2ec] ;  /* 0x0000bb0010107a20 */ /* 0x000fe40000410000 */
[----:B------:R-:W-:Y:S02]  /*4a60*/  FMUL.FTZ R5, R5, c[0x0][0x2ec] ;  /* 0x0000bb0005057a20 */ /* 0x000fe40000410000 */
[----:B------:R-:W-:Y:S02]  /*4a70*/  FMUL.FTZ R166, R230, R20 ;  /* 0x00000014e6a67220 */ /* 0x000fe40000410000 */
[----:B------:R-:W-:Y:S02]  /*4a80*/  FFMA.FTZ R20, -R189, R189, 1 ;  /* 0x3f800000bd147423 */ /* 0x000fe400000101bd */
[----:B------:R-:W-:Y:S02]  /*4a90*/  FMUL.FTZ R169, R165, R17 ;  /* 0x00000011a5a97220 */ /* 0x000fe40000410000 */
[----:B------:R-:W-:Y:S02]  /*4aa0*/  FMUL.FTZ R168, R32, R16 ;  /* 0x0000001020a87220 */ /* 0x000fe40000410000 */
[----:B------:R-:W-:Y:S02]  /*4ab0*/  FMUL.FTZ R20, R20, c[0x0][0x2ec] ;  /* 0x0000bb0014147a20 */ /* 0x000fe40000410000 */
[----:B------:R-:W-:Y:S02]  /*4ac0*/  FFMA.FTZ R21, -R244, R244, 1 ;  /* 0x3f800000f4157423 */ /* 0x000fe400000101f4 */
[----:B------:R-:W-:Y:S02]  /*4ad0*/  FMUL.FTZ R170, R166, R20 ;  /* 0x00000014a6aa7220 */ /* 0x000fe40000410000 */
[----:B------:R-:W-:Y:S02]  /*4ae0*/  FMUL.FTZ R21, R21, c[0x0][0x2ec] ;  /* 0x0000bb0015157a20 */ /* 0x000fe40000410000 */
[----:B------:R-:W-:Y:S04]  /*4af0*/  FFMA.FTZ R20, -R232, R232, 1 ;  /* 0x3f800000e8147423 */ /* 0x000fe800000101e8 */
[----:B------:R-:W-:Y:S02]  /*4b00*/  FMUL.FTZ R20, R20, c[0x0][0x2ec] ;  /* 0x0000bb0014147a20 */ /* 0x000fe40000410000 */
[C---:B--2---:R-:W-:Y:S02]  /*4b10*/  FADD.FTZ R7, -R4.reuse, R7 ;  /* 0x0000000704077221 */ /* 0x044fe40000010100 */
[----:B------:R-:W-:Y:S02]  /*4b20*/  FADD.FTZ R16, -R4, R6 ;  /* 0x0000000604107221 */ /* 0x000fe40000010100 */
[----:B------:R-:W-:Y:S02]  /*4b30*/  FMUL.FTZ R7, R52, R7 ;  /* 0x0000000734077220 */ /* 0x000fe40000410000 */
[----:B------:R-:W-:Y:S02]  /*4b40*/  FFMA.FTZ R6, -R228, R228, 1 ;  /* 0x3f800000e4067423 */ /* 0x000fe400000101e4 */
[----:B------:R-:W-:Y:S02]  /*4b50*/  FADD.FTZ R18, -R4, R18 ;  /* 0x0000001204127221 */ /* 0x000fe40000010100 */
[----:B------:R-:W-:Y:S02]  /*4b60*/  FMUL.FTZ R165, R7, R5 ;  /* 0x0000000507a57220 */ /* 0x000fe40000410000 */
[----:B------:R-:W-:Y:S02]  /*4b70*/  FFMA.FTZ R5, -R198, R198, 1 ;  /* 0x3f800000c6057423 */ /* 0x000fe400000101c6 */
[----:B------:R-:W-:Y:S02]  /*4b80*/  FMUL.FTZ R16, R53, R16 ;  /* 0x0000001035107220 */ /* 0x000fe40000410000 */
[----:B------:R-:W-:Y:S01]  /*4b90*/  FMUL.FTZ R6, R6, c[0x0][0x2ec] ;  /* 0x0000bb0006067a20 */ /* 0x000fe20000410000 */
[----:B------:R1:W5:Y:S01]  /*4ba0*/  LDL.LU R53, [R1+0xb0] ;  /* 0x0000b00001357983 */ /* 0x0003620000300800 */
[C---:B------:R-:W-:Y:S02]  /*4bb0*/  FADD.FTZ R19, -R4.reuse, R19 ;  /* 0x0000001304137221 */ /* 0x040fe40000010100 */
[----:B------:R-:W-:Y:S01]  /*4bc0*/  FMUL.FTZ R164, R249, R18 ;  /* 0x00000012f9a47220 */ /* 0x000fe20000410000 */
[----:B------:R1:W5:Y:S01]  /*4bd0*/  LDL.LU R52, [R1+0xac] ;  /* 0x0000ac0001347983 */ /* 0x0003620000300800 */
[C---:B------:R-:W-:Y:S02]  /*4be0*/  FADD.FTZ R17, -R4.reuse, R22 ;  /* 0x0000001604117221 */ /* 0x040fe40000010100 */
[----:B------:R-:W-:Y:S02]  /*4bf0*/  FADD.FTZ R23, -R4, R23 ;  /* 0x0000001704177221 */ /* 0x000fe40000010100 */
[----:B------:R-:W-:Y:S02]  /*4c00*/  FFMA.FTZ R7, -R196, R196, 1 ;  /* 0x3f800000c4077423 */ /* 0x000fe400000101c4 */
[----:B------:R-:W-:Y:S02]  /*4c10*/  FMUL.FTZ R5, R5, c[0x0][0x2ec] ;  /* 0x0000bb0005057a20 */ /* 0x000fe40000410000 */
[C---:B------:R-:W-:Y:S02]  /*4c20*/  FADD.FTZ R34, -R4.reuse, R34 ;  /* 0x0000002204227221 */ /* 0x040fe40000010100 */
[----:B------:R-:W-:Y:S02]  /*4c30*/  FADD.FTZ R32, -R4, R35 ;  /* 0x0000002304207221 */ /* 0x000fe40000010100 */
[----:B------:R-:W-:Y:S02]  /*4c40*/  FFMA.FTZ R4, -R183, R183, 1 ;  /* 0x3f800000b7047423 */ /* 0x000fe400000101b7 */
[----:B------:R-:W-:Y:S02]  /*4c50*/  FMUL.FTZ R166, R16, R6 ;  /* 0x0000000610a67220 */ /* 0x000fe40000410000 */
        /* <DEDUP_REMOVED lines=22> */
[----:B------:R-:W-:Y:S02]  /*4dc0*/  FADD.FTZ R6, -R2, R12 ;  /* 0x0000000c02067221 */ /* 0x000fe40000010100 */
[----:B------:R-:W-:Y:S02]  /*4dd0*/  FMUL.FTZ R5, R50, R5 ;  /* 0x0000000532057220 */ /* 0x000fe40000410000 */
[----:B------:R-:W-:Y:S01]  /*4de0*/  FMUL.FTZ R35, R17, R16 ;  /* 0x0000001011237220 */ /* 0x000fe20000410000 */
[----:B------:R1:W5:Y:S01]  /*4df0*/  LDL.LU R50, [R1+0xa4] ;  /* 0x0000a40001327983 */ /* 0x0003620000300800 */
[----:B------:R-:W-:Y:S02]  /*4e00*/  FADD.FTZ R8, -R2, R13 ;  /* 0x0000000d02087221 */ /* 0x000fe40000010100 */
[----:B------:R-:W-:Y:S02]  /*4e10*/  FMUL.FTZ R6, R49, R6 ;  /* 0x0000000631067220 */ /* 0x000fe40000410000 */
[----:B------:R-:W-:Y:S01]  /*4e20*/  FFMA.FTZ R17, -R242, R242, 1 ;  /* 0x3f800000f2117423 */ /* 0x000fe200000101f2 */
[----:B------:R1:W5:Y:S01]  /*4e30*/  LDL.LU R49, [R1+0xa0] ;  /* 0x0000a00001317983 */ /* 0x0003620000300800 */
[----:B------:R-:W-:Y:S02]  /*4e40*/  FFMA.FTZ R23, -R238, R238, 1 ;  /* 0x3f800000ee177423 */ /* 0x000fe400000101ee */
[----:B------:R-:W-:Y:S02]  /*4e50*/  FMUL.FTZ R8, R48, R8 ;  /* 0x0000000830087220 */ /* 0x000fe40000410000 */
[----:B------:R-:W-:Y:S01]  /*4e60*/  FMUL.FTZ R17, R17, c[0x0][0x2ec] ;  /* 0x0000bb0011117a20 */ /* 0x000fe20000410000 */
[----:B------:R1:W5:Y:S01]  /*4e70*/  LDL.LU R48, [R1+0x9c] ;  /* 0x00009c0001307983 */ /* 0x0003620000300800 */
[----:B------:R-:W-:Y:S02]  /*4e80*/  FMUL.FTZ R23, R23, c[0x0][0x2ec] ;  /* 0x0000bb0017177a20 */ /* 0x000fe40000410000 */
        /* <DEDUP_REMOVED lines=29> */
[----:B------:R-:W-:Y:S02]  /*5060*/  FFMA.FTZ R28, -R193, R193, 1 ;  /* 0x3f800000c11c7423 */ /* 0x000fe400000101c1 */
[----:B------:R-:W-:Y:S02]  /*5070*/  FMUL.FTZ R29, R5, R29 ;  /* 0x0000001d051d7220 */ /* 0x000fe40000410000 */
[----:B------:R-:W-:Y:S02]  /*5080*/  FADD.FTZ R5, -R0, R14 ;  /* 0x0000000e00057221 */ /* 0x000fe40000010100 */
[----:B------:R-:W-:Y:S02]  /*5090*/  FMUL.FTZ R4, R42, R4 ;  /* 0x000000042a047220 */ /* 0x000fe40000410000 */
[----:B------:R-:W-:Y:S01]  /*50a0*/  FMUL.FTZ R22, R8, R22 ;  /* 0x0000001608167220 */ /* 0x000fe20000410000 */
[----:B------:R1:W5:Y:S01]  /*50b0*/  LDL.LU R42, [R1+0x84] ;  /* 0x00008400012a7983 */ /* 0x0003620000300800 */
[----:B------:R-:W-:Y:S02]  /*50c0*/  FMUL.FTZ R28, R28, c[0x0][0x2ec] ;  /* 0x0000bb001c1c7a20 */ /* 0x000fe40000410000 */
[----:B------:R-:W-:Y:S02]  /*50d0*/  FADD.FTZ R8, -R0, R15 ;  /* 0x0000000f00087221 */ /* 0x000fe40000010100 */
[----:B------:R-:W-:Y:S02]  /*50e0*/  FMUL.FTZ R5, R41, R5 ;  /* 0x0000000529057220 */ /* 0x000fe40000410000 */
[----:B------:R-:W-:Y:S01]  /*50f0*/  FMUL.FTZ R28, R6, R28 ;  /* 0x0000001c061c7220 */ /* 0x000fe20000410000 */
[----:B------:R1:W5:Y:S01]  /*5100*/  LDL.LU R41, [R1+0x80] ;  /* 0x0000800001297983 */ /* 0x0003620000300800 */
[----:B------:R-:W-:Y:S02]  /*5110*/  FMUL.FTZ R8, R40, R8 ;  /* 0x0000000828087220 */ /* 0x000fe40000410000 */
[----:B------:R-:W-:Y:S01]  /*5120*/  FFMA.FTZ R6, -R39, R39, 1 ;  /* 0x3f80000027067423 */ /* 0x000fe20000010127 */
[----:B------:R1:W5:Y:S01]  /*5130*/  LDL.LU R40, [R1+0x7c] ;  /* 0x00007c0001287983 */ /* 0x0003620000300800 */
[----:B------:R-:W-:Y:S02]  /*5140*/  FFMA.FTZ R9, -R252, R252, 1 ;  /* 0x3f800000fc097423 */ /* 0x000fe400000101fc */
[----:B------:R-:W-:Y:S01]  /*5150*/  FFMA.FTZ R14, -R251, R251, 1 ;  /* 0x3f800000fb0e7423 */ /* 0x000fe200000101fb */
[----:B------:R1:W5:Y:S01]  /*5160*/  LDL.LU R39, [R1+0x78] ;  /* 0x0000780001277983 */ /* 0x0003620000300800 */
[----:B------:R-:W-:Y:S02]  /*5170*/  FMUL.FTZ R6, R6, c[0x0][0x2ec] ;  /* 0x0000bb0006067a20 */ /* 0x000fe40000410000 */
[----:B------:R-:W-:Y:S02]  /*5180*/  FMUL.FTZ R9, R9, c[0x0][0x2ec] ;  /* 0x0000bb0009097a20 */ /* 0x000fe40000410000 */
        /* <DEDUP_REMOVED lines=19> */
[----:B------:R-:W-:Y:S02]  /*52c0*/  FFMA.FTZ R19, -R231, R231, 1 ;  /* 0x3f800000e7137423 */ /* 0x000fe400000101e7 */
[----:B------:R-:W-:Y:S02]  /*52d0*/  IMAD R241, R241, c[0x0][0x1c0], RZ ;  /* 0x00007000f1f17a24 */ /* 0x000fe400078e02ff */
        /* <DEDUP_REMOVED lines=9> */
[----:B------:R-:W-:Y:S01]  /*5370*/  FMUL.FTZ R19, R5, R19 ;  /* 0x0000001305137220 */ /* 0x000fe20000410000 */
[----:B------:R-:W-:-:S05]  /*5380*/  @!P0 BRA `(.L_x_798) ;  /* 0x0000016000008947 */ /* 0x000fca0003800000 */
[----:B-1----:R-:W-:Y:S01]  /*5390*/  IMAD.MOV.U32 R5, RZ, RZ, c[0x0][0x190] ;  /* 0x00006400ff057624 */ /* 0x002fe200078e00ff */
        /* <DEDUP_REMOVED lines=21> */
.L_x_798:
[----:B-1----:R-:W-:Y:S02]  /*54f0*/  F2FP.BF16.PACK_AB R12, R173, R180 ;  /* 0x000000b4ad0c723e */ /* 0x002fe400000010ff */
        /* <DEDUP_REMOVED lines=41> */
[----:B------:R-:W3:Y:S05]  /*5790*/  LDSM.16.MT88.4 R24, [R2+0x2000] ;  /* 0x002000000218783b */ /* 0x000eea0000004200 */
[----:B------:R-:W-:Y:S05]  /*57a0*/  LDSM.16.MT88.4 R28, [R0+0x8800] ;  /* 0x00880000001c783b */ /* 0x000fea0000004200 */
[----:B------:R-:W-:Y:S05]  /*57b0*/  LDSM.16.MT88.4 R32, [R205+0x22800] ;  /* 0x02280000cd20783b */ /* 0x000fea0000004200 */
[----:B------:R-:W-:Y:S01]  /*57c0*/  LDSM.16.MT88.4 R164, [R2+0x800] ;  /* 0x0008000002a4783b */ /* 0x000fe20000004200 */
[-C--:B-1---5:R-:W-:Y:S04]  /*57d0*/  HMMA.16816.F32.BF16 R36, R4, R8.reuse, R36 ;  /* 0x000000080424723c */ /* 0x0a2fe80000041824 */
        /* <DEDUP_REMOVED lines=99> */
.L_x_799:
[----:B------:R-:W-:Y:S01]  /*5e10*/  LDSM.16.M88.4 R32, [R207+0x1c000] ;  /* 0x01c00000cf20783b */ /* 0x000fe20000000200 */
[----:B------:R-:W-:Y:S01]  /*5e20*/  IMAD.MOV.U32 R189, RZ, RZ, c[0x0][0x22c] ;  /* 0x00008b00ffbd7624 */ /* 0x000fe200078e00ff */
[----:B------:R-:W-:Y:S02]  /*5e30*/  ULOP3.LUT UR7, UR8, 0x1, URZ, 0xc0, !UPT ;  /* 0x0000000108077892 */ /* 0x000fe4000f8ec03f */
[----:B------:R-:W-:Y:S01]  /*5e40*/  UISETP.GT.AND UP2, UPT, UR8, UR4, UPT ;  /* 0x000000040800728c */ /* 0x000fe2000bf44270 */
[----:B------:R-:W2:Y:S01]  /*5e50*/  LDSM.16.MT88.4 R16, [R204] ;  /* 0x00000000cc10783b */ /* 0x000ea20000004200 */
[----:B------:R-:W-:Y:S01]  /*5e60*/  IMAD R189, R189, c[0x0][0x1c0], RZ ;  /* 0x00007000bdbd7a24 */ /* 0x000fe200078e02ff */
[----:B------:R-:W-:Y:S02]  /*5e70*/  UISETP.NE.U32.AND UP0, UPT, UR7, 0x1, UPT ;  /* 0x000000010700788c */ /* 0x000fe4000bf05070 */
[----:B------:R-:W-:Y:S01]  /*5e80*/  UIADD3 UR8, UR8, -0x1, URZ ;  /* 0xffffffff08087890 */ /* 0x000fe2000fffe03f */
[----:B------:R-:W3:Y:S01]  /*5e90*/  LDSM.16.M88.4 R28, [R207+0x1d000] ;  /* 0x01d00000cf1c783b */ /* 0x000ee20000000200 */
[----:B------:R-:W-:Y:S04]  /*5ea0*/  IMAD.SHL.U32 R189, R189, 0x20, RZ ;  /* 0x00000020bdbd7824 */ /* 0x000fe800078e00ff */
[----:B------:R-:W4:Y:S05]  /*5eb0*/  LDSM.16.MT88.4 R164, [R204+0x4000] ;  /* 0x00400000cca4783b */ /* 0x000f2a0000004200 */
[----:B------:R-:W5:Y:S05]  /*5ec0*/  LDL R188, [R1+0x3c] ;  /* 0x00003c0001bc7983 */ /* 0x000f6a0000100800 */
[----:B------:R-:W-:Y:S05]  /*5ed0*/  LDSM.16.M88.4 R168, [R208+0x1c000] ;  /* 0x01c00000d0a8783b */ /* 0x000fea0000000200 */
[----:B------:R-:W5:Y:S05]  /*5ee0*/  LDL R2, [R1+0x40] ;  /* 0x0000400001027983 */ /* 0x000f6a0000100800 */
[----:B------:R-:W1:Y:S05]  /*5ef0*/  LDSM.16.MT88.4 R172, [R204+0x800] ;  /* 0x00080000ccac783b */ /* 0x000e6a0000004200 */
[----:B------:R1:W5:Y:S02]  /*5f00*/  LDL R185, [R1+0xc] ;  /* 0x00000c0001b97983 */ /* 0x0003640000100800 */
[-C--:B-12---:R-:W-:Y:S03]  /*5f10*/  HMMA.16816.F32.BF16 R4, R32, R16.reuse, RZ ;  /* 0x000000102004723c */ /* 0x086fe600000418ff */
[----:B------:R-:W1:Y:S05]  /*5f20*/  LDSM.16.M88.4 R176, [R208+0x1d000] ;  /* 0x01d00000d0b0783b */ /* 0x000e6a0000000200 */
[----:B------:R2:W2:Y:S01]  /*5f30*/  LDL R0, [R1] ;  /* 0x0000000001007983 */ /* 0x0004a20000100800 */
[C---:B---3--:R-:W-:Y:S04]  /*5f40*/  HMMA.16816.F32.BF16 R8, R28.reuse, R16, RZ ;  /* 0x000000101c08723c */ /* 0x048fe800000418ff */
[----:B------:R-:W3:Y:S04]  /*5f50*/  LDSM.16.MT88.4 R180, [R204+0x4800] ;  /* 0x00480000ccb4783b */ /* 0x000ee80000004200 */
[-C--:B------:R-:W-:Y:S01]  /*5f60*/  HMMA.16816.F32.BF16 R12, R28, R18.reuse, RZ ;  /* 0x000000121c0c723c */ /* 0x080fe200000418ff */
[----:B------:R1:W2:Y:S05]  /*5f70*/  LDL R186, [R1+0x4] ;  /* 0x0000040001ba7983 */ /* 0x0002aa0000100800 */
[----:B------:R1:W2:Y:S02]  /*5f80*/  LDL R187, [R1+0x8] ;  /* 0x0000080001bb7983 */ /* 0x0002a40000100800 */
[C---:B------:R-:W-:Y:S08]  /*5f90*/  HMMA.16816.F32.BF16 R16, R32.reuse, R18, RZ ;  /* 0x000000122010723c */ /* 0x040ff000000418ff */
[-C--:B----4-:R-:W-:Y:S08]  /*5fa0*/  HMMA.16816.F32.BF16 R20, R32, R164.reuse, RZ ;  /* 0x000000a42014723c */ /* 0x090ff000000418ff */
        /* <DEDUP_REMOVED lines=9> */
[-C--:B---3--:R-:W-:Y:S08]  /*6040*/  HMMA.16816.F32.BF16 R20, R168, R180.reuse, R20 ;  /* 0x000000b4a814723c */ /* 0x088ff00000041814 */
[C---:B------:R-:W-:Y:S08]  /*6050*/  HMMA.16816.F32.BF16 R24, R176.reuse, R180, R24 ;  /* 0x000000b4b018723c */ /* 0x040ff00000041818 */
[-C--:B------:R-:W-:Y:S01]  /*6060*/  HMMA.16816.F32.BF16 R28, R176, R182.reuse, R28 ;  /* 0x000000b6b01c723c */ /* 0x080fe2000004181c */
[----:B------:R-:W3:Y:S07]  /*6070*/  LDSM.16.M88.4 R176, [R184+0x1d000] ;  /* 0x01d00000b8b0783b */ /* 0x000eee0000000200 */
[----:B------:R-:W-:Y:S01]  /*6080*/  HMMA.16816.F32.BF16 R32, R168, R182, R32 ;  /* 0x000000b6a820723c */ /* 0x000fe20000041820 */
[----:B------:R-:W4:Y:S05]  /*6090*/  LDSM.16.MT88.4 R168, [R204+0x5000] ;  /* 0x00500000cca8783b */ /* 0x000f2a0000004200 */
[----:B------:R-:W-:Y:S02]  /*60a0*/  LDSM.16.M88.4 R180, [R3+0x1d000] ;  /* 0x01d0000003b4783b */ /* 0x000fe40000000200 */
[-C--:B-1----:R-:W-:Y:S08]  /*60b0*/  HMMA.16816.F32.BF16 R4, R164, R172.reuse, R4 ;  /* 0x000000aca404723c */ /* 0x082ff00000041804 */
[C---:B---3--:R-:W-:Y:S08]  /*60c0*/  HMMA.16816.F32.BF16 R8, R176.reuse, R172, R8 ;  /* 0x000000acb008723c */ /* 0x048ff00000041808 */
[-C--:B------:R-:W-:Y:S08]  /*60d0*/  HMMA.16816.F32.BF16 R12, R176, R174.reuse, R12 ;  /* 0x000000aeb00c723c */ /* 0x080ff0000004180c */
[C---:B------:R-:W-:Y:S01]  /*60e0*/  HMMA.16816.F32.BF16 R16, R164.reuse, R174, R16 ;  /* 0x000000aea410723c */ /* 0x040fe20000041810 */
[----:B------:R-:W-:Y:S07]  /*60f0*/  LDSM.16.M88.4 R172, [R3+0x1c000] ;  /* 0x01c0000003ac783b */ /* 0x000fee0000000200 */
[-C--:B----4-:R-:W-:Y:S08]  /*6100*/  HMMA.16816.F32.BF16 R20, R164, R168.reuse, R20 ;  /* 0x000000a8a414723c */ /* 0x090ff00000041814 */
[C---:B------:R-:W-:Y:S08]  /*6110*/  HMMA.16816.F32.BF16 R24, R176.reuse, R168, R24 ;  /* 0x000000a8b018723c */ /* 0x040ff00000041818 */
[-C--:B------:R-:W-:Y:S01]  /*6120*/  HMMA.16816.F32.BF16 R28, R176, R170.reuse, R28 ;  /* 0x000000aab01c723c */ /* 0x080fe2000004181c */
[----:B------:R-:W1:Y:S07]  /*6130*/  LDSM.16.MT88.4 R176, [R204+0x1800] ;  /* 0x00180000ccb0783b */ /* 0x000e6e0000004200 */
[----:B------:R-:W-:Y:S01]  /*6140*/  HMMA.16816.F32.BF16 R32, R164, R170, R32 ;  /* 0x000000aaa420723c */ /* 0x000fe20000041820 */
[----:B------:R-:W3:Y:S05]  /*6150*/  LDSM.16.MT88.4 R164, [R204+0x5800] ;  /* 0x00580000cca4783b */ /* 0x000eea0000004200 */
[----:B------:R-:W-:Y:S02]  /*6160*/  LDSM.16.M88.4 R168, [R207+0x1e000] ;  /* 0x01e00000cfa8783b */ /* 0x000fe40000000200 */
[-C--:B-1----:R-:W-:Y:S08]  /*6170*/  HMMA.16816.F32.BF16 R4, R172, R176.reuse, R4 ;  /* 0x000000b0ac04723c */ /* 0x082ff00000041804 */
[C---:B------:R-:W-:Y:S08]  /*6180*/  HMMA.16816.F32.BF16 R8, R180.reuse, R176, R8 ;  /* 0x000000b0b408723c */ /* 0x040ff00000041808 */
        /* <DEDUP_REMOVED lines=14> */
[----:B------:R-:W1:Y:S07]  /*6270*/  LDSM.16.MT88.4 R176, [R204+0x2800] ;  /* 0x00280000ccb0783b */ /* 0x000e6e0000004200 */
[-C--:B----4-:R-:W-:Y:S08]  /*6280*/  HMMA.16816.F32.BF16 R20, R168, R164.reuse, R20 ;  /* 0x000000a4a814723c */ /* 0x090ff00000041814 */
        /* <DEDUP_REMOVED lines=26> */
[----:B------:R3:W4:Y:S07]  /*6430*/  LDSM.16.M88.4 R180, [R3+0x1f000] ;  /* 0x01f0000003b4783b */ /* 0x00072e0000000200 */
[----:B------:R-:W-:Y:S01]  /*6440*/  HMMA.16816.F32.BF16 R32, R168, R166, R32 ;  /* 0x000000a6a820723c */ /* 0x000fe20000041820 */
[----:B------:R-:W4:Y:S06]  /*6450*/  LDSM.16.MT88.4 R164, [R204+0x7800] ;  /* 0x00780000cca4783b */ /* 0x000f2c0000004200 */
[----:B-----5:R-:W-:Y:S01]  /*6460*/  @P0 IADD3 R168, P2, R188, UR6, RZ ;  /* 0x00000006bca80c10 */ /* 0x020fe2000ff5e0ff */
[----:B------:R-:W-:Y:S01]  /*6470*/  IMAD.MOV.U32 R188, RZ, RZ, c[0x0][0x22c] ;  /* 0x00008b00ffbc7624 */ /* 0x000fe200078e00ff */
[-C--:B-1----:R-:W-:Y:S01]  /*6480*/  HMMA.16816.F32.BF16 R4, R172, R176.reuse, R4 ;  /* 0x000000b0ac04723c */ /* 0x082fe20000041804 */
[----:B------:R-:W-:Y:S04]  /*6490*/  @UP3 UIADD3 UR6, UP1, UR6, -0x100, URZ ;  /* 0xffffff0006063890 */ /* 0x000fe8000ff3e03f */
[----:B------:R-:W-:Y:S01]  /*64a0*/  @P0 IADD3.X R169, R2, UR5, RZ, P2, !PT ;  /* 0x0000000502a90c10 */ /* 0x000fe200097fe4ff */
[----:B------:R-:W-:Y:S01]  /*64b0*/  IMAD R188, R188, c[0x0][0x1c0], RZ ;  /* 0x00007000bcbc7a24 */ /* 0x000fe200078e02ff */
[CC--:B------:R-:W-:Y:S01]  /*64c0*/  LEA R2, P2, R241.reuse, R218.reuse, 0x2 ;  /* 0x000000daf1027211 */ /* 0x0c0fe200078410ff */
[----:B------:R-:W-:Y:S02]  /*64d0*/  @UP3 UIADD3.X UR5, UR5, -0x1, URZ, UP1, !UPT ;  /* 0xffffffff05053890 */ /* 0x000fe40008ffe43f */
[----:B------:R-:W5:Y:S02]  /*64e0*/  @P0 LDG.E R185, [R168.64] ;  /* 0x00000024a8b90981 */ /* 0x000f64000c1e1900 */
[-C--:B---3--:R-:W-:Y:S01]  /*64f0*/  LEA.HI.X.SX32 R3, R241, R219.reuse, 0x2, P2 ;  /* 0x000000dbf1037211 */ /* 0x088fe200010f16ff */
[----:B------:R-:W-:Y:S02]  /*6500*/  IMAD R188, R188, 0x38, RZ ;  /* 0x00000038bcbc7824 */ /* 0x000fe400078e02ff */
[----:B--2---:R-:W2:Y:S05]  /*6510*/  @P0 LDG.E R0, [R168.64+0xa0] ;  /* 0x0000a024a8000981 */ /* 0x004eaa000c1e1900 */
[----:B------:R-:W3:Y:S01]  /*6520*/  @P0 LDG.E R186, [R168.64+0x80] ;  /* 0x00008024a8ba0981 */ /* 0x000ee2000c1e1900 */
[C---:B----4-:R-:W-:Y:S04]  /*6530*/  HMMA.16816.F32.BF16 R8, R180.reuse, R176, R8 ;  /* 0x000000b0b408723c */ /* 0x050fe80000041808 */
[----:B------:R-:W4:Y:S05]  /*6540*/  @P0 LDG.E R187, [R168.64+0x20] ;  /* 0x00002024a8bb0981 */ /* 0x000f2a000c1e1900 */
[----:B------:R-:W-:Y:S01]  /*6550*/  RED.E.ADD.F32.FTZ.RN.STRONG.GPU [R218.64], R4 ;  /* 0x00000004da00798e */ /* 0x000fe2000c10e7a4 */
[-C--:B------:R-:W-:Y:S04]  /*6560*/  HMMA.16816.F32.BF16 R12, R180, R178.reuse, R12 ;  /* 0x000000b2b40c723c */ /* 0x080fe8000004180c */
[----:B------:R-:W-:Y:S04]  /*6570*/  RED.E.ADD.F32.FTZ.RN.STRONG.GPU [R2.64], R5 ;  /* 0x000000050200798e */ /* 0x000fe8000c10e7a4 */
[C---:B------:R-:W-:Y:S08]  /*6580*/  HMMA.16816.F32.BF16 R16, R172.reuse, R178, R16 ;  /* 0x000000b2ac10723c */ /* 0x040ff00000041810 */
[-C--:B------:R-:W-:Y:S08]  /*6590*/  HMMA.16816.F32.BF16 R20, R172, R164.reuse, R20 ;  /* 0x000000a4ac14723c */ /* 0x080ff00000041814 */
[C---:B------:R-:W-:Y:S08]  /*65a0*/  HMMA.16816.F32.BF16 R24, R180.reuse, R164, R24 ;  /* 0x000000a4b418723c */ /* 0x040ff00000041818 */
[-C--:B------:R-:W-:Y:S08]  /*65b0*/  HMMA.16816.F32.BF16 R28, R180, R166.reuse, R28 ;  /* 0x000000a6b41c723c */ /* 0x080ff0000004181c */
[----:B------:R-:W-:Y:S01]  /*65c0*/  HMMA.16816.F32.BF16 R32, R172, R166, R32 ;  /* 0x000000a6ac20723c */ /* 0x000fe20000041820 */
[----:B-----5:R1:W-:Y:S05]  /*65d0*/  @P0 STL [R1+0xc], R185 ;  /* 0x00000cb901000387 */ /* 0x0203ea0000100800 */
[----:B------:R-:W5:Y:S05]  /*65e0*/  LDL R170, [R1+0x18] ;  /* 0x0000180001aa7983 */ /* 0x000f6a0000100800 */
[----:B--2---:R2:W-:Y:S01]  /*65f0*/  @P0 STL [R1], R0 ;  /* 0x0000000001000387 */ /* 0x0045e20000100800 */
[----:B-1----:R-:W-:Y:S04]  /*6600*/  IMAD.MOV.U32 R185, RZ, RZ, c[0x0][0x22c] ;  /* 0x00008b00ffb97624 */ /* 0x002fe800078e00ff */
[----:B------:R-:W-:Y:S04]  /*6610*/  IMAD R185, R185, c[0x0][0x1c0], RZ ;  /* 0x00007000b9b97a24 */ /* 0x000fe800078e02ff */
[----:B------:R-:W-:Y:S01]  /*6620*/  IMAD.SHL.U32 R185, R185, 0x10, RZ ;  /* 0x00000010b9b97824 */ /* 0x000fe200078e00ff */
[----:B--2---:R-:W2:Y:S05]  /*6630*/  LDL R0, [R1+0x24] ;  /* 0x0000240001007983 */ /* 0x004eaa0000100800 */
[----:B---3--:R1:W-:Y:S05]  /*6640*/  @P0 STL [R1+0x4], R186 ;  /* 0x000004ba01000387 */ /* 0x0083ea0000100800 */
[----:B----4-:R3:W-:Y:S01]  /*6650*/  @P0 STL [R1+0x8], R187 ;  /* 0x000008bb01000387 */ /* 0x0107e20000100800 */
[CC--:B------:R-:W-:Y:S04]  /*6660*/  LEA R164, P0, R185.reuse, R218.reuse, 0x2 ;  /* 0x000000dab9a47211 */ /* 0x0c0fe800078010ff */
[-C--:B------:R-:W-:Y:S02]  /*6670*/  LEA.HI.X.SX32 R165, R185, R219.reuse, 0x2, P0 ;  /* 0x000000dbb9a57211 */ /* 0x080fe400000f16ff */
[CC--:B------:R-:W-:Y:S03]  /*6680*/  LEA R166, P0, R189.reuse, R218.reuse, 0x2 ;  /* 0x000000dabda67211 */ /* 0x0c0fe600078010ff */
[----:B------:R4:W-:Y:S01]  /*6690*/  RED.E.ADD.F32.FTZ.RN.STRONG.GPU [R164.64], R6 ;  /* 0x00000006a400798e */ /* 0x0009e2000c10e7a4 */
[-C--:B------:R-:W-:Y:S01]  /*66a0*/  LEA.HI.X.SX32 R167, R189, R219.reuse, 0x2, P0 ;  /* 0x000000dbbda77211 */ /* 0x080fe200000f16ff */
[----:B-1----:R-:W-:Y:S04]  /*66b0*/  IMAD.MOV.U32 R186, RZ, RZ, c[0x0][0x22c] ;  /* 0x00008b00ffba7624 */ /* 0x002fe800078e00ff */
[----:B------:R-:W-:Y:S02]  /*66c0*/  IMAD R186, R186, c[0x0][0x1c0], RZ ;  /* 0x00007000baba7a24 */ /* 0x000fe400078e02ff */
[----:B---3--:R-:W-:Y:S02]  /*66d0*/  IMAD.MOV.U32 R187, RZ, RZ, c[0x0][0x22c] ;  /* 0x00008b00ffbb7624 */ /* 0x008fe400078e00ff */
[----:B------:R-:W-:Y:S02]  /*66e0*/  IMAD R186, R186, 0x18, RZ ;  /* 0x00000018baba7824 */ /* 0x000fe400078e02ff */
[----:B------:R-:W-:Y:S03]  /*66f0*/  IMAD R187, R187, c[0x0][0x1c0], RZ ;  /* 0x00007000bbbb7a24 */ /* 0x000fe600078e02ff */
[CC--:B------:R-:W-:Y:S01]  /*6700*/  LEA R168, P2, R186.reuse, R218.reuse, 0x2 ;  /* 0x000000dabaa87211 */ /* 0x0c0fe200078410ff */
[----:B------:R-:W-:Y:S03]  /*6710*/  IMAD R187, R187, 0x28, RZ ;  /* 0x00000028bbbb7824 */ /* 0x000fe600078e02ff */
[-C--:B------:R-:W-:Y:S01]  /*6720*/  LEA.HI.X.SX32 R169, R186, R219.reuse, 0x2, P2 ;  /* 0x000000dbbaa97211 */ /* 0x080fe200010f16ff */
[----:B------:R-:W-:Y:S01]  /*6730*/  IMAD.MOV.U32 R186, RZ, RZ, c[0x0][0x22c] ;  /* 0x00008b00ffba7624 */ /* 0x000fe200078e00ff */
[CC--:B----4-:R-:W-:Y:S02]  /*6740*/  LEA R164, P3, R187.reuse, R218.reuse, 0x2 ;  /* 0x000000dabba47211 */ /* 0x0d0fe400078610ff */
[-C--:B------:R-:W-:Y:S01]  /*6750*/  LEA R6, P0, R188, R218.reuse, 0x2 ;  /* 0x000000dabc067211 */ /* 0x080fe200078010ff */
[----:B------:R1:W-:Y:S01]  /*6760*/  RED.E.ADD.F32.FTZ.RN.STRONG.GPU [R168.64], R7 ;  /* 0x00000007a800798e */ /* 0x0003e2000c10e7a4 */
[-C--:B------:R-:W-:Y:S01]  /*6770*/  LEA.HI.X.SX32 R165, R187, R219.reuse, 0x2, P3 ;  /* 0x000000dbbba57211 */ /* 0x080fe200018f16ff */
[----:B------:R-:W-:Y:S02]  /*6780*/  IMAD R186, R186, c[0x0][0x1c0], RZ ;  /* 0x00007000baba7a24 */ /* 0x000fe400078e02ff */
[----:B------:R-:W-:Y:S01]  /*6790*/  IMAD.MOV.U32 R187, RZ, RZ, c[0x0][0x22c] ;  /* 0x00008b00ffbb7624 */ /* 0x000fe200078e00ff */
[----:B------:R3:W-:Y:S01]  /*67a0*/  RED.E.ADD.F32.FTZ.RN.STRONG.GPU [R166.64], R8 ;  /* 0x00000008a600798e */ /* 0x0007e2000c10e7a4 */
[----:B------:R-:W-:Y:S02]  /*67b0*/  IMAD R186, R186, 0x30, RZ ;  /* 0x00000030baba7824 */ /* 0x000fe400078e02ff */
[----:B------:R-:W-:Y:S02]  /*67c0*/  IMAD R187, R187, c[0x0][0x1c0], RZ ;  /* 0x00007000bbbb7a24 */ /* 0x000fe400078e02ff */
[----:B------:R4:W-:Y:S01]  /*67d0*/  RED.E.ADD.F32.FTZ.RN.STRONG.GPU [R164.64], R9 ;  /* 0x00000009a400798e */ /* 0x0009e2000c10e7a4 */
[CC--:B------:R-:W-:Y:S01]  /*67e0*/  LEA R4, P2, R186.reuse, R218.reuse, 0x2 ;  /* 0x000000daba047211 */ /* 0x0c0fe200078410ff */
[----:B------:R-:W-:Y:S03]  /*67f0*/  IMAD.SHL.U32 R187, R187, 0x10, RZ ;  /* 0x00000010bbbb7824 */ /* 0x000fe600078e00ff */
[-C--:B------:R-:W-:Y:S01]  /*6800*/  LEA.HI.X.SX32 R5, R186, R219.reuse, 0x2, P2 ;  /* 0x000000dbba057211 */ /* 0x080fe200010f16ff */
[----:B------:R-:W-:Y:S01]  /*6810*/  IMAD.MOV.U32 R186, RZ, RZ, c[0x0][0x22c] ;  /* 0x00008b00ffba7624 */ /* 0x000fe200078e00ff */
[----:B------:R-:W-:Y:S01]  /*6820*/  IADD3 R171, R187, 0x20, RZ ;  /* 0x00000020bbab7810 */ /* 0x000fe20007ffe0ff */
[----:B------:R-:W-:Y:S02]  /*6830*/  IMAD.MOV.U32 R187, RZ, RZ, c[0x0][0x22c] ;  /* 0x00008b00ffbb7624 */ /* 0x000fe400078e00ff */
[----:B------:R4:W-:Y:S01]  /*6840*/  RED.E.ADD.F32.FTZ.RN.STRONG.GPU [R4.64], R10 ;  /* 0x0000000a0400798e */ /* 0x0009e2000c10e7a4 */
[----:B------:R-:W-:Y:S02]  /*6850*/  IMAD R186, R186, c[0x0][0x1c0], RZ ;  /* 0x00007000baba7a24 */ /* 0x000fe400078e02ff */
[----:B------:R-:W-:Y:S02]  /*6860*/  IMAD R187, R187, c[0x0][0x1c0], RZ ;  /* 0x00007000bbbb7a24 */ /* 0x000fe400078e02ff */
[----:B------:R-:W-:Y:S01]  /*6870*/  IMAD.SHL.U32 R186, R186, 0x10, RZ ;  /* 0x00000010baba7824 */ /* 0x000fe200078e00ff */
[-C--:B-1----:R-:W-:Y:S01]  /*6880*/  LEA.HI.X.SX32 R7, R188, R219.reuse, 0x2, P0 ;  /* 0x000000dbbc077211 */ /* 0x082fe200000f16ff */
[----:B------:R-:W-:Y:S03]  /*6890*/  IMAD.SHL.U32 R187, R187, 0x10, RZ ;  /* 0x00000010bbbb7824 */ /* 0x000fe600078e00ff */
[C---:B------:R-:W-:Y:S01]  /*68a0*/  IADD3 R177, R186.reuse, 0x20, RZ ;  /* 0x00000020bab17810 */ /* 0x040fe20007ffe0ff */
[----:B------:R1:W-:Y:S01]  /*68b0*/  RED.E.ADD.F32.FTZ.RN.STRONG.GPU [R6.64], R11 ;  /* 0x0000000b0600798e */ /* 0x0003e2000c10e7a4 */
[----:B------:R-:W-:Y:S03]  /*68c0*/  IADD3 R176, R186, 0x20, RZ ;  /* 0x00000020bab07810 */ /* 0x000fe60007ffe0ff */
[----:B------:R-:W-:Y:S01]  /*68d0*/  IMAD.IADD R177, R241, 0x1, R177 ;  /* 0x00000001f1b17824 */ /* 0x000fe200078e02b1 */
[----:B---3--:R-:W-:Y:S01]  /*68e0*/  IADD3 R166, R187, 0x40, RZ ;  /* 0x00000040bba67810 */ /* 0x008fe20007ffe0ff */
[----:B----4-:R-:W3:Y:S01]  /*68f0*/  LDL R165, [R1+0x14] ;  /* 0x0000140001a57983 */ /* 0x010ee20000100800 */
[C---:B------:R-:W-:Y:S04]  /*6900*/  IMAD.IADD R176, R241.reuse, 0x1, R176 ;  /* 0x00000001f1b07824 */ /* 0x040fe800078e02b0 */
[----:B------:R-:W4:Y:S01]  /*6910*/  LDL R164, [R1+0x20] ;  /* 0x0000200001a47983 */ /* 0x000f220000100800 */
[----:B------:R-:W-:Y:S04]  /*6920*/  IMAD.IADD R176, R241, 0x1, R176 ;  /* 0x00000001f1b07824 */ /* 0x000fe800078e02b0 */
[----:B------:R-:W-:Y:S01]  /*6930*/  RED.E.ADD.F32.FTZ.RN.STRONG.GPU [R218.64+0x80], R16 ;  /* 0x00008010da00798e */ /* 0x000fe2000c10e7a4 */
[CC--:B------:R-:W-:Y:S04]  /*6940*/  LEA R4, P0, R171.reuse, R218.reuse, 0x2 ;  /* 0x000000daab047211 */ /* 0x0c0fe800078010ff */
[----:B------:R1:W-:Y:S01]  /*6950*/  RED.E.ADD.F32.FTZ.RN.STRONG.GPU [R2.64+0x80], R17 ;  /* 0x000080110200798e */ /* 0x0003e2000c10e7a4 */
[-C--:B------:R-:W-:Y:S02]  /*6960*/  LEA.HI.X.SX32 R5, R171, R219.reuse, 0x2, P0 ;  /* 0x000000dbab057211 */ /* 0x080fe400000f16ff */
[-C--:B------:R-:W-:Y:S02]  /*6970*/  LEA R10, P0, R176, R218.reuse, 0x2 ;  /* 0x000000dab00a7211 */ /* 0x080fe400078010ff */
[----:B------:R-:W-:Y:S01]  /*6980*/  IADD3 R171, R186, 0x20, RZ ;  /* 0x00000020baab7810 */ /* 0x000fe20007ffe0ff */
[----:B------:R1:W-:Y:S02]  /*6990*/  RED.E.ADD.F32.FTZ.RN.STRONG.GPU [R4.64], R18 ;  /* 0x000000120400798e */ /* 0x0003e4000c10e7a4 */
[-C--:B-1----:R-:W-:Y:S01]  /*69a0*/  LEA R6, P2, R177, R218.reuse, 0x2 ;  /* 0x000000dab1067211 */ /* 0x082fe200078410ff */
[----:B------:R-:W-:Y:S01]  /*69b0*/  IMAD.MOV.U32 R186, RZ, RZ, c[0x0][0x22c] ;  /* 0x00008b00ffba7624 */ /* 0x000fe200078e00ff */
[-C--:B------:R-:W-:Y:S01]  /*69c0*/  LEA.HI.X.SX32 R11, R176, R219.reuse, 0x2, P0 ;  /* 0x000000dbb00b7211 */ /* 0x080fe200000f16ff */
[----:B------:R-:W-:Y:S01]  /*69d0*/  IMAD.IADD R171, R241, 0x1, R171 ;  /* 0x00000001f1ab7824 */ /* 0x000fe200078e02ab */
[-C--:B------:R-:W-:Y:S01]  /*69e0*/  LEA.HI.X.SX32 R7, R177, R219.reuse, 0x2, P2 ;  /* 0x000000dbb1077211 */ /* 0x080fe200010f16ff */
[----:B------:R-:W-:Y:S02]  /*69f0*/  IMAD R186, R186, c[0x0][0x1c0], RZ ;  /* 0x00007000baba7a24 */ /* 0x000fe400078e02ff */
[C---:B------:R-:W-:Y:S02]  /*6a00*/  IMAD.IADD R171, R241.reuse, 0x1, R171 ;  /* 0x00000001f1ab7824 */ /* 0x040fe400078e02ab */
[----:B------:R-:W-:Y:S01]  /*6a10*/  RED.E.ADD.F32.FTZ.RN.STRONG.GPU [R6.64], R19 ;  /* 0x000000130600798e */ /* 0x000fe2000c10e7a4 */
[----:B------:R-:W-:Y:S02]  /*6a20*/  IMAD.SHL.U32 R186, R186, 0x10, RZ ;  /* 0x00000010baba7824 */ /* 0x000fe400078e00ff */
[----:B------:R-:W-:Y:S02]  /*6a30*/  IMAD.IADD R171, R241, 0x1, R171 ;  /* 0x00000001f1ab7824 */ /* 0x000fe400078e02ab */
[----:B------:R1:W-:Y:S01]  /*6a40*/  RED.E.ADD.F32.FTZ.RN.STRONG.GPU [R10.64], R12 ;  /* 0x0000000c0a00798e */ /* 0x0003e2000c10e7a4 */
[C---:B------:R-:W-:Y:S02]  /*6a50*/  IADD3 R168, R186.reuse, 0x40, RZ ;  /* 0x00000040baa87810 */ /* 0x040fe40007ffe0ff */
[-C--:B------:R-:W-:Y:S02]  /*6a60*/  LEA R8, P3, R171, R218.reuse, 0x2 ;  /* 0x000000daab087211 */ /* 0x080fe400078610ff */
[----:B------:R-:W-:Y:S01]  /*6a70*/  IADD3 R167, R186, 0x40, RZ ;  /* 0x00000040baa77810 */ /* 0x000fe20007ffe0ff */
[----:B------:R-:W-:Y:S01]  /*6a80*/  IMAD.IADD R168, R241, 0x1, R168 ;  /* 0x00000001f1a87824 */ /* 0x000fe200078e02a8 */
[-C--:B------:R-:W-:Y:S02]  /*6a90*/  LEA.HI.X.SX32 R9, R171, R219.reuse, 0x2, P3 ;  /* 0x000000dbab097211 */ /* 0x080fe400018f16ff */
[----:B------:R-:W-:Y:S01]  /*6aa0*/  IADD3 R17, R185, 0x60, RZ ;  /* 0x00000060b9117810 */ /* 0x000fe20007ffe0ff */
[----:B------:R-:W-:Y:S02]  /*6ab0*/  IMAD.IADD R167, R241, 0x1, R167 ;  /* 0x00000001f1a77824 */ /* 0x000fe400078e02a7 */
[----:B------:R-:W-:Y:S01]  /*6ac0*/  RED.E.ADD.F32.FTZ.RN.STRONG.GPU [R8.64], R13 ;  /* 0x0000000d0800798e */ /* 0x000fe2000c10e7a4 */
[----:B------:R-:W-:Y:S01]  /*6ad0*/  IADD3 R18, R185, 0x60, RZ ;  /* 0x00000060b9127810 */ /* 0x000fe20007ffe0ff */
[C---:B------:R-:W-:Y:S02]  /*6ae0*/  IMAD.IADD R167, R241.reuse, 0x1, R167 ;  /* 0x00000001f1a77824 */ /* 0x040fe400078e02a7 */
[C---:B------:R-:W-:Y:S02]  /*6af0*/  IMAD.IADD R17, R241.reuse, 0x1, R17 ;  /* 0x00000001f1117824 */ /* 0x040fe400078e0211 */
[C---:B------:R-:W-:Y:S02]  /*6b00*/  IMAD.IADD R18, R241.reuse, 0x1, R18 ;  /* 0x00000001f1127824 */ /* 0x040fe400078e0212 */
[----:B------:R-:W-:Y:S01]  /*6b10*/  IMAD.IADD R17, R241, 0x1, R17 ;  /* 0x00000001f1117824 */ /* 0x000fe200078e0211 */
[----:B-1----:R-:W4:Y:S01]  /*6b20*/  LDL R12, [R1+0x10] ;  /* 0x00001000010c7983 */ /* 0x002f220000100800 */
[CC--:B-----5:R-:W-:Y:S04]  /*6b30*/  LEA R4, P2, R170.reuse, R218.reuse, 0x2 ;  /* 0x000000daaa047211 */ /* 0x0e0fe800078410ff */
[-C--:B------:R-:W-:Y:S05]  /*6b40*/  LEA.HI.X.SX32 R5, R170, R219.reuse, 0x2, P2 ;  /* 0x000000dbaa057211 */ /* 0x080fea00010f16ff */
[----:B------:R1:W-:Y:S01]  /*6b50*/  RED.E.ADD.F32.FTZ.RN.STRONG.GPU [R4.64], R14 ;  /* 0x0000000e0400798e */ /* 0x0003e2000c10e7a4 */
[CC--:B--2---:R-:W-:Y:S04]  /*6b60*/  LEA R6, P0, R0.reuse, R218.reuse, 0x2 ;  /* 0x000000da00067211 */ /* 0x0c4fe800078010ff */
[-C--:B------:R-:W-:Y:S02]  /*6b70*/  LEA.HI.X.SX32 R7, R0, R219.reuse, 0x2, P0 ;  /* 0x000000db00077211 */ /* 0x080fe400000f16ff */
[----:B------:R-:W2:Y:S01]  /*6b80*/  LDL R0, [R1+0x1c] ;  /* 0x00001c0001007983 */ /* 0x000ea20000100800 */
[CC--:B-1----:R-:W-:Y:S04]  /*6b90*/  LEA R4, P0, R166.reuse, R218.reuse, 0x2 ;  /* 0x000000daa6047211 */ /* 0x0c2fe800078010ff */
[----:B------:R1:W-:Y:S01]  /*6ba0*/  RED.E.ADD.F32.FTZ.RN.STRONG.GPU [R6.64], R15 ;  /* 0x0000000f0600798e */ /* 0x0003e2000c10e7a4 */
[-C--:B------:R-:W-:Y:S02]  /*6bb0*/  LEA.HI.X.SX32 R5, R166, R219.reuse, 0x2, P0 ;  /* 0x000000dba6057211 */ /* 0x080fe400000f16ff */
[----:B------:R-:W-:Y:S01]  /*6bc0*/  IADD3 R166, R186, 0x40, RZ ;  /* 0x00000040baa67810 */ /* 0x000fe20007ffe0ff */
[----:B------:R-:W-:Y:S01]  /*6bd0*/  IMAD.MOV.U32 R186, RZ, RZ, c[0x0][0x22c] ;  /* 0x00008b00ffba7624 */ /* 0x000fe200078e00ff */
[----:B------:R-:W-:Y:S01]  /*6be0*/  RED.E.ADD.F32.FTZ.RN.STRONG.GPU [R218.64+0x100], R20 ;  /* 0x00010014da00798e */ /* 0x000fe2000c10e7a4 */
[-C--:B------:R-:W-:Y:S02]  /*6bf0*/  LEA R10, P0, R167, R218.reuse, 0x2 ;  /* 0x000000daa70a7211 */ /* 0x080fe400078010ff */
[----:B------:R-:W-:Y:S02]  /*6c00*/  IMAD.IADD R166, R241, 0x1, R166 ;  /* 0x00000001f1a67824 */ /* 0x000fe400078e02a6 */
[----:B------:R-:W-:Y:S01]  /*6c10*/  RED.E.ADD.F32.FTZ.RN.STRONG.GPU [R2.64+0x100], R21 ;  /* 0x000100150200798e */ /* 0x000fe2000c10e7a4 */
[-C--:B------:R-:W-:Y:S01]  /*6c20*/  LEA.HI.X.SX32 R11, R167, R219.reuse, 0x2, P0 ;  /* 0x000000dba70b7211 */ /* 0x080fe200000f16ff */
[C---:B------:R-:W-:Y:S02]  /*6c30*/  IMAD.IADD R166, R241.reuse, 0x1, R166 ;  /* 0x00000001f1a67824 */ /* 0x040fe400078e02a6 */
[----:B------:R-:W-:Y:S01]  /*6c40*/  IMAD R186, R186, c[0x0][0x1c0], RZ ;  /* 0x00007000baba7a24 */ /* 0x000fe200078e02ff */
[----:B------:R-:W-:Y:S01]  /*6c50*/  RED.E.ADD.F32.FTZ.RN.STRONG.GPU [R4.64], R22 ;  /* 0x000000160400798e */ /* 0x000fe2000c10e7a4 */
[----:B------:R-:W-:Y:S02]  /*6c60*/  IMAD.IADD R166, R241, 0x1, R166 ;  /* 0x00000001f1a67824 */ /* 0x000fe400078e02a6 */
[----:B------:R-:W-:Y:S03]  /*6c70*/  IMAD.SHL.U32 R186, R186, 0x10, RZ ;  /* 0x00000010baba7824 */ /* 0x000fe600078e00ff */
[-C--:B------:R-:W-:Y:S02]  /*6c80*/  LEA R8, P3, R166, R218.reuse, 0x2 ;  /* 0x000000daa6087211 */ /* 0x080fe400078610ff */
[----:B------:R-:W-:Y:S02]  /*6c90*/  IADD3 R16, R186, 0x60, RZ ;  /* 0x00000060ba107810 */ /* 0x000fe40007ffe0ff */
[-C--:B------:R-:W-:Y:S02]  /*6ca0*/  LEA.HI.X.SX32 R9, R166, R219.reuse, 0x2, P3 ;  /* 0x000000dba6097211 */ /* 0x080fe400018f16ff */
[CC--:B-1----:R-:W-:Y:S04]  /*6cb0*/  LEA R6, P2, R168.reuse, R218.reuse, 0x2 ;  /* 0x000000daa8067211 */ /* 0x0c2fe800078410ff */
[-C--:B------:R-:W-:Y:S02]  /*6cc0*/  LEA.HI.X.SX32 R7, R168, R219.reuse, 0x2, P2 ;  /* 0x000000dba8077211 */ /* 0x080fe400010f16ff */
[----:B------:R-:W-:Y:S05]  /*6cd0*/  LDSM.16.MT88.4 R168, [R206+0x2800] ;  /* 0x00280000cea8783b */ /* 0x000fea0000004200 */
[----:B------:R-:W-:Y:S05]  /*6ce0*/  RED.E.ADD.F32.FTZ.RN.STRONG.GPU [R6.64], R23 ;  /* 0x000000170600798e */ /* 0x000fea000c10e7a4 */
[----:B------:R-:W-:Y:S05]  /*6cf0*/  RED.E.ADD.F32.FTZ.RN.STRONG.GPU [R10.64], R24 ;  /* 0x000000180a00798e */ /* 0x000fea000c10e7a4 */
[----:B------:R1:W-:Y:S05]  /*6d00*/  RED.E.ADD.F32.FTZ.RN.STRONG.GPU [R8.64], R25 ;  /* 0x000000190800798e */ /* 0x0003ea000c10e7a4 */
[----:B------:R-:W-:Y:S01]  /*6d10*/  LDSM.16.MT88.4 R20, [R206+0x2000] ;  /* 0x00200000ce14783b */ /* 0x000fe20000004200 */
[-C--:B-1----:R-:W-:Y:S02]  /*6d20*/  LEA R8, P4, R17, R218.reuse, 0x2 ;  /* 0x000000da11087211 */ /* 0x082fe400078810ff */
[-C--:B---3--:R-:W-:Y:S02]  /*6d30*/  LEA R4, P2, R165, R218.reuse, 0x2 ;  /* 0x000000daa5047211 */ /* 0x088fe400078410ff */
[-C--:B------:R-:W-:Y:S02]  /*6d40*/  LEA.HI.X.SX32 R9, R17, R219.reuse, 0x2, P4 ;  /* 0x000000db11097211 */ /* 0x080fe400020f16ff */
[-C--:B------:R-:W-:Y:S02]  /*6d50*/  LEA.HI.X.SX32 R5, R165, R219.reuse, 0x2, P2 ;  /* 0x000000dba5057211 */ /* 0x080fe400010f16ff */
[CC--:B----4-:R-:W-:Y:S03]  /*6d60*/  LEA R6, P0, R164.reuse, R218.reuse, 0x2 ;  /* 0x000000daa4067211 */ /* 0x0d0fe600078010ff */
[----:B------:R1:W-:Y:S01]  /*6d70*/  RED.E.ADD.F32.FTZ.RN.STRONG.GPU [R4.64], R26 ;  /* 0x0000001a0400798e */ /* 0x0003e2000c10e7a4 */
[-C--:B------:R-:W-:Y:S02]  /*6d80*/  LEA.HI.X.SX32 R7, R164, R219.reuse, 0x2, P0 ;  /* 0x000000dba4077211 */ /* 0x080fe400000f16ff */
[CC--:B------:R-:W-:Y:S03]  /*6d90*/  LEA R10, P0, R18.reuse, R218.reuse, 0x2 ;  /* 0x000000da120a7211 */ /* 0x0c0fe600078010ff */
[----:B------:R3:W-:Y:S01]  /*6da0*/  RED.E.ADD.F32.FTZ.RN.STRONG.GPU [R6.64], R27 ;  /* 0x0000001b0600798e */ /* 0x0007e2000c10e7a4 */
[-C--:B------:R-:W-:Y:S04]  /*6db0*/  LEA.HI.X.SX32 R11, R18, R219.reuse, 0x2, P0 ;  /* 0x000000db120b7211 */ /* 0x080fe800000f16ff */
[----:B------:R-:W-:Y:S05]  /*6dc0*/  RED.E.ADD.F32.FTZ.RN.STRONG.GPU [R218.64+0x180], R32 ;  /* 0x00018020da00798e */ /* 0x000fea000c10e7a4 */
[----:B------:R-:W-:Y:S01]  /*6dd0*/  RED.E.ADD.F32.FTZ.RN.STRONG.GPU [R2.64+0x180], R33 ;  /* 0x000180210200798e */ /* 0x000fe2000c10e7a4 */
[CC--:B-1----:R-:W-:Y:S04]  /*6de0*/  LEA R4, P2, R16.reuse, R218.reuse, 0x2 ;  /* 0x000000da10047211 */ /* 0x0c2fe800078410ff */
[-C--:B------:R-:W-:Y:S02]  /*6df0*/  LEA.HI.X.SX32 R5, R16, R219.reuse, 0x2, P2 ;  /* 0x000000db10057211 */ /* 0x080fe400010f16ff */
[----:B------:R-:W-:Y:S03]  /*6e00*/  IADD3 R16, R185, 0x60, RZ ;  /* 0x00000060b9107810 */ /* 0x000fe60007ffe0ff */
[----:B------:R1:W-:Y:S02]  /*6e10*/  RED.E.ADD.F32.FTZ.RN.STRONG.GPU [R4.64], R34 ;  /* 0x000000220400798e */ /* 0x0003e4000c10e7a4 */
[C---:B------:R-:W-:Y:S03]  /*6e20*/  IMAD.IADD R16, R241.reuse, 0x1, R16 ;  /* 0x00000001f1107824 */ /* 0x040fe600078e0210 */
[----:B------:R-:W-:Y:S01]  /*6e30*/  RED.E.ADD.F32.FTZ.RN.STRONG.GPU [R10.64], R35 ;  /* 0x000000230a00798e */ /* 0x000fe2000c10e7a4 */
[C---:B------:R-:W-:Y:S04]  /*6e40*/  IMAD.IADD R16, R241.reuse, 0x1, R16 ;  /* 0x00000001f1107824 */ /* 0x040fe800078e0210 */
[----:B------:R-:W-:Y:S01]  /*6e50*/  IMAD.IADD R16, R241, 0x1, R16 ;  /* 0x00000001f1107824 */ /* 0x000fe200078e0210 */
[----:B------:R-:W-:Y:S04]  /*6e60*/  RED.E.ADD.F32.FTZ.RN.STRONG.GPU [R8.64], R28 ;  /* 0x0000001c0800798e */ /* 0x000fe8000c10e7a4 */
[CC--:B---3--:R-:W-:Y:S01]  /*6e70*/  LEA R6, P3, R16.reuse, R218.reuse, 0x2 ;  /* 0x000000da10067211 */ /* 0x0c8fe200078610ff */
[----:B------:R-:W-:Y:S03]  /*6e80*/  LDSM.16.MT88.4 R8, [R206] ;  /* 0x00000000ce08783b */ /* 0x000fe60000004200 */
[-C--:B------:R-:W-:Y:S02]  /*6e90*/  LEA.HI.X.SX32 R7, R16, R219.reuse, 0x2, P3 ;  /* 0x000000db10077211 */ /* 0x080fe400018f16ff */
[----:B------:R-:W-:Y:S05]  /*6ea0*/  LDSM.16.MT88.4 R32, [R205+0x1e800] ;  /* 0x01e80000cd20783b */ /* 0x000fea0000004200 */
[----:B------:R-:W-:Y:S01]  /*6eb0*/  RED.E.ADD.F32.FTZ.RN.STRONG.GPU [R6.64], R29 ;  /* 0x0000001d0600798e */ /* 0x000fe2000c10e7a4 */
[CC--:B-1----:R-:W-:Y:S04]  /*6ec0*/  LEA R4, P2, R12.reuse, R218.reuse, 0x2 ;  /* 0x000000da0c047211 */ /* 0x0c2fe800078410ff */
[-C--:B------:R-:W-:Y:S02]  /*6ed0*/  LEA.HI.X.SX32 R5, R12, R219.reuse, 0x2, P2 ;  /* 0x000000db0c057211 */ /* 0x080fe400010f16ff */
[----:B------:R-:W-:Y:S01]  /*6ee0*/  LDSM.16.MT88.4 R12, [R205+0x1e000] ;  /* 0x01e00000cd0c783b */ /* 0x000fe20000004200 */
[----:B------:R-:W-:Y:S01]  /*6ef0*/  PLOP3.LUT P2, PT, PT, PT, UP0, 0x80, 0x0 ;  /* 0x000000000000781c */ /* 0x000fe20003f4f008 */
[----:B------:R-:W-:Y:S03]  /*6f00*/  @UP3 UIADD3 UR10, UP0, UR10, -0x100, URZ ;  /* 0xffffff000a0a3890 */ /* 0x000fe6000ff1e03f */
[----:B------:R-:W-:Y:S01]  /*6f10*/  RED.E.ADD.F32.FTZ.RN.STRONG.GPU [R4.64], R30 ;  /* 0x0000001e0400798e */ /* 0x000fe2000c10e7a4 */
[----:B------:R-:W-:Y:S04]  /*6f20*/  @UP3 UIADD3.X UR11, UR11, -0x1, URZ, UP0, !UPT ;  /* 0xffffffff0b0b3890 */ /* 0x000fe800087fe43f */
[----:B------:R-:W1:Y:S02]  /*6f30*/  LDSM.16.MT88.4 R4, [R205+0x1c000] ;  /* 0x01c00000cd04783b */ /* 0x000e640000004200 */
[-C--:B-1----:R-:W-:Y:S08]  /*6f40*/  HMMA.16816.F32.BF16 R100, R4, R8.reuse, R100 ;  /* 0x000000080464723c */ /* 0x082ff00000041864 */
[C---:B------:R-:W-:Y:S08]  /*6f50*/  HMMA.16816.F32.BF16 R104, R12.reuse, R8, R104 ;  /* 0x000000080c68723c */ /* 0x040ff00000041868 */
[-C--:B------:R-:W-:Y:S08]  /*6f60*/  HMMA.16816.F32.BF16 R108, R12, R10.reuse, R108 ;  /* 0x0000000a0c6c723c */ /* 0x080ff0000004186c */
[C---:B------:R-:W-:Y:S01]  /*6f70*/  HMMA.16816.F32.BF16 R112, R4.reuse, R10, R112 ;  /* 0x0000000a0470723c */ /* 0x040fe20000041870 */
[----:B------:R-:W-:Y:S03]  /*6f80*/  LDSM.16.MT88.4 R8, [R205+0x1c800] ;  /* 0x01c80000cd08783b */ /* 0x000fe60000004200 */
[C---:B--2---:R-:W-:Y:S04]  /*6f90*/  LEA R2, P0, R0.reuse, R218, 0x2 ;  /* 0x000000da00027211 */ /* 0x044fe800078010ff */
[----:B------:R-:W-:Y:S01]  /*6fa0*/  LEA.HI.X.SX32 R3, R0, R219, 0x2, P0 ;  /* 0x000000db00037211 */ /* 0x000fe200000f16ff */
[----:B------:R-:W-:Y:S01]  /*6fb0*/  IMAD.IADD R0, R192, 0x1, R206 ;  /* 0x00000001c0007824 */ /* 0x000fe200078e02ce */
[----:B------:R-:W-:Y:S03]  /*6fc0*/  PLOP3.LUT P0, PT, PT, PT, UP2, 0x80, 0x0 ;  /* 0x000000000000781c */ /* 0x000fe60003f0f028 */
[----:B------:R-:W-:Y:S05]  /*6fd0*/  RED.E.ADD.F32.FTZ.RN.STRONG.GPU [R2.64], R31 ;  /* 0x0000001f0200798e */ /* 0x000fea000c10e7a4 */
[----:B------:R-:W1:Y:S05]  /*6fe0*/  LDSM.16.MT88.4 R16, [R0] ;  /* 0x000000000010783b */ /* 0x000e6a0000004200 */
[----:B------:R-:W2:Y:S05]  /*6ff0*/  LDSM.16.MT88.4 R24, [R0+0x2000] ;  /* 0x002000000018783b */ /* 0x000eaa0000004200 */
[----:B------:R-:W3:Y:S05]  /*7000*/  LDSM.16.MT88.4 R28, [R206+0x800] ;  /* 0x00080000ce1c783b */ /* 0x000eea0000004200 */
[----:B------:R-:W4:Y:S05]  /*7010*/  LDSM.16.MT88.4 R164, [R0+0x800] ;  /* 0x0008000000a4783b */ /* 0x000f2a0000004200 */
[----:B------:R-:W5:Y:S01]  /*7020*/  LDSM.16.MT88.4 R172, [R0+0x2800] ;  /* 0x0028000000ac783b */ /* 0x000f620000004200 */
        /* <DEDUP_REMOVED lines=10> */
[-C--:B--2---:R-:W-:Y:S08]  /*70d0*/  HMMA.16816.F32.BF16 R148, R4, R24.reuse, R148 ;  /* 0x000000180494723c */ /* 0x084ff00000041894 */
[C---:B------:R-:W-:Y:S08]  /*70e0*/  HMMA.16816.F32.BF16 R152, R12.reuse, R24, R152 ;  /* 0x000000180c98723c */ /* 0x040ff00000041898 */
[-C--:B------:R-:W-:Y:S01]  /*70f0*/  HMMA.16816.F32.BF16 R156, R12, R26.reuse, R156 ;  /* 0x0000001a0c9c723c */ /* 0x080fe2000004189c */
[----:B------:R-:W-:Y:S07]  /*7100*/  LDSM.16.MT88.4 R12, [R206+0x1000] ;  /* 0x00100000ce0c783b */ /* 0x000fee0000004200 */
[----:B------:R-:W-:Y:S01]  /*7110*/  HMMA.16816.F32.BF16 R160, R4, R26, R160 ;  /* 0x0000001a04a0723c */ /* 0x000fe200000418a0 */
[----:B------:R-:W1:Y:S05]  /*7120*/  LDSM.16.MT88.4 R4, [R205+0x1d000] ;  /* 0x01d00000cd04783b */ /* 0x000e6a0000004200 */
[----:B------:R-:W2:Y:S02]  /*7130*/  LDSM.16.MT88.4 R24, [R206+0x3000] ;  /* 0x00300000ce18783b */ /* 0x000ea40000004200 */
[-C--:B---3--:R-:W-:Y:S08]  /*7140*/  HMMA.16816.F32.BF16 R100, R8, R28.reuse, R100 ;  /* 0x0000001c0864723c */ /* 0x088ff00000041864 */
[C---:B------:R-:W-:Y:S08]  /*7150*/  HMMA.16816.F32.BF16 R104, R32.reuse, R28, R104 ;  /* 0x0000001c2068723c */ /* 0x040ff00000041868 */
[-C--:B------:R-:W-:Y:S08]  /*7160*/  HMMA.16816.F32.BF16 R108, R32, R30.reuse, R108 ;  /* 0x0000001e206c723c */ /* 0x080ff0000004186c */
[C---:B------:R-:W-:Y:S01]  /*7170*/  HMMA.16816.F32.BF16 R112, R8.reuse, R30, R112 ;  /* 0x0000001e0870723c */ /* 0x040fe20000041870 */
[----:B------:R-:W3:Y:S07]  /*7180*/  LDSM.16.MT88.4 R28, [R0+0x3000] ;  /* 0x00300000001c783b */ /* 0x000eee0000004200 */
[-C--:B----4-:R-:W-:Y:S08]  /*7190*/  HMMA.16816.F32.BF16 R116, R8, R164.reuse, R116 ;  /* 0x000000a40874723c */ /* 0x090ff00000041874 */
        /* <DEDUP_REMOVED lines=14> */
[----:B------:R-:W4:Y:S05]  /*7280*/  LDSM.16.MT88.4 R8, [R205+0x1d800] ;  /* 0x01d80000cd08783b */ /* 0x000f2a0000004200 */
[----:B------:R-:W5:Y:S02]  /*7290*/  LDSM.16.MT88.4 R172, [R206+0x3800] ;  /* 0x00380000ceac783b */ /* 0x000f640000004200 */
[-C--:B-1----:R-:W-:Y:S08]  /*72a0*/  HMMA.16816.F32.BF16 R100, R4, R12.reuse, R100 ;  /* 0x0000000c0464723c */ /* 0x082ff00000041864 */
[C---:B------:R-:W-:Y:S08]  /*72b0*/  HMMA.16816.F32.BF16 R104, R16.reuse, R12, R104 ;  /* 0x0000000c1068723c */ /* 0x040ff00000041868 */
[-C--:B------:R-:W-:Y:S08]  /*72c0*/  HMMA.16816.F32.BF16 R108, R16, R14.reuse, R108 ;  /* 0x0000000e106c723c */ /* 0x080ff0000004186c */
[C---:B------:R-:W-:Y:S01]  /*72d0*/  HMMA.16816.F32.BF16 R112, R4.reuse, R14, R112 ;  /* 0x0000000e0470723c */ /* 0x040fe20000041870 */
[----:B------:R1:W3:Y:S07]  /*72e0*/  LDSM.16.MT88.4 R12, [R0+0x3800] ;  /* 0x00380000000c783b */ /* 0x0002ee0000004200 */
[-C--:B------:R-:W-:Y:S08]  /*72f0*/  HMMA.16816.F32.BF16 R116, R4, R20.reuse, R116 ;  /* 0x000000140474723c */ /* 0x080ff00000041874 */
[C---:B------:R-:W-:Y:S08]  /*7300*/  HMMA.16816.F32.BF16 R120, R16.reuse, R20, R120 ;  /* 0x000000141078723c */ /* 0x040ff00000041878 */
[-C--:B------:R-:W-:Y:S04]  /*7310*/  HMMA.16816.F32.BF16 R124, R16, R22.reuse, R124 ;  /* 0x00000016107c723c */ /* 0x080fe8000004187c */
[C---:B-1----:R-:W-:Y:S02]  /*7320*/  IADD3 R0, R206.reuse, -0x4000, RZ ;  /* 0xffffc000ce007810 */ /* 0x042fe40007ffe0ff */
[----:B------:R-:W-:Y:S02]  /*7330*/  @P2 IADD3 R0, R206, 0x4000, RZ ;  /* 0x00004000ce002810 */ /* 0x000fe40007ffe0ff */
[C---:B------:R-:W-:Y:S04]  /*7340*/  HMMA.16816.F32.BF16 R128, R4.reuse, R22, R128 ;  /* 0x000000160480723c */ /* 0x040fe80000041880 */
[----:B------:R-:W-:Y:S04]  /*7350*/  IMAD.MOV.U32 R206, RZ, RZ, R0 ;  /* 0x000000ffffce7224 */ /* 0x000fe800078e0000 */
[-C--:B--2---:R-:W-:Y:S08]  /*7360*/  HMMA.16816.F32.BF16 R132, R4, R24.reuse, R132 ;  /* 0x000000180484723c */ /* 0x084ff00000041884 */
[C---:B------:R-:W-:Y:S08]  /*7370*/  HMMA.16816.F32.BF16 R136, R16.reuse, R24, R136 ;  /* 0x000000181088723c */ /* 0x040ff00000041888 */
[-C--:B------:R-:W-:Y:S08]  /*7380*/  HMMA.16816.F32.BF16 R140, R16, R26.reuse, R140 ;  /* 0x0000001a108c723c */ /* 0x080ff0000004188c */
[C---:B------:R-:W-:Y:S08]  /*7390*/  HMMA.16816.F32.BF16 R144, R4.reuse, R26, R144 ;  /* 0x0000001a0490723c */ /* 0x040ff00000041890 */
[-C--:B---3--:R-:W-:Y:S08]  /*73a0*/  HMMA.16816.F32.BF16 R148, R4, R28.reuse, R148 ;  /* 0x0000001c0494723c */ /* 0x088ff00000041894 */
        /* <DEDUP_REMOVED lines=20> */
.L_x_797:
[----:B------:R-:W2:Y:S04]  /*74f0*/  LDL R166, [R1+0x34] ;  /* 0x0000340001a67983 */ /* 0x000ea80000100800 */
[----:B------:R-:W3:Y:S04]  /*7500*/  LDL R165, [R1+0x4c] ;  /* 0x00004c0001a57983 */ /* 0x000ee80000100800 */
[----:B------:R-:W4:Y:S01]  /*7510*/  LDL R167, [R1+0x68] ;  /* 0x0000680001a77983 */ /* 0x000f220000100800 */
[----:B------:R-:W-:-:S02]  /*7520*/  F2FP.BF16.PACK_AB R42, R43, R42 ;  /* 0x0000002a2b2a723e */ /* 0x000fc400000010ff */
[----:B------:R-:W-:Y:S01]  /*7530*/  F2FP.BF16.PACK_AB R40, R41, R40 ;  /* 0x000000282928723e */ /* 0x000fe200000010ff */
[----:B------:R-:W5:Y:S01]  /*7540*/  LDL R43, [R1+0x38] ;  /* 0x00003800012b7983 */ /* 0x000f620000100800 */
[----:B------:R-:W-:-:S03]  /*7550*/  F2FP.BF16.PACK_AB R44, R45, R44 ;  /* 0x0000002c2d2c723e */ /* 0x000fc600000010ff */
[----:B------:R-:W5:Y:S01]  /*7560*/  LDL.64 R168, [R1+0x58] ;  /* 0x0000580001a87983 */ /* 0x000f620000100a00 */
[----:B------:R-:W-:Y:S01]  /*7570*/  FMUL.FTZ R100, R100, c[0x0][0x2e0] ;  /* 0x0000b80064647a20 */ /* 0x000fe20000410000 */
[----:B------:R-:W-:Y:S01]  /*7580*/  F2FP.BF16.PACK_AB R36, R37, R36 ;  /* 0x000000242524723e */ /* 0x000fe200000010ff */
[----:B------:R-:W-:Y:S01]  /*7590*/  FMUL.FTZ R6, R101, c[0x0][0x2e0] ;  /* 0x0000b80065067a20 */ /* 0x000fe20000410000 */
[----:B------:R-:W5:Y:S01]  /*75a0*/  LDL R41, [R1+0x50] ;  /* 0x0000500001297983 */ /* 0x000f620000100800 */
        /* <DEDUP_REMOVED lines=144> */
[----:B-----5:R-:W-:Y:S04]  /*7eb0*/  STS [R43], R14 ;  /* 0x0000000e2b007388 */ /* 0x020fe80000000800 */
        /* <DEDUP_REMOVED lines=90> */
[----:B------:R-:W5:Y:S01]  /*8460*/  LDS.128 R56, [R12+0xe000] ;  /* 0x00e000000c387984 */ /* 0x000f620000000c00 */
        /* <DEDUP_REMOVED lines=18> */
[----:B------:R-:W5:Y:S04]  /*8590*/  LDS.128 R16, [R12+0x1a000] ;  /* 0x01a000000c107984 */ /* 0x000f680000000c00 */
[----:B------:R-:W5:Y:S01]  /*85a0*/  LDS.128 R28, [R12+0x17000] ;  /* 0x017000000c1c7984 */ /* 0x000f620000000c00 */
[----:B------:R-:W-:-:S03]  /*85b0*/  LEA.HI.X R5, R2, c[0x0][0x344], R3, 0x1, P0 ;  /* 0x0000d10002057a11 */ /* 0x000fc600000f0c03 */
[----:B------:R-:W5:Y:S01]  /*85c0*/  LDS.128 R12, [R12+0x1b000] ;  /* 0x01b000000c0c7984 */ /* 0x000f620000000c00 */
        /* <DEDUP_REMOVED lines=15> */
[----:B-----5:R-:W-:Y:S04]  /*86c0*/  STG.E.128 [R6.64], R56 ;  /* 0x0000003806007986 */ /* 0x020fe8000c101d24 */
        /* <DEDUP_REMOVED lines=17> */
.L_x_794:
        /* <DEDUP_REMOVED lines=11> */
.L_x_801:
[----:B------:R-:W-:Y:S05]  /*8890*/  EXIT ;  /* 0x000000000000794d */ /* 0x000fea0003800000 */
.L_x_803:
        /* <DEDUP_REMOVED lines=14> */
.L_x_1085:


//--------------------- .text._ZN5flash44flash_bwd_dq_dk_dv_loop_seqk_parallel_kernelI23Flash_bwd_kernel_traitsILi128ELi64ELi128ELi8ELi2ELi4ELi2ELb0ELb0EN7cutlass10bfloat16_tE19Flash_kernel_traitsILi128ELi64ELi128ELi8ES3_EELb1ELb1ELb0ELb0ELb0ELb1ELb0EEEvNS_16Flash_bwd_paramsE --------------------------
	.section	.text._ZN5flash44flash_bwd_dq_dk_dv_loop_seqk_parallel_kernelI23Flash_bwd_kernel_traitsILi128ELi64ELi128ELi8ELi2ELi4ELi2ELb0ELb0EN7cutlass10bfloat16_tE19Flash_kernel_traitsILi128ELi64ELi128ELi8ES3_EELb1ELb1ELb0ELb0ELb0ELb1ELb0EEEvNS_16Flash_bwd_paramsE,"ax",@progbits
	.sectioninfo	@"SHI_REGISTERS=255"
	.align	128
        .global         _ZN5flash44flash_bwd_dq_dk_dv_loop_seqk_parallel_kernelI23Flash_bwd_kernel_traitsILi128ELi64ELi128ELi8ELi2ELi4ELi2ELb0ELb0EN7cutlass10bfloat16_tE19Flash_kernel_traitsILi128ELi64ELi128ELi8ES3_EELb1ELb1ELb0ELb0ELb0ELb1ELb0EEEvNS_16Flash_bwd_paramsE
        .type           _ZN5flash44flash_bwd_dq_dk_dv_loop_seqk_parallel_kernelI23Flash_bwd_kernel_traitsILi128ELi64ELi128ELi8ELi2ELi4ELi2ELb0ELb0EN7cutlass10bfloat16_tE19Flash_kernel_traitsILi128ELi64ELi128ELi8ES3_EELb1ELb1ELb0ELb0ELb0ELb1ELb0EEEvNS_16Flash_bwd_paramsE,@function
        .size           _ZN5flash44flash_bwd_dq_dk_dv_loop_seqk_parallel_kernelI23Flash_bwd_kernel_traitsILi128ELi64ELi128ELi8ELi2ELi4ELi2ELb0ELb0EN7cutlass10bfloat16_tE19Flash_kernel_traitsILi128ELi64ELi128ELi8ES3_EELb1ELb1ELb0ELb0ELb0ELb1ELb0EEEvNS_16Flash_bwd_paramsE,(.L_x_1086 - _ZN5flash44flash_bwd_dq_dk_dv_loop_seqk_parallel_kernelI23Flash_bwd_kernel_traitsILi128ELi64ELi128ELi8ELi2ELi4ELi2ELb0ELb0EN7cutlass10bfloat16_tE19Flash_kernel_traitsILi128ELi64ELi128ELi8ES3_EELb1ELb1ELb0ELb0ELb0ELb1ELb0EEEvNS_16Flash_bwd_paramsE)
        .other          _ZN5flash44flash_bwd_dq_dk_dv_loop_seqk_parallel_kernelI23Flash_bwd_kernel_traitsILi128ELi64ELi128ELi8ELi2ELi4ELi2ELb0ELb0EN7cutlass10bfloat16_tE19Flash_kernel_traitsILi128ELi64ELi128ELi8ES3_EELb1ELb1ELb0ELb0ELb0ELb1ELb0EEEvNS_16Flash_bwd_paramsE,@"STO_CUDA_ENTRY STV_DEFAULT"
_ZN5flash44flash_bwd_dq_dk_dv_loop_seqk_parallel_kernelI23Flash_bwd_kernel_traitsILi128ELi64ELi128ELi8ELi2ELi4ELi2ELb0ELb0EN7cutlass10bfloat16_tE19Flash_kernel_traitsILi128ELi64ELi128ELi8ES3_EELb1ELb1ELb0ELb0ELb0ELb1ELb0EEEvNS_16Flash_bwd_paramsE:
.text._ZN5flash44flash_bwd_dq_dk_dv_loop_seqk_parallel_kernelI23Flash_bwd_kernel_traitsILi128ELi64ELi128ELi8ELi2ELi4ELi2ELb0ELb0EN7cutlass10bfloat16_tE19Flash_kernel_traitsILi128ELi64ELi128ELi8ES3_EELb1ELb1ELb0ELb0ELb0ELb1ELb0EEEvNS_16Flash_bwd_paramsE:
        /* <DEDUP_REMOVED lines=65> */
[----:B------:R-:W-:Y:S01]  /*0410*/  LEA.HI R0, R0, R4, RZ, 0x3 ;  /* 0x0000000400007211 */ /* 0x000fe200078f18ff */
[----:B------:R-:W-:Y:S01]  /*0420*/  ULDC UR51, c[0x0][0x214] ;  /* 0x0000850000337ab9 */ /* 0x000fe20000000800 */
[----:B------:R-:W-:Y:S01]  /*0430*/  LEA.HI R2, R7, R3, RZ, 0x1 ;  /* 0x0000000307027211 */ /* 0x000fe200078f08ff */
[----:B------:R-:W-:Y:S01]  /*0440*/  ULDC UR58, c[0x0][0x1c8] ;  /* 0x00007200003a7ab9 */ /* 0x000fe20000000800 */
[----:B------:R-:W-:Y:S01]  /*0450*/  LOP3.LUT R0, R0, 0xfffffff8, RZ, 0xc0, !PT ;  /* 0xfffffff800007812 */ /* 0x000fe200078ec0ff */
[----:B------:R-:W-:Y:S01]  /*0460*/  ULDC.U8 UR8, c[0x0][0x3d0] ;  /* 0x0000f40000087ab9 */ /* 0x000fe20000000000 */
[----:B------:R-:W-:Y:S01]  /*0470*/  LOP3.LUT R10, R216, 0xfffffff8, RZ, 0xc0, !PT ;  /* 0xfffffff8d80a7812 */ /* 0x000fe200078ec0ff */
[----:B------:R-:W-:Y:S01]  /*0480*/  ULDC UR52, c[0x0][0x224] ;  /* 0x0000890000347ab9 */ /* 0x000fe20000000800 */
[----:B------:R-:W-:Y:S01]  /*0490*/  LOP3.LUT R2, R2, 0xfffffffe, RZ, 0xc0, !PT ;  /* 0xfffffffe02027812 */ /* 0x000fe200078ec0ff */
[----:B------:R-:W-:Y:S01]  /*04a0*/  IMAD.IADD R7, R4, 0x1, -R0 ;  /* 0x0000000104077824 */ /* 0x000fe200078e0a00 */
[----:B------:R-:W-:Y:S01]  /*04b0*/  SHF.R.S32.HI R0, RZ, 0x3, R216 ;  /* 0x00000003ff007819 */ /* 0x000fe200000114d8 */
[----:B------:R-:W-:Y:S01]  /*04c0*/  IMAD.IADD R6, R9, 0x1, -R10 ;  /* 0x0000000109067824 */ /* 0x000fe200078e0a0a */
[----:B------:R-:W-:Y:S01]  /*04d0*/  SHF.R.S32.HI R4, RZ, 0x1f, R5 ;  /* 0x0000001fff047819 */ /* 0x000fe20000011405 */
[----:B------:R-:W-:Y:S01]  /*04e0*/  IMAD.IADD R9, R3, 0x1, -R2 ;  /* 0x0000000103097824 */ /* 0x000fe200078e0a02 */
[----:B------:R-:W-:Y:S01]  /*04f0*/  SHF.R.S32.HI R2, RZ, 0x1f, R8 ;  /* 0x0000001fff027819 */ /* 0x000fe20000011408 */
[----:B------:R-:W-:Y:S01]  /*0500*/  IMAD.SHL.U32 R0, R0, 0x40, RZ ;  /* 0x0000004000007824 */ /* 0x000fe200078e00ff */
[----:B------:R-:W-:Y:S01]  /*0510*/  LEA.HI R10, R4, R5, RZ, 0x3 ;  /* 0x00000005040a7211 */ /* 0x000fe200078f18ff */
[----:B------:R-:W-:Y:S01]  /*0520*/  IMAD.SHL.U32 R18, R6, 0x8, RZ ;  /* 0x0000000806127824 */ /* 0x000fe200078e00ff */
[----:B------:R-:W-:Y:S01]  /*0530*/  LEA.HI R239, R2, R8, RZ, 0x2 ;  /* 0x0000000802ef7211 */ /* 0x000fe200078f10ff */
[----:B------:R-:W-:Y:S01]  /*0540*/  IMAD.U32 R2, RZ, RZ, UR15 ;  /* 0x0000000fff027e24 */ /* 0x000fe2000f8e00ff */
[----:B------:R-:W-:Y:S01]  /*0550*/  LOP3.LUT R0, R0, 0x1c0, RZ, 0xc0, !PT ;  /* 0x000001c000007812 */ /* 0x000fe200078ec0ff */
[----:B------:R-:W-:Y:S01]  /*0560*/  IMAD.SHL.U32 R209, R9, 0x200, RZ ;  /* 0x0000020009d17824 */ /* 0x000fe200078e00ff */
[----:B------:R-:W-:Y:S01]  /*0570*/  LOP3.LUT R4, R10, 0xfffffff8, RZ, 0xc0, !PT ;  /* 0xfffffff80a047812 */ /* 0x000fe200078ec0ff */
[----:B------:R-:W-:Y:S01]  /*0580*/  STL [R1+0x20], R18 ;  /* 0x0000201201007387 */ /* 0x000fe20000100800 */
[----:B------:R-:W-:Y:S01]  /*0590*/  SHF.R.U32.HI R3, RZ, 0x3, R0 ;  /* 0x00000003ff037819 */ /* 0x000fe20000011600 */
[----:B------:R-:W-:Y:S01]  /*05a0*/  @UP5 UIMAD UR56, UR30, UR51, URZ ;  /* 0x000000331e3852a4 */ /* 0x000fe2000f8e023f */
[----:B------:R-:W-:Y:S01]  /*05b0*/  LOP3.LUT R2, R0, 0x38, R18, 0xf8, !PT ;  /* 0x0000003800027812 */ /* 0x000fe200078ef812 */
[----:B------:R-:W-:Y:S01]  /*05c0*/  IMAD.SHL.U32 R0, R6, 0x40, RZ ;  /* 0x0000004006007824 */ /* 0x000fe200078e00ff */
[----:B------:R-:W-:Y:S01]  /*05d0*/  SHF.R.S32.HI R13, RZ, 0x6, R13 ;  /* 0x00000006ff0d7819 */ /* 0x000fe2000001140d */
[----:B------:R-:W-:Y:S01]  /*05e0*/  IMAD.IADD R12, R5, 0x1, -R4 ;  /* 0x00000001050c7824 */ /* 0x000fe200078e0a04 */
[----:B------:R-:W-:Y:S01]  /*05f0*/  LOP3.LUT R16, R2, R3, RZ, 0x3c, !PT ;  /* 0x0000000302107212 */ /* 0x000fe200078e3cff */
[----:B------:R-:W-:Y:S01]  /*0600*/  IMAD.SHL.U32 R2, R11, 0x10, RZ ;  /* 0x000000100b027824 */ /* 0x000fe200078e00ff */
[----:B------:R-:W-:Y:S01]  /*0610*/  LOP3.LUT R0, R0, 0x1c0, RZ, 0xc0, !PT ;  /* 0x000001c000007812 */ /* 0x000fe200078ec0ff */
[----:B------:R-:W-:Y:S01]  /*0620*/  IMAD.SHL.U32 R5, R13, 0x8, RZ ;  /* 0x000000080d057824 */ /* 0x000fe200078e00ff */
[----:B------:R-:W-:Y:S01]  /*0630*/  LOP3.LUT R3, R7, 0x1, RZ, 0xc0, !PT ;  /* 0x0000000107037812 */ /* 0x000fe200078ec0ff */
[----:B------:R-:W-:Y:S01]  /*0640*/  ULDC.64 UR12, c[0x0][0x118] ;  /* 0x00004600000c7ab9 */ /* 0x000fe20000000a00 */
[----:B------:R-:W-:Y:S01]  /*0650*/  LOP3.LUT R2, R0, 0x30, R2, 0xf8, !PT ;  /* 0x0000003000027812 */ /* 0x000fe200078ef802 */
[----:B------:R-:W-:Y:S01]  /*0660*/  ULOP3.LUT UR58, UR35, UR58, URZ, 0x3c, !UPT ;  /* 0x0000003a233a7292 */ /* 0x000fe2000f8e3c3f */
[----:B------:R-:W-:Y:S01]  /*0670*/  ISETP.NE.U32.AND P0, PT, R3, 0x1, PT ;  /* 0x000000010300780c */ /* 0x000fe20003f05070 */
[----:B------:R-:W-:Y:S01]  /*0680*/  IMAD R3, R13, 0x800, R209 ;  /* 0x000008000d037824 */ /* 0x000fe200078e02d1 */
[--C-:B------:R-:W-:Y:S01]  /*0690*/  LOP3.LUT R4, R2, 0x8, R216.reuse, 0xf8, !PT ;  /* 0x0000000802047812 */ /* 0x100fe200078ef8d8 */
[----:B------:R-:W-:Y:S01]  /*06a0*/  IMAD.SHL.U32 R2, R9, 0x20, RZ ;  /* 0x0000002009027824 */ /* 0x000fe200078e00ff */
[----:B------:R-:W-:Y:S01]  /*06b0*/  LOP3.LUT R216, R0, 0x8, R216, 0xf8, !PT ;  /* 0x0000000800d87812 */ /* 0x000fe200078ef8d8 */
[----:B------:R-:W-:Y:S01]  /*06c0*/  USHF.R.S32.HI UR59, URZ, 0x1f, UR35 ;  /* 0x0000001f3f3b7899 */ /* 0x000fe20008011423 */
[----:B------:R-:W-:Y:S01]  /*06d0*/  SHF.R.U32.HI R0, RZ, 0x3, R0 ;  /* 0x00000003ff007819 */ /* 0x000fe20000011600 */
[----:B------:R-:W-:Y:S01]  /*06e0*/  UISETP.NE.AND UP6, UPT, UR8, URZ, UPT ;  /* 0x0000003f0800728c */ /* 0x000fe2000bfc5270 */
[----:B------:R-:W-:Y:S01]  /*06f0*/  LOP3.LUT R2, R2, 0x20, RZ, 0xc0, !PT ;  /* 0x0000002002027812 */ /* 0x000fe200078ec0ff */
[----:B------:R-:W-:Y:S01]  /*0700*/  USHF.R.S32.HI UR61, URZ, 0x1f, UR30 ;  /* 0x0000001f3f3d7899 */ /* 0x000fe2000801141e */
[----:B------:R-:W-:Y:S01]  /*0710*/  LOP3.LUT R216, R216, R0, RZ, 0x3c, !PT ;  /* 0x00000000d8d87212 */ /* 0x000fe200078e3cff */
[----:B------:R-:W-:Y:S01]  /*0720*/  USHF.R.S32.HI UR60, URZ, 0x1f, UR35 ;  /* 0x0000001f3f3c7899 */ /* 0x000fe20008011423 */
[----:B------:R-:W-:Y:S01]  /*0730*/  LOP3.LUT R209, R209, R4, R0, 0xf6, !PT ;  /* 0x00000004d1d17212 */ /* 0x000fe200078ef600 */
[----:B------:R-:W-:Y:S01]  /*0740*/  IMAD.SHL.U32 R4, R9, 0x10, RZ ;  /* 0x0000001009047824 */ /* 0x000fe200078e00ff */
[----:B------:R-:W-:Y:S01]  /*0750*/  LOP3.LUT R208, R2, 0x18, R5, 0xf8, !PT ;  /* 0x0000001802d07812 */ /* 0x000fe200078ef805 */
[----:B------:R-:W-:Y:S01]  /*0760*/  IMAD.IADD R216, R3, 0x1, R216 ;  /* 0x0000000103d87824 */ /* 0x000fe200078e02d8 */
[----:B------:R-:W-:Y:S01]  /*0770*/  SHF.R.S32.HI R0, RZ, 0x7, R15 ;  /* 0x00000007ff007819 */ /* 0x000fe2000001140f */
[----:B------:R-:W-:Y:S01]  /*0780*/  IMAD.SHL.U32 R2, R14, 0x2, RZ ;  /* 0x000000020e027824 */ /* 0x000fe200078e00ff */
[C---:B------:R-:W-:Y:S01]  /*0790*/  LOP3.LUT P4, RZ, R6.reuse, 0x2, RZ, 0xc0, !PT ;  /* 0x0000000206ff7812 */ /* 0x040fe2000788c0ff */
[----:B------:R-:W-:Y:S01]  /*07a0*/  IMAD.SHL.U32 R3, R7, 0x40, RZ ;  /* 0x0000004007037824 */ /* 0x000fe200078e00ff */
[----:B------:R-:W-:Y:S01]  /*07b0*/  LOP3.LUT P3, RZ, R6, 0x4, RZ, 0xc0, !PT ;  /* 0x0000000406ff7812 */ /* 0x000fe2000786c0ff */
[--C-:B------:R-:W-:Y:S01]  /*07c0*/  IMAD R11, R11, 0x400, R2.reuse ;  /* 0x000004000b0b7824 */ /* 0x100fe200078e0202 */
[----:B------:R-:W-:Y:S01]  /*07d0*/  SEL R233, R233, 0x10, !P0 ;  /* 0x00000010e9e97807 */ /* 0x000fe20004000000 */
[C---:B------:R-:W-:Y:S01]  /*07e0*/  IMAD R6, R0.reuse, 0x1000, R2 ;  /* 0x0000100000067824 */ /* 0x040fe200078e0202 */
[----:B------:R-:W-:Y:S01]  /*07f0*/  R2P PR, R7, 0x6 ;  /* 0x0000000607007804 */ /* 0x000fe20000000000 */
[----:B------:R-:W-:Y:S01]  /*0800*/  IMAD.SHL.U32 R2, R0, 0x8, RZ ;  /* 0x0000000800027824 */ /* 0x000fe200078e00ff */
[----:B------:R-:W-:Y:S01]  /*0810*/  LOP3.LUT R0, R3, 0x1c0, RZ, 0xc0, !PT ;  /* 0x000001c003007812 */ /* 0x000fe200078ec0ff */
[----:B------:R-:W-:Y:S01]  /*0820*/  IMAD.SHL.U32 R5, R13, 0x20, RZ ;  /* 0x000000200d057824 */ /* 0x000fe200078e00ff */
[----:B------:R-:W-:Y:S01]  /*0830*/  SHF.R.S32.HI R239, RZ, 0x2, R239 ;  /* 0x00000002ffef7819 */ /* 0x000fe200000114ef */
[----:B------:R-:W-:Y:S01]  /*0840*/  IMAD.SHL.U32 R217, R216, 0x2, RZ ;  /* 0x00000002d8d97824 */ /* 0x000fe200078e00ff */
[----:B------:R-:W-:Y:S01]  /*0850*/  LOP3.LUT R2, R2, 0x8, RZ, 0xc0, !PT ;  /* 0x0000000802027812 */ /* 0x000fe200078ec0ff */
[----:B------:R-:W-:Y:S01]  /*0860*/  IMAD.SHL.U32 R209, R209, 0x2, RZ ;  /* 0x00000002d1d17824 */ /* 0x000fe200078e00ff */
[----:B------:R-:W-:Y:S01]  /*0870*/  SHF.R.U32.HI R3, RZ, 0x3, R0 ;  /* 0x00000003ff037819 */ /* 0x000fe20000011600 */
[----:B------:R-:W-:Y:S01]  /*0880*/  IMAD R239, R17, 0x10, R239 ;  /* 0x0000001011ef7824 */ /* 0x000fe200078e02ef */
[----:B------:R-:W-:Y:S01]  /*0890*/  LOP3.LUT R5, R0, 0x20, R5, 0xf8, !PT ;  /* 0x0000002000057812 */ /* 0x000fe200078ef805 */
[----:B------:R-:W-:Y:S01]  /*08a0*/  UIMAD.WIDE.U32 UR42, UR36, UR44, URZ ;  /* 0x0000002c242a72a5 */ /* 0x000fe2000f8e003f */
[----:B------:R-:W-:Y:S01]  /*08b0*/  LOP3.LUT R8, R2, 0x10, R4, 0xf8, !PT ;  /* 0x0000001002087812 */ /* 0x000fe200078ef804 */
[----:B------:R-:W-:Y:S01]  /*08c0*/  IMAD.SHL.U32 R4, R10, 0x40, RZ ;  /* 0x000000400a047824 */ /* 0x000fe200078e00ff */
[----:B------:R-:W-:Y:S01]  /*08d0*/  LOP3.LUT R7, R3, R0, R2, 0x1e, !PT ;  /* 0x0000000003077212 */ /* 0x000fe200078e1e02 */
[----:B------:R-:W-:Y:S01]  /*08e0*/  IMAD R0, R17, 0x400, R6 ;  /* 0x0000040011007824 */ /* 0x000fe200078e0206 */
[----:B------:R-:W-:Y:S01]  /*08f0*/  LOP3.LUT R2, R5, R3, RZ, 0x3c, !PT ;  /* 0x0000000305027212 */ /* 0x000fe200078e3cff */
[----:B------:R-:W-:Y:S01]  /*0900*/  IMAD.SHL.U32 R3, R12, 0x40, RZ ;  /* 0x000000400c037824 */ /* 0x000fe200078e00ff */
[----:B------:R-:W-:Y:S01]  /*0910*/  UIMAD UR53, UR37, UR44, URZ ;  /* 0x0000002c253572a4 */ /* 0x000fe2000f8e023f */
[----:B------:R-:W-:Y:S01]  /*0920*/  IMAD.SHL.U32 R5, R9, 0x8, RZ ;  /* 0x0000000809057824 */ /* 0x000fe200078e00ff */
[----:B------:R-:W-:Y:S01]  /*0930*/  USHF.R.S32.HI UR55, URZ, 0x1f, UR48 ;  /* 0x0000001f3f377899 */ /* 0x000fe20008011430 */
[----:B------:R-:W-:Y:S01]  /*0940*/  IMAD.IADD R234, R2, 0x1, R0 ;  /* 0x0000000102ea7824 */ /* 0x000fe200078e0200 */
[----:B------:R-:W-:Y:S01]  /*0950*/  LOP3.LUT R3, R3, 0x1c0, RZ, 0xc0, !PT ;  /* 0x000001c003037812 */ /* 0x000fe200078ec0ff */
[----:B------:R-:W-:Y:S01]  /*0960*/  IMAD.IADD R7, R11, 0x1, R7 ;  /* 0x000000010b077824 */ /* 0x000fe200078e0207 */
[----:B------:R-:W-:Y:S01]  /*0970*/  LOP3.LUT R0, R4, 0xfffffe00, RZ, 0xc0, !PT ;  /* 0xfffffe0004007812 */ /* 0x000fe200078ec0ff */
[----:B------:R-:W-:Y:S01]  /*0980*/  IMAD.SHL.U32 R234, R234, 0x2, RZ ;  /* 0x00000002eaea7824 */ /* 0x000fe200078e00ff */
[----:B------:R-:W-:Y:S01]  /*0990*/  LOP3.LUT R2, R3, 0x8, R5, 0xf8, !PT ;  /* 0x0000000803027812 */ /* 0x000fe200078ef805 */
[----:B------:R-:W-:Y:S01]  /*09a0*/  UIMAD UR52, UR5, UR52, URZ ;  /* 0x00000034053472a4 */ /* 0x000fe2000f8e023f */
[----:B------:R-:W-:Y:S01]  /*09b0*/  SHF.R.U32.HI R4, RZ, 0x3, R3 ;  /* 0x00000003ff047819 */ /* 0x000fe20000011603 */
[----:B------:R-:W-:Y:S01]  /*09c0*/  IMAD R5, R17, 0x400, R0 ;  /* 0x0000040011057824 */ /* 0x000fe200078e0200 */
[----:B------:R-:W-:Y:S01]  /*09d0*/  LEA R6, R7, 0xc000, 0x1 ;  /* 0x0000c00007067811 */ /* 0x000fe200078e08ff */
[----:B------:R-:W-:Y:S01]  /*09e0*/  IMAD.IADD R235, R234, 0x1, R233 ;  /* 0x00000001eaeb7824 */ /* 0x000fe200078e02e9 */
[----:B------:R-:W-:Y:S01]  /*09f0*/  LOP3.LUT R220, R2, R4, RZ, 0x3c, !PT ;  /* 0x0000000402dc7212 */ /* 0x000fe200078e3cff */
[----:B------:R-:W-:Y:S01]  /*0a00*/  @!UP5 UIMAD UR51, UR6, UR51, URZ ;  /* 0x000000330633d2a4 */ /* 0x000fe2000f8e023f */
[C-C-:B------:R-:W-:Y:S01]  /*0a10*/  LOP3.LUT R2, R4.reuse, R8, R3.reuse, 0x1e, !PT ;  /* 0x0000000804027212 */ /* 0x140fe200078e1e03 */
[----:B------:R-:W-:Y:S01]  /*0a20*/  USHF.R.S32.HI UR50, URZ, 0x1f, UR46 ;  /* 0x0000001f3f327899 */ /* 0x000fe2000801142e */
        /* <DEDUP_REMOVED lines=8> */
[C---:B------:R-:W-:Y:S01]  /*0ab0*/  SEL R215, R2.reuse, 0xffffffc0, !P3 ;  /* 0xffffffc002d77807 */ /* 0x040fe20005800000 */
[----:B------:R-:W-:Y:S01]  /*0ac0*/  USHF.R.S32.HI UR49, URZ, 0x1f, UR41 ;  /* 0x0000001f3f317899 */ /* 0x000fe20008011429 */
[----:B------:R-:W-:Y:S01]  /*0ad0*/  SEL R3, R3, 0xffffffe0, !P1 ;  /* 0xffffffe003037807 */ /* 0x000fe20004800000 */
[----:B------:R1:W-:Y:S01]  /*0ae0*/  STL [R1], R4 ;  /* 0x0000000401007387 */ /* 0x0003e20000100800 */
[----:B------:R-:W-:Y:S01]  /*0af0*/  SEL R2, R2, 0xffffffc0, !P2 ;  /* 0xffffffc002027807 */ /* 0x000fe20005000000 */
[----:B------:R-:W-:Y:S01]  /*0b00*/  IMAD R214, R216, 0x2, R0 ;  /* 0x00000002d8d67824 */ /* 0x000fe200078e0200 */
[----:B------:R-:W-:Y:S01]  /*0b10*/  LEA R208, R208, 0xc000, 0x1 ;  /* 0x0000c000d0d07811 */ /* 0x000fe200078e08ff */
[----:B------:R-:W-:Y:S01]  /*0b20*/  IMAD.IADD R5, R3, 0x1, R6 ;  /* 0x0000000103057824 */ /* 0x000fe200078e0206 */
[----:B------:R-:W-:Y:S01]  /*0b30*/  STL [R1+0x8], R6 ;  /* 0x0000080601007387 */ /* 0x000fe20000100800 */
[--C-:B------:R-:W-:Y:S01]  /*0b40*/  IMAD.IADD R0, R6, 0x1, R2.reuse ;  /* 0x0000000106007824 */ /* 0x100fe200078e0202 */
[----:B------:R-:W-:Y:S01]  /*0b50*/  UMOV UR40, 0xffffc000 ;  /* 0xffffc00000287882 */ /* 0x000fe20000000000 */
        /* <DEDUP_REMOVED lines=13> */
.L_x_848:
        /* <DEDUP_REMOVED lines=16> */
[----:B-1----:R-:W-:Y:S01]  /*0d30*/  IMAD.U32 R3, RZ, RZ, UR5 ;  /* 0x00000005ff037e24 */ /* 0x002fe2000f8e00ff */
        /* <DEDUP_REMOVED lines=36> */
.L_x_804:
        /* <DEDUP_REMOVED lines=59> */
.L_x_806:
        /* <DEDUP_REMOVED lines=8> */
[----:B------:R-:W-:-:S04]  /*13b0*/  UIMAD UR6, UR6, UR4, URZ ;  /* 0x00000004060672a4 */ /* 0x000fc8000f8e023f */
[----:B------:R-:W-:-:S03]  /*13c0*/  UIMAD UR8, UR21, UR5, UR6 ;  /* 0x00000005150872a4 */ /* 0x000fc6000f8e0206 */
[----:B------:R-:W-:Y:S02]  /*13d0*/  ULDC.64 UR6, c[0x0][0x188] ;  /* 0x0000620000067ab9 */ /* 0x000fe40000000a00 */
[----:B------:R-:W-:-:S04]  /*13e0*/  UIMAD UR5, UR39, UR6, URZ ;  /* 0x00000006270572a4 */ /* 0x000fc8000f8e023f */
[----:B------:R-:W-:Y:S02]  /*13f0*/  UIMAD UR7, UR30, UR7, UR5 ;  /* 0x000000071e0772a4 */ /* 0x000fe4000f8e0205 */
[----:B------:R-:W-:-:S04]  /*1400*/  UIMAD.WIDE.U32 UR4, UR21, UR4, URZ ;  /* 0x00000004150472a5 */ /* 0x000fc8000f8e003f */
[----:B------:R-:W-:-:S04]  /*1410*/  UIADD3 UR5, UR5, UR8, URZ ;  /* 0x0000000805057290 */ /* 0x000fc8000fffe03f */
[----:B------:R-:W-:-:S04]  /*1420*/  UIMAD.WIDE.U32 UR4, UR30, UR6, UR4 ;  /* 0x000000061e0472a5 */ /* 0x000fc8000f8e0004 */
[----:B------:R-:W-:-:S03]  /*1430*/  UIADD3 UR29, UR5, UR7, URZ ;  /* 0x00000007051d7290 */ /* 0x000fc6000fffe03f */
[----:B------:R-:W-:Y:S02]  /*1440*/  UMOV UR28, UR4 ;  /* 0x00000004001c7c82 */ /* 0x000fe40008000000 */
.L_x_807:
        /* <DEDUP_REMOVED lines=72> */
.L_x_808:
[----:B------:R-:W-:Y:S02]  /*18d0*/  UMOV UR6, UR52 ;  /* 0x0000003400067c82 */ /* 0x000fe40008000000 */
.L_x_809:
[----:B------:R-:W2:Y:S04]  /*18e0*/  LDL.64 R2, [R1+0x20] ;  /* 0x0000200001027983 */ /* 0x000ea80000100a00 */
[----:B------:R1:W2:Y:S01]  /*18f0*/  LDL.64 R16, [R1+0x20] ;  /* 0x0000200001107983 */ /* 0x0002a20000100a00 */
[----:B------:R-:W-:Y:S01]  /*1900*/  UIADD3 UR4, UP4, UP3, UR4, UR46, UR48 ;  /* 0x0000002e04047290 */ /* 0x000fe2000fb9e030 */
[----:B------:R-:W-:Y:S01]  /*1910*/  BSSY B1, `(.L_x_805) ;  /* 0x0000935000017945 */ /* 0x000fe20003800000 */
[----:B------:R-:W-:Y:S01]  /*1920*/  UIADD3 UR10, UR14, UR10, URZ ;  /* 0x0000000a0e0a7290 */ /* 0x000fe2000fffe03f */
[----:B------:R-:W3:Y:S01]  /*1930*/  S2R R28, SR_TID.X ;  /* 0x00000000001c7919 */ /* 0x000ee20000002100 */
[----:B------:R-:W-:-:S02]  /*1940*/  UIADD3 UR23, UP2, UP1, UR15, UR4, UR17 ;  /* 0x000000040f177290 */ /* 0x000fc4000f95e011 */
[----:B------:R-:W-:Y:S02]  /*1950*/  UIADD3.X UR4, UR7, UR50, UR55, UP4, UP3 ;  /* 0x0000003207047290 */ /* 0x000fe4000a7e6437 */
[----:B------:R-:W-:Y:S02]  /*1960*/  ULDC UR17, c[0x0][0x2e8] ;  /* 0x0000ba0000117ab9 */ /* 0x000fe40000000800 */
[----:B------:R-:W-:-:S03]  /*1970*/  UIADD3.X UR11, UR8, UR4, UR9, UP2, UP1 ;  /* 0x00000004080b7290 */ /* 0x000fc600097e2409 */
[----:B------:R-:W-:Y:S02]  /*1980*/  ULDC.64 UR4, c[0x0][0x1a8] ;  /* 0x00006a0000047ab9 */ /* 0x000fe40000000a00 */
[----:B------:R-:W-:-:S04]  /*1990*/  UIMAD UR4, UR59, UR4, URZ ;  /* 0x000000043b0472a4 */ /* 0x000fc8000f8e023f */
[----:B------:R-:W-:-:S03]  /*19a0*/  UIMAD UR9, UR35, UR5, UR4 ;  /* 0x00000005230972a4 */ /* 0x000fc6000f8e0204 */
[----:B------:R-:W-:Y:S02]  /*19b0*/  ULDC.64 UR4, c[0x0][0x378] ;  /* 0x0000de0000047ab9 */ /* 0x000fe40000000a00 */
[----:B------:R-:W-:Y:S01]  /*19c0*/  UIMAD UR4, UR59, UR4, URZ ;  /* 0x000000043b0472a4 */ /* 0x000fe2000f8e023f */
[----:B---3--:R-:W-:-:S03]  /*19d0*/  SHF.R.S32.HI R29, RZ, 0x1f, R28 ;  /* 0x0000001fff1d7819 */ /* 0x008fc6000001141c */
[----:B------:R-:W-:Y:S01]  /*19e0*/  UIMAD UR8, UR35, UR5, UR4 ;  /* 0x00000005230872a4 */ /* 0x000fe2000f8e0204 */
[CC--:B------:R-:W-:Y:S02]  /*19f0*/  LEA.HI R0, R29.reuse, R28.reuse, RZ, 0x3 ;  /* 0x0000001c1d007211 */ /* 0x0c0fe400078f18ff */
[----:B------:R-:W-:Y:S01]  /*1a00*/  ULDC.64 UR4, c[0x0][0x370] ;  /* 0x0000dc0000047ab9 */ /* 0x000fe20000000a00 */
[----:B------:R-:W-:Y:S01]  /*1a10*/  LEA.HI R9, R29, R28, RZ, 0x5 ;  /* 0x0000001c1d097211 */ /* 0x000fe200078f28ff */
[----:B------:R-:W-:Y:S01]  /*1a20*/  UIMAD UR4, UR27, UR4, URZ ;  /* 0x000000041b0472a4 */ /* 0x000fe2000f8e023f */
[----:B------:R-:W-:-:S03]  /*1a30*/  SHF.R.S32.HI R0, RZ, 0x3, R0 ;  /* 0x00000003ff007819 */ /* 0x000fc60000011400 */
[----:B------:R-:W-:Y:S01]  /*1a40*/  UIMAD UR7, UR14, UR5, UR4 ;  /* 0x000000050e0772a4 */ /* 0x000fe2000f8e0204 */
[----:B------:R-:W-:Y:S01]  /*1a50*/  SHF.R.S32.HI R23, RZ, 0x1f, R0 ;  /* 0x0000001fff177819 */ /* 0x000fe20000011400 */
[----:B------:R-:W-:Y:S01]  /*1a60*/  UIADD3 UR4, UR14, UR6, URZ ;  /* 0x000000060e047290 */ /* 0x000fe2000fffe03f */
[----:B------:R-:W-:Y:S01]  /*1a70*/  IADD3 R4, P0, R0, UR14, RZ ;  /* 0x0000000e00047c10 */ /* 0x000fe2000ff1e0ff */
[----:B------:R-:W-:-:S03]  /*1a80*/  UIADD3 UR6, UR33, -0x1, URZ ;  /* 0xffffffff21067890 */ /* 0x000fc6000fffe03f */
[----:B------:R-:W-:Y:S01]  /*1a90*/  IADD3.X R5, R23, UR27, RZ, P0, !PT ;  /* 0x0000001b17057c10 */ /* 0x000fe200087fe4ff */
[----:B------:R-:W-:-:S04]  /*1aa0*/  UMOV UR27, 0x4 ;  /* 0x00000004001b7882 */ /* 0x000fc80000000000 */
[----:B------:R-:W-:Y:S02]  /*1ab0*/  IMAD R5, R5, c[0x0][0x190], RZ ;  /* 0x0000640005057a24 */ /* 0x000fe400078e02ff */
[----:B--2---:R-:W-:-:S05]  /*1ac0*/  IMAD.MOV.U32 R16, RZ, RZ, R2 ;  /* 0x000000ffff107224 */ /* 0x004fca00078e0002 */
[----:B------:R-:W-:-:S05]  /*1ad0*/  SHF.R.S32.HI R17, RZ, 0x1f, R16 ;  /* 0x0000001fff117819 */ /* 0x000fca0000011410 */
[C---:B------:R-:W-:Y:S01]  /*1ae0*/  IMAD.WIDE.U32 R2, R4.reuse, c[0x0][0x190], R16 ;  /* 0x0000640004027a25 */ /* 0x040fe200078e0010 */
[----:B------:R1:W-:Y:S03]  /*1af0*/  STL [R1+0x24], R17 ;  /* 0x0000241101007387 */ /* 0x0003e60000100800 */
[----:B------:R-:W-:Y:S01]  /*1b00*/  IMAD R4, R4, c[0x0][0x194], R5 ;  /* 0x0000650004047a24 */ /* 0x000fe200078e0205 */
[----:B------:R-:W-:-:S04]  /*1b10*/  IADD3 R6, P0, R2, UR38, RZ ;  /* 0x0000002602067c10 */ /* 0x000fc8000ff1e0ff */
[----:B------:R-:W-:Y:S01]  /*1b20*/  IADD3.X R7, R3, UR32, R4, P0, !PT ;  /* 0x0000002003077c10 */ /* 0x000fe200087fe404 */
[----:B------:R-:W-:Y:S01]  /*1b30*/  IMAD.U32 R4, RZ, RZ, UR14 ;  /* 0x0000000eff047e24 */ /* 0x000fe2000f8e00ff */
[----:B------:R-:W-:Y:S01]  /*1b40*/  ULDC.64 UR14, c[0x0][0x3c8] ;  /* 0x0000f200000e7ab9 */ /* 0x000fe20000000a00 */
[----:B------:R-:W-:Y:S01]  /*1b50*/  IADD3 R2, P0, R16, UR25, RZ ;  /* 0x0000001910027c10 */ /* 0x000fe2000ff1e0ff */
[----:B------:R-:W-:-:S03]  /*1b60*/  UIMAD.WIDE UR4, UR4, UR27, UR14 ;  /* 0x0000001b040472a5 */ /* 0x000fc6000f8e020e */
[----:B------:R-:W-:-:S04]  /*1b70*/  IADD3.X R3, R17, UR26, RZ, P0, !PT ;  /* 0x0000001a11037c10 */ /* 0x000fc800087fe4ff */
[----:B------:R-:W-:Y:S01]  /*1b80*/  UMOV UR15, UR4 ;  /* 0x00000004000f7c82 */ /* 0x000fe20008000000 */
[----:B------:R-:W-:Y:S01]  /*1b90*/  IMAD.WIDE.U32 R2, R4, c[0x0][0x370], R2 ;  /* 0x0000dc0004027a25 */ /* 0x000fe200078e0002 */
[----:B------:R-:W-:Y:S01]  /*1ba0*/  UIADD3 UR4, -UR16, UR20, UR18 ;  /* 0x0000001410047290 */ /* 0x000fe2000fffe112 */
[----:B------:R-:W-:Y:S01]  /*1bb0*/  LOP3.LUT R4, R9, 0xffffffe0, RZ, 0xc0, !PT ;  /* 0xffffffe009047812 */ /* 0x000fe200078ec0ff */
[----:B------:R-:W-:Y:S01]  /*1bc0*/  UMOV UR14, UR5 ;  /* 0x00000005000e7c82 */ /* 0x000fe20008000000 */
[----:B------:R-:W-:Y:S01]  /*1bd0*/  SHF.R.S32.HI R9, RZ, 0x5, R9 ;  /* 0x00000005ff097819 */ /* 0x000fe20000011409 */
[----:B------:R-:W-:Y:S01]  /*1be0*/  UIADD3 UR4, UR4, -UR17, URZ ;  /* 0x8000001104047290 */ /* 0x000fe2000fffe03f */
[----:B------:R-:W-:Y:S01]  /*1bf0*/  IADD3 R3, R3, UR7, RZ ;  /* 0x0000000703037c10 */ /* 0x000fe2000fffe0ff */
[----:B------:R-:W-:Y:S02]  /*1c00*/  IMAD.IADD R27, R28, 0x1, -R4 ;  /* 0x000000011c1b7824 */ /* 0x000fe400078e0a04 */
[----:B------:R-:W-:Y:S01]  /*1c10*/  USHF.R.S32.HI UR17, URZ, 0x1f, UR4 ;  /* 0x0000001f3f117899 */ /* 0x000fe20008011404 */
[----:B------:R-:W-:-:S02]  /*1c20*/  IMAD.U32 R4, RZ, RZ, UR35 ;  /* 0x00000023ff047e24 */ /* 0x000fc4000f8e00ff */
[----:B------:R-:W-:Y:S01]  /*1c30*/  IMAD R9, R9, UR47, R27 ;  /* 0x0000002f09097c24 */ /* 0x000fe2000f8e021b */
[----:B------:R-:W-:Y:S01]  /*1c40*/  ULEA.HI UR17, UR17, UR4, URZ, 0x6 ;  /* 0x0000000411117291 */ /* 0x000fe2000f8f303f */
[C---:B------:R-:W-:Y:S02]  /*1c50*/  IMAD.WIDE.U32 R2, R4.reuse, c[0x0][0x378], R2 ;  /* 0x0000de0004027a25 */ /* 0x040fe400078e0002 */
[----:B------:R-:W-:Y:S01]  /*1c60*/  ULDC.64 UR4, c[0x0][0x200] ;  /* 0x0000800000047ab9 */ /* 0x000fe20000000a00 */
[----:B------:R-:W-:Y:S01]  /*1c70*/  IADD3 R10, P0, R9, UR23, RZ ;  /* 0x00000017090a7c10 */ /* 0x000fe2000ff1e0ff */
[----:B------:R-:W-:Y:S01]  /*1c80*/  USHF.R.S32.HI UR17, URZ, 0x6, UR17 ;  /* 0x000000063f117899 */ /* 0x000fe20008011411 */
[----:B------:R-:W-:Y:S01]  /*1c90*/  IMAD.WIDE.U32 R4, R4, c[0x0][0x1a8], R6 ;  /* 0x00006a0004047a25 */ /* 0x000fe200078e0006 */
[----:B------:R-:W-:Y:S02]  /*1ca0*/  IADD3 R3, R3, UR8, RZ ;  /* 0x0000000803037c10 */ /* 0x000fe4000fffe0ff */
[----:B------:R-:W-:Y:S01]  /*1cb0*/  UISETP.LT.AND UP1, UPT, URZ, UR17, UPT ;  /* 0x000000113f00728c */ /* 0x000fe2000bf21270 */
[----:B------:R-:W-:-:S02]  /*1cc0*/  LEA R237, P2, R10, c[0x0][0x350], 0x2 ;  /* 0x0000d4000aed7a11 */ /* 0x000fc400078410ff */
[----:B------:R-:W-:Y:S01]  /*1cd0*/  IADD3 R7, R5, UR9, RZ ;  /* 0x0000000905077c10 */ /* 0x000fe2000fffe0ff */
[----:B------:R-:W-:Y:S01]  /*1ce0*/  USEL UR17, URZ, UR17, !UP1 ;  /* 0x000000113f117287 */ /* 0x000fe2000c800000 */
[----:B------:R-:W-:Y:S01]  /*1cf0*/  IMAD R5, R23, c[0x0][0x370], RZ ;  /* 0x0000dc0017057a24 */ /* 0x000fe200078e02ff */
[----:B------:R-:W-:Y:S01]  /*1d00*/  LEA R230, P4, R4, c[0x0][0x160], 0x1 ;  /* 0x0000580004e67a11 */ /* 0x000fe200078808ff */
[----:B------:R-:W-:Y:S01]  /*1d10*/  IMAD.WIDE.U32 R2, R0, c[0x0][0x370], R2 ;  /* 0x0000dc0000027a25 */ /* 0x000fe200078e0002 */
[----:B------:R-:W-:Y:S02]  /*1d20*/  UISETP.GT.AND UP1, UPT, UR33, UR17, UPT ;  /* 0x000000112100728c */ /* 0x000fe4000bf24270 */
[----:B------:R-:W-:Y:S01]  /*1d30*/  LEA.HI.X R231, R4, c[0x0][0x164], R7, 0x1, P4 ;  /* 0x0000590004e77a11 */ /* 0x000fe200020f0c07 */
[----:B------:R-:W-:Y:S01]  /*1d40*/  IMAD R6, R0, c[0x0][0x374], R5 ;  /* 0x0000dd0000067a24 */ /* 0x000fe200078e0205 */
[----:B------:R-:W-:Y:S01]  /*1d50*/  LEA.HI.X.SX32 R5, R9, UR11, 0x1, P0 ;  /* 0x0000000b09057c11 */ /* 0x000fe200080f0eff */
[----:B------:R-:W-:Y:S01]  /*1d60*/  UIMAD.WIDE UR10, UR10, UR27, UR4 ;  /* 0x0000001b0a0a72a5 */ /* 0x000fe2000f8e0204 */
[----:B------:R-:W-:Y:S01]  /*1d70*/  PLOP3.LUT P0, PT, PT, PT, UP1, 0x80, 0x0 ;  /* 0x000000000000781c */ /* 0x000fe20003f0f018 */
[----:B------:R-:W-:Y:S01]  /*1d80*/  IMAD.IADD R3, R3, 0x1, R6 ;  /* 0x0000000103037824 */ /* 0x000fe200078e0206 */
[----:B------:R-:W-:-:S02]  /*1d90*/  LEA R228, P3, R2, c[0x0][0x330], 0x1 ;  /* 0x0000cc0002e47a11 */ /* 0x000fc400078608ff */
[----:B------:R-:W-:Y:S02]  /*1da0*/  LEA.HI.X R236, R10, c[0x0][0x354], R5, 0x2, P2 ;  /* 0x0000d5000aec7a11 */ /* 0x000fe400010f1405 */
[----:B------:R-:W-:-:S07]  /*1db0*/  LEA.HI.X R229, R2, c[0x0][0x334], R3, 0x1, P3 ;  /* 0x0000cd0002e57a11 */ /* 0x000fce00018f0c03 */
        /* <DEDUP_REMOVED lines=19> */
.L_x_811:
        /* <DEDUP_REMOVED lines=18> */
.L_x_812:
        /* <DEDUP_REMOVED lines=28> */
.L_x_814:
[----:B------:R-:W-:Y:S05]  /*21d0*/  BSYNC B0 ;  /* 0x0000000000007941 */ /* 0x000fea0003800000 */
.L_x_813:
        /* <DEDUP_REMOVED lines=16> */
.L_x_816:
[----:B------:R-:W-:Y:S05]  /*22e0*/  BSYNC B0 ;  /* 0x0000000000007941 */ /* 0x000fea0003800000 */
.L_x_815:
        /* <DEDUP_REMOVED lines=16> */
.L_x_818:
[----:B------:R-:W-:Y:S05]  /*23f0*/  BSYNC B0 ;  /* 0x0000000000007941 */ /* 0x000fea0003800000 */
.L_x_817:
        /* <DEDUP_REMOVED lines=16> */
.L_x_820:
[----:B------:R-:W-:Y:S05]  /*2500*/  BSYNC B0 ;  /* 0x0000000000007941 */ /* 0x000fea0003800000 */
.L_x_819:
        /* <DEDUP_REMOVED lines=25> */
.L_x_822:
[----:B------:R-:W-:Y:S05]  /*26a0*/  BSYNC B0 ;  /* 0x0000000000007941 */ /* 0x000fea0003800000 */
.L_x_821:
        /* <DEDUP_REMOVED lines=14> */
.L_x_824:
[----:B------:R-:W-:Y:S05]  /*2790*/  BSYNC B0 ;  /* 0x0000000000007941 */ /* 0x000fea0003800000 */
.L_x_823:
        /* <DEDUP_REMOVED lines=14> */
.L_x_826:
[----:B------:R-:W-:Y:S05]  /*2880*/  BSYNC B0 ;  /* 0x0000000000007941 */ /* 0x000fea0003800000 */
.L_x_825:
        /* <DEDUP_REMOVED lines=13> */
.L_x_810:
[----:B-1----:R-:W2:Y:S01]  /*2960*/  LDL R15, [R1] ;  /* 0x00000000010f7983 */ /* 0x002ea20000100800 */
[----:B------:R-:W-:Y:S01]  /*2970*/  ULDC.64 UR4, c[0x0][0x198] ;  /* 0x0000660000047ab9 */ /* 0x000fe20000000a00 */
[----:B------:R-:W-:Y:S01]  /*2980*/  PLOP3.LUT P0, PT, PT, PT, UP6, 0x80, 0x0 ;  /* 0x000000000000781c */ /* 0x000fe20003f0f068 */
[----:B------:R-:W-:Y:S01]  /*2990*/  UIMAD UR4, UR22, UR4, URZ ;  /* 0x00000004160472a4 */ /* 0x000fe2000f8e023f */
[C---:B------:R-:W-:Y:S01]  /*29a0*/  IADD3 R4, R0.reuse, 0x20, RZ ;  /* 0x0000002000047810 */ /* 0x040fe20007ffe0ff */
[----:B------:R-:W-:Y:S01]  /*29b0*/  IMAD.U32 R12, RZ, RZ, UR18 ;  /* 0x00000012ff0c7e24 */ /* 0x000fe2000f8e00ff */
[----:B------:R-:W-:Y:S01]  /*29c0*/  IADD3 R7, R0, 0x40, RZ ;  /* 0x0000004000077810 */ /* 0x000fe20007ffe0ff */
[----:B------:R-:W-:Y:S01]  /*29d0*/  UIMAD UR5, UR18, UR5, UR4 ;  /* 0x00000005120572a4 */ /* 0x000fe2000f8e0204 */
[----:B------:R-:W-:Y:S01]  /*29e0*/  IMAD.MOV.U32 R196, RZ, RZ, 0x40 ;  /* 0x00000040ffc47424 */ /* 0x000fe200078e00ff */
[----:B------:R-:W-:Y:S01]  /*29f0*/  ULEA.HI UR4, UR6, UR6, URZ, 0x1 ;  /* 0x0000000606047291 */ /* 0x000fe2000f8f083f */
[----:B------:R-:W-:Y:S01]  /*2a00*/  IMAD.WIDE.U32 R2, R12, c[0x0][0x198], R16 ;  /* 0x000066000c027a25 */ /* 0x000fe200078e0010 */
[----:B------:R-:W-:-:S02]  /*2a10*/  ULDC.64 UR8, c[0x0][0x1a0] ;  /* 0x0000680000087ab9 */ /* 0x000fc40000000a00 */
[----:B------:R-:W-:Y:S01]  /*2a20*/  ULOP3.LUT UR4, UR4, 0xfffffffe, URZ, 0xc0, !UPT ;  /* 0xfffffffe04047892 */ /* 0x000fe2000f8ec03f */
[----:B------:R-:W-:Y:S01]  /*2a30*/  IMAD.U32 R6, RZ, RZ, UR5 ;  /* 0x00000005ff067e24 */ /* 0x000fe2000f8e00ff */
[----:B------:R-:W-:Y:S01]  /*2a40*/  UIMAD UR5, UR19, -0x80, UR16 ;  /* 0xffffff80130578a4 */ /* 0x000fe2000f8e0210 */
[----:B------:R-:W-:Y:S01]  /*2a50*/  IMAD.WIDE.U32 R10, R196, c[0x0][0x190], RZ ;  /* 0x00006400c40a7a25 */ /* 0x000fe200078e00ff */
[----:B------:R-:W-:Y:S01]  /*2a60*/  UIADD3 UR4, UR6, -UR4, URZ ;  /* 0x8000000406047290 */ /* 0x000fe2000fffe03f */
[----:B------:R-:W-:Y:S02]  /*2a70*/  IADD3 R2, P2, R2, UR31, RZ ;  /* 0x0000001f02027c10 */ /* 0x000fe4000ff5e0ff */
[----:B------:R-:W-:Y:S01]  /*2a80*/  IMAD R9, R196, c[0x0][0x194], RZ ;  /* 0x00006500c4097a24 */ /* 0x000fe200078e02ff */
[----:B------:R-:W-:Y:S01]  /*2a90*/  UISETP.NE.AND UP0, UPT, UR4, 0x1, UPT ;  /* 0x000000010400788c */ /* 0x000fe2000bf05270 */
[----:B------:R-:W-:Y:S01]  /*2aa0*/  ISETP.GE.AND P4, PT, R4, UR5, PT ;  /* 0x0000000504007c0c */ /* 0x000fe2000bf86270 */
[----:B------:R-:W-:Y:S01]  /*2ab0*/  UIMAD UR4, UR6, -0x40, UR20 ;  /* 0xffffffc0060478a4 */ /* 0x000fe2000f8e0214 */
[----:B------:R-:W-:Y:S01]  /*2ac0*/  IADD3.X R3, R3, UR34, R6, P2, !PT ;  /* 0x0000002203037c10 */ /* 0x000fe200097fe406 */
[----:B------:R-:W-:-:S02]  /*2ad0*/  IMAD R6, R13, c[0x0][0x1b0], RZ ;  /* 0x00006c000d067a24 */ /* 0x000fc400078e02ff */
[----:B------:R-:W-:Y:S01]  /*2ae0*/  IMAD R14, R196, c[0x0][0x374], RZ ;  /* 0x0000dd00c40e7a24 */ /* 0x000fe200078e02ff */
[----:B------:R-:W-:Y:S01]  /*2af0*/  PLOP3.LUT P2, PT, PT, PT, UP0, 0x80, 0x0 ;  /* 0x000000000000781c */ /* 0x000fe20003f4f008 */
[----:B------:R-:W-:Y:S01]  /*2b00*/  IMAD.WIDE.U32 R2, R8, c[0x0][0x1b0], R2 ;  /* 0x00006c0008027a25 */ /* 0x000fe200078e0002 */
[----:B------:R-:W-:Y:S02]  /*2b10*/  ISETP.GE.AND P6, PT, R4, UR4, PT ;  /* 0x0000000404007c0c */ /* 0x000fe4000bfc6270 */
[----:B------:R-:W-:Y:S01]  /*2b20*/  ISETP.GE.AND P1, PT, R0, UR4, PT ;  /* 0x0000000400007c0c */ /* 0x000fe2000bf26270 */
[----:B------:R-:W-:-:S10]  /*2b30*/  IMAD.WIDE.U32 R4, R196, c[0x0][0x370], RZ ;  /* 0x0000dc00c4047a25 */ /* 0x000fd400078e00ff */
[----:B------:R-:W-:Y:S02]  /*2b40*/  @!P6 IADD3 R24, P5, R230, R10, RZ ;  /* 0x0000000ae618e210 */ /* 0x000fe40007fbe0ff */
[----:B------:R-:W-:Y:S02]  /*2b50*/  @!P6 IADD3 R4, P3, R228, R4, RZ ;  /* 0x00000004e404e210 */ /* 0x000fe40007f7e0ff */
[----:B------:R-:W-:Y:S01]  /*2b60*/  @!P6 IADD3.X R25, R231, R11, R9, P5, !PT ;  /* 0x0000000be719e210 */ /* 0x000fe20002ffe409 */
[----:B------:R-:W-:Y:S01]  /*2b70*/  IMAD R9, R8, c[0x0][0x1b4], R6 ;  /* 0x00006d0008097a24 */ /* 0x000fe200078e0206 */
[----:B------:R-:W-:Y:S01]  /*2b80*/  @P0 BAR.SYNC.DEFER_BLOCKING 0x0 ;  /* 0x0000000000000b1d */ /* 0x000fe20000010000 */
[C---:B------:R-:W-:Y:S02]  /*2b90*/  ISETP.GE.AND P5, PT, R0.reuse, UR5, PT ;  /* 0x0000000500007c0c */ /* 0x040fe4000bfa6270 */
[----:B------:R-:W-:Y:S01]  /*2ba0*/  @!P4 IADD3 R6, P0, R0, 0x20, RZ ;  /* 0x000000200006c810 */ /* 0x000fe20007f1e0ff */
[----:B------:R-:W-:Y:S01]  /*2bb0*/  IMAD.IADD R3, R3, 0x1, R9 ;  /* 0x0000000103037824 */ /* 0x000fe200078e0209 */
[----:B------:R-:W-:-:S02]  /*2bc0*/  @!P6 IADD3.X R5, R229, R5, R14, P3, !PT ;  /* 0x00000005e505e210 */ /* 0x000fc40001ffe40e */
[----:B------:R-:W-:Y:S01]  /*2bd0*/  ISETP.GE.AND P3, PT, R7, UR5, PT ;  /* 0x0000000507007c0c */ /* 0x000fe2000bf66270 */
[----:B------:R-:W-:-:S04]  /*2be0*/  @!P4 IMAD.X R7, RZ, RZ, R23, P0 ;  /* 0x000000ffff07c224 */ /* 0x000fc800000e0617 */
[----:B------:R-:W-:Y:S02]  /*2bf0*/  @!P4 IMAD R11, R7, c[0x0][0x198], RZ ;  /* 0x00006600070bca24 */ /* 0x000fe400078e02ff */
[----:B------:R-:W-:Y:S02]  /*2c00*/  @!P5 IMAD R7, R23, c[0x0][0x198], RZ ;  /* 0x000066001707da24 */ /* 0x000fe400078e02ff */
[----:B------:R-:W-:Y:S02]  /*2c10*/  @!P4 IMAD R11, R6, c[0x0][0x19c], R11 ;  /* 0x00006700060bca24 */ /* 0x000fe400078e020b */
[----:B------:R-:W-:Y:S02]  /*2c20*/  @!P5 IMAD R9, R0, c[0x0][0x19c], R7 ;  /* 0x000067000009da24 */ /* 0x000fe400078e0207 */
[----:B------:R-:W-:Y:S01]  /*2c30*/  @!P5 IMAD.MOV.U32 R7, RZ, RZ, R3 ;  /* 0x000000ffff07d224 */ /* 0x000fe200078e0003 */
[C---:B--2---:R-:W-:Y:S02]  /*2c40*/  SHF.L.U32 R22, R15.reuse, 0x1, RZ ;  /* 0x000000010f167819 */ /* 0x044fe400000006ff */
[----:B------:R-:W-:-:S03]  /*2c50*/  IADD3 R10, R15, 0x2000, RZ ;  /* 0x000020000f0a7810 */ /* 0x000fc60007ffe0ff */
[----:B------:R-:W-:Y:S01]  /*2c60*/  @P1 STS.128 [R22+0x8000], RZ ;  /* 0x008000ff16001388 */ /* 0x000fe20000000c00 */
[----:B------:R-:W-:-:S03]  /*2c70*/  SEL R10, R10, R15, !P2 ;  /* 0x0000000f0a0a7207 */ /* 0x000fc60005000000 */
[----:B------:R-:W-:Y:S02]  /*2c80*/  @P1 STS.128 [R22+0xa000], RZ ;  /* 0x00a000ff16001388 */ /* 0x000fe40000000c00 */
[----:B------:R-:W-:Y:S01]  /*2c90*/  IMAD.SHL.U32 R227, R10, 0x2, RZ ;  /* 0x000000020ae37824 */ /* 0x000fe200078e00ff */
[----:B------:R-:W-:Y:S01]  /*2ca0*/  IADD3 R10, R0, 0x60, RZ ;  /* 0x00000060000a7810 */ /* 0x000fe20007ffe0ff */
        /* <DEDUP_REMOVED lines=18> */
[----:B--2---:R-:W-:Y:S01]  /*2dd0*/  @!P4 IMAD.WIDE.U32 R4, R6, c[0x0][0x198], R2 ;  /* 0x000066000604ca25 */ /* 0x004fe200078e0002 */
[----:B------:R-:W-:-:S02]  /*2de0*/  @!P5 MOV R6, R2 ;  /* 0x000000020006d202 */ /* 0x000fc40000000f00 */
[----:B------:R-:W-:Y:S01]  /*2df0*/  @P1 STS [R227+0x2008], RZ ;  /* 0x002008ffe3001388 */ /* 0x000fe20000000800 */
[----:B------:R-:W-:Y:S02]  /*2e00*/  @!P4 IMAD.IADD R5, R5, 0x1, R11 ;  /* 0x000000010505c824 */ /* 0x000fe400078e020b */
[----:B------:R-:W-:Y:S01]  /*2e10*/  @!P5 IMAD.WIDE.U32 R6, R0, c[0x0][0x198], R6 ;  /* 0x000066000006da25 */ /* 0x000fe200078e0006 */
[----:B------:R-:W-:Y:S03]  /*2e20*/  @P1 STS [R227+0x200c], RZ ;  /* 0x00200cffe3001388 */ /* 0x000fe60000000800 */
[----:B------:R-:W-:Y:S01]  /*2e30*/  @!P5 IMAD.IADD R7, R7, 0x1, R9 ;  /* 0x000000010707d824 */ /* 0x000fe200078e0209 */
[C---:B------:R-:W-:Y:S01]  /*2e40*/  @!P5 LEA R20, P0, R6.reuse, c[0x0][0x168], 0x1 ;  /* 0x00005a000614da11 */ /* 0x040fe200078008ff */
[----:B------:R-:W-:Y:S01]  /*2e50*/  @!PT LDS RZ, [RZ] ;  /* 0x00000000fffff984 */ /* 0x000fe20000000800 */
[----:B------:R-:W-:Y:S01]  /*2e60*/  @!PT LDS RZ, [RZ] ;  /* 0x00000000fffff984 */ /* 0x000fe20000000800 */
[----:B------:R-:W-:Y:S01]  /*2e70*/  @!PT LDS RZ, [RZ] ;  /* 0x00000000fffff984 */ /* 0x000fe20000000800 */
[----:B------:R1:W-:Y:S03]  /*2e80*/  @!P1 LDGSTS.E.BYPASS.LTC128B.128 [R227], [R230.64] ;  /* 0x00000000e6e39fae */ /* 0x0003e6000b901d4c */
[----:B------:R-:W-:Y:S01]  /*2e90*/  @!P5 LEA.HI.X R21, R6, c[0x0][0x16c], R7, 0x1, P0 ;  /* 0x00005b000615da11 */ /* 0x000fe200000f0c07 */
[----:B------:R1:W-:Y:S01]  /*2ea0*/  @!P1 LDGSTS.E.BYPASS.LTC128B.128 [R227+0x2000], [R230.64+0x80] ;  /* 0x02000080e6e39fae */ /* 0x0003e2000b901d4c */
[----:B------:R-:W-:Y:S01]  /*2eb0*/  ISETP.GE.AND P1, PT, R10, UR5, PT ;  /* 0x000000050a007c0c */ /* 0x000fe2000bf26270 */
[----:B------:R-:W-:Y:S01]  /*2ec0*/  UIMAD UR5, UR22, UR8, URZ ;  /* 0x00000008160572a4 */ /* 0x000fe2000f8e023f */
[C---:B------:R-:W-:Y:S01]  /*2ed0*/  @!P4 LEA R18, P0, R4.reuse, c[0x0][0x168], 0x1 ;  /* 0x00005a000412ca11 */ /* 0x040fe200078008ff */
[----:B------:R-:W-:Y:S01]  /*2ee0*/  IMAD R10, R13, c[0x0][0x1b8], RZ ;  /* 0x00006e000d0a7a24 */ /* 0x000fe200078e02ff */
[----:B------:R-:W-:Y:S01]  /*2ef0*/  @P6 STS [R227+0x1000], RZ ;  /* 0x001000ffe3006388 */ /* 0x000fe20000000800 */
[----:B------:R-:W-:Y:S01]  /*2f00*/  UIMAD UR5, UR18, UR9, UR5 ;  /* 0x00000009120572a4 */ /* 0x000fe2000f8e0205 */
[----:B------:R-:W-:Y:S01]  /*2f10*/  @!P4 LEA.HI.X R19, R4, c[0x0][0x16c], R5, 0x1, P0 ;  /* 0x00005b000413ca11 */ /* 0x000fe200000f0c05 */
[----:B------:R-:W-:Y:S01]  /*2f20*/  IMAD.WIDE.U32 R4, R12, c[0x0][0x1a0], R16 ;  /* 0x000068000c047a25 */ /* 0x000fe200078e0010 */
[----:B------:R-:W-:Y:S01]  /*2f30*/  @!P3 IADD3 R9, P0, R0, 0x40, RZ ;  /* 0x000000400009b810 */ /* 0x000fe20007f1e0ff */
[----:B------:R-:W-:Y:S02]  /*2f40*/  @P6 STS [R227+0x1004], RZ ;  /* 0x001004ffe3006388 */ /* 0x000fe40000000800 */
[----:B------:R-:W-:Y:S01]  /*2f50*/  IMAD.U32 R7, RZ, RZ, UR5 ;  /* 0x00000005ff077e24 */ /* 0x000fe2000f8e00ff */
[----:B------:R-:W-:Y:S01]  /*2f60*/  @!P3 IADD3.X R6, RZ, R23, RZ, P0, !PT ;  /* 0x00000017ff06b210 */ /* 0x000fe200007fe4ff */
[----:B------:R-:W-:Y:S01]  /*2f70*/  IMAD R12, R8, c[0x0][0x1bc], R10 ;  /* 0x00006f00080c7a24 */ /* 0x000fe200078e020a */
[----:B------:R-:W-:Y:S01]  /*2f80*/  @!P1 IADD3 R11, P0, R0, 0x60, RZ ;  /* 0x00000060000b9810 */ /* 0x000fe20007f1e0ff */
[----:B------:R-:W-:Y:S01]  /*2f90*/  @!P5 IMAD R10, R23, c[0x0][0x1a0], RZ ;  /* 0x00006800170ada24 */ /* 0x000fe200078e02ff */
[----:B------:R-:W-:Y:S01]  /*2fa0*/  @P6 STS [R227+0x1008], RZ ;  /* 0x001008ffe3006388 */ /* 0x000fe20000000800 */
[----:B------:R-:W-:-:S02]  /*2fb0*/  @!P3 IMAD R6, R6, c[0x0][0x198], RZ ;  /* 0x000066000606ba24 */ /* 0x000fc400078e02ff */
[----:B------:R-:W-:Y:S01]  /*2fc0*/  @!P1 IMAD.X R14, RZ, RZ, R23, P0 ;  /* 0x000000ffff0e9224 */ /* 0x000fe200000e0617 */
[----:B------:R-:W-:Y:S01]  /*2fd0*/  IADD3 R4, P0, R4, UR28, RZ ;  /* 0x0000001c04047c10 */ /* 0x000fe2000ff1e0ff */
[----:B------:R-:W-:Y:S01]  /*2fe0*/  @!P3 IMAD R13, R9, c[0x0][0x19c], R6 ;  /* 0x00006700090dba24 */ /* 0x000fe200078e0206 */
[----:B------:R-:W-:Y:S01]  /*2ff0*/  @P6 STS [R227+0x100c], RZ ;  /* 0x00100cffe3006388 */ /* 0x000fe20000000800 */
[----:B------:R-:W-:Y:S01]  /*3000*/  @!P3 IMAD.MOV.U32 R6, RZ, RZ, R2 ;  /* 0x000000ffff06b224 */ /* 0x000fe200078e0002 */
[----:B------:R-:W-:Y:S02]  /*3010*/  IADD3.X R5, R5, UR29, R7, P0, !PT ;  /* 0x0000001d05057c10 */ /* 0x000fe400087fe407 */
[----:B------:R-:W-:Y:S01]  /*3020*/  @!P3 MOV R7, R3 ;  /* 0x000000030007b202 */ /* 0x000fe20000000f00 */
[----:B------:R-:W-:Y:S02]  /*3030*/  @P6 STS [R227+0x3000], RZ ;  /* 0x003000ffe3006388 */ /* 0x000fe40000000800 */
[----:B------:R-:W-:-:S02]  /*3040*/  IMAD.WIDE.U32 R4, R8, c[0x0][0x1b8], R4 ;  /* 0x00006e0008047a25 */ /* 0x000fc400078e0004 */
[----:B------:R-:W-:Y:S02]  /*3050*/  @P6 STS [R227+0x3004], RZ ;  /* 0x003004ffe3006388 */ /* 0x000fe40000000800 */
[----:B------:R-:W-:Y:S02]  /*3060*/  @!P3 IMAD.WIDE.U32 R6, R9, c[0x0][0x198], R6 ;  /* 0x000066000906ba25 */ /* 0x000fe400078e0006 */
[----:B------:R-:W-:Y:S02]  /*3070*/  @P6 STS [R227+0x3008], RZ ;  /* 0x003008ffe3006388 */ /* 0x000fe40000000800 */
[----:B------:R-:W-:Y:S01]  /*3080*/  @!P1 IMAD.MOV.U32 R8, RZ, RZ, R2 ;  /* 0x000000ffff089224 */ /* 0x000fe200078e0002 */
[----:B------:R-:W-:Y:S01]  /*3090*/  @!P3 LEA R16, P0, R6, c[0x0][0x168], 0x1 ;  /* 0x00005a000610ba11 */ /* 0x000fe200078008ff */
[----:B------:R-:W-:Y:S01]  /*30a0*/  @!P1 IMAD R2, R14, c[0x0][0x198], RZ ;  /* 0x000066000e029a24 */ /* 0x000fe200078e02ff */
[----:B------:R-:W-:Y:S01]  /*30b0*/  @P6 STS [R227+0x300c], RZ ;  /* 0x00300cffe3006388 */ /* 0x000fe20000000800 */
[----:B------:R-:W-:Y:S01]  /*30c0*/  @!P1 IMAD.MOV.U32 R9, RZ, RZ, R3 ;  /* 0x000000ffff099224 */ /* 0x000fe200078e0003 */
[----:B------:R-:W-:Y:S01]  /*30d0*/  IADD3 R3, R5, R12, RZ ;  /* 0x0000000c05037210 */ /* 0x000fe20007ffe0ff */
[----:B------:R-:W-:Y:S01]  /*30e0*/  @!P3 IMAD.IADD R7, R7, 0x1, R13 ;  /* 0x000000010707b824 */ /* 0x000fe200078e020d */
[----:B------:R-:W-:Y:S01]  /*30f0*/  @!PT LDS RZ, [RZ] ;  /* 0x00000000fffff984 */ /* 0x000fe20000000800 */
[----:B------:R-:W-:Y:S01]  /*3100*/  @!PT LDS RZ, [RZ] ;  /* 0x00000000fffff984 */ /* 0x000fe20000000800 */
[----:B------:R-:W-:Y:S01]  /*3110*/  @!PT LDS RZ, [RZ] ;  /* 0x00000000fffff984 */ /* 0x000fe20000000800 */
[----:B------:R1:W-:Y:S01]  /*3120*/  @!P6 LDGSTS.E.BYPASS.LTC128B.128 [R227+0x1000], [R24.64] ;  /* 0x0100000018e3efae */ /* 0x0003e2000b901d4c */
[----:B------:R-:W-:-:S02]  /*3130*/  @!P1 IMAD R12, R11, c[0x0][0x19c], R2 ;  /* 0x000067000b0c9a24 */ /* 0x000fc400078e0202 */
[----:B------:R-:W-:Y:S01]  /*3140*/  @!P5 IMAD.MOV.U32 R2, RZ, RZ, R4 ;  /* 0x000000ffff02d224 */ /* 0x000fe200078e0004 */
[----:B------:R-:W-:Y:S01]  /*3150*/  @!P3 LEA.HI.X R17, R6, c[0x0][0x16c], R7, 0x1, P0 ;  /* 0x00005b000611ba11 */ /* 0x000fe200000f0c07 */
[----:B------:R-:W-:Y:S01]  /*3160*/  @!P1 IMAD.WIDE.U32 R8, R11, c[0x0][0x198], R8 ;  /* 0x000066000b089a25 */ /* 0x000fe200078e0008 */
[----:B------:R1:W-:Y:S03]  /*3170*/  @!P6 LDGSTS.E.BYPASS.LTC128B.128 [R227+0x3000], [R24.64+0x80] ;  /* 0x0300008018e3efae */ /* 0x0003e6000b901d4c */
[----:B------:R-:W-:Y:S01]  /*3180*/  @!P5 IMAD.WIDE.U32 R6, R0, c[0x0][0x1a0], R2 ;  /* 0x000068000006da25 */ /* 0x000fe200078e0002 */
[----:B------:R-:W-:Y:S01]  /*3190*/  @!P1 LEA R14, P0, R8, c[0x0][0x168], 0x1 ;  /* 0x00005a00080e9a11 */ /* 0x000fe200078008ff */
[----:B------:R-:W-:Y:S02]  /*31a0*/  @P5 STS.128 [R22+0xc000], RZ ;  /* 0x00c000ff16005388 */ /* 0x000fe40000000c00 */
[----:B------:R-:W-:-:S02]  /*31b0*/  @!P1 IMAD.IADD R2, R9, 0x1, R12 ;  /* 0x0000000109029824 */ /* 0x000fc400078e020c */
[----:B------:R-:W-:Y:S01]  /*31c0*/  @!P5 IMAD R5, R0, c[0x0][0x1a4], R10 ;  /* 0x000069000005da24 */ /* 0x000fe200078e020a */
[----:B------:R-:W-:Y:S01]  /*31d0*/  @P5 STS.128 [R22+0x10000], RZ ;  /* 0x010000ff16005388 */ /* 0x000fe20000000c00 */
[----:B------:R-:W-:Y:S01]  /*31e0*/  @!P3 IMAD.MOV.U32 R9, RZ, RZ, R3 ;  /* 0x000000ffff09b224 */ /* 0x000fe200078e0003 */
[----:B------:R-:W-:Y:S01]  /*31f0*/  @!P1 LEA.HI.X R15, R8, c[0x0][0x16c], R2, 0x1, P0 ;  /* 0x00005b00080f9a11 */ /* 0x000fe200000f0c02 */
[----:B------:R-:W-:Y:S01]  /*3200*/  @!P5 IMAD.IADD R5, R7, 0x1, R5 ;  /* 0x000000010705d824 */ /* 0x000fe200078e0205 */
[C---:B------:R-:W-:Y:S01]  /*3210*/  @!P5 LEA R12, P0, R6.reuse, c[0x0][0x170], 0x1 ;  /* 0x00005c00060cda11 */ /* 0x040fe200078008ff */
[----:B------:R-:W-:Y:S01]  /*3220*/  @!PT LDS RZ, [RZ] ;  /* 0x00000000fffff984 */ /* 0x000fe20000000800 */
[----:B------:R-:W-:Y:S01]  /*3230*/  @!PT LDS RZ, [RZ] ;  /* 0x00000000fffff984 */ /* 0x000fe20000000800 */
[----:B------:R-:W-:Y:S01]  /*3240*/  @!PT LDS RZ, [RZ] ;  /* 0x00000000fffff984 */ /* 0x000fe20000000800 */
[----:B------:R1:W-:Y:S03]  /*3250*/  @!P5 LDGSTS.E.BYPASS.LTC128B.128 [R22+0xc000], [R20.64] ;  /* 0x0c0000001416dfae */ /* 0x0003e6000b901d4c */
[----:B------:R-:W-:Y:S01]  /*3260*/  @!P5 LEA.HI.X R13, R6, c[0x0][0x174], R5, 0x1, P0 ;  /* 0x00005d00060dda11 */ /* 0x000fe200000f0c05 */
[----:B------:R1:W-:Y:S01]  /*3270*/  @!P5 LDGSTS.E.BYPASS.LTC128B.128 [R22+0x10000], [R20.64+0x80] ;  /* 0x100000801416dfae */ /* 0x0003e2000b901d4c */
[----:B------:R-:W-:-:S03]  /*3280*/  @!P4 IADD3 R2, P0, R0, 0x20, RZ ;  /* 0x000000200002c810 */ /* 0x000fc60007f1e0ff */
[----:B------:R-:W-:Y:S01]  /*3290*/  @P4 STS.128 [R22+0xd000], RZ ;  /* 0x00d000ff16004388 */ /* 0x000fe20000000c00 */
[----:B------:R-:W-:Y:S02]  /*32a0*/  @!P4 IADD3.X R6, RZ, R23, RZ, P0, !PT ;  /* 0x00000017ff06c210 */ /* 0x000fe400007fe4ff */
[C---:B------:R-:W-:Y:S01]  /*32b0*/  @!P3 IADD3 R5, P0, R0.reuse, 0x40, RZ ;  /* 0x000000400005b810 */ /* 0x040fe20007f1e0ff */
[----:B------:R-:W-:Y:S04]  /*32c0*/  @P4 STS.128 [R22+0x11000], RZ ;  /* 0x011000ff16004388 */ /* 0x000fe80000000c00 */
[----:B------:R-:W-:Y:S01]  /*32d0*/  @!P3 IMAD.X R7, RZ, RZ, R23, P0 ;  /* 0x000000ffff07b224 */ /* 0x000fe200000e0617 */
[----:B------:R-:W-:Y:S01]  /*32e0*/  @!P1 IADD3 R11, P0, R0, 0x60, RZ ;  /* 0x00000060000b9810 */ /* 0x000fe20007f1e0ff */
[----:B------:R-:W-:Y:S01]  /*32f0*/  @!P4 IMAD R0, R6, c[0x0][0x1a0], RZ ;  /* 0x000068000600ca24 */ /* 0x000fe200078e02ff */
[----:B------:R-:W-:Y:S01]  /*3300*/  @!PT LDS RZ, [RZ] ;  /* 0x00000000fffff984 */ /* 0x000fe20000000800 */
[----:B------:R-:W-:Y:S01]  /*3310*/  @!PT LDS RZ, [RZ] ;  /* 0x00000000fffff984 */ /* 0x000fe20000000800 */
[----:B------:R-:W-:Y:S01]  /*3320*/  @!PT LDS RZ, [RZ] ;  /* 0x00000000fffff984 */ /* 0x000fe20000000800 */
[----:B------:R1:W-:Y:S01]  /*3330*/  @!P4 LDGSTS.E.BYPASS.LTC128B.128 [R22+0xd000], [R18.64] ;  /* 0x0d0000001216cfae */ /* 0x0003e2000b901d4c */
[----:B------:R-:W-:Y:S01]  /*3340*/  @!P3 IMAD R8, R7, c[0x0][0x1a0], RZ ;  /* 0x000068000708ba24 */ /* 0x000fe200078e02ff */
[----:B------:R-:W-:Y:S01]  /*3350*/  @!P4 MOV R7, R3 ;  /* 0x000000030007c202 */ /* 0x000fe20000000f00 */
[----:B------:R-:W-:Y:S01]  /*3360*/  @!P4 IMAD.MOV.U32 R6, RZ, RZ, R4 ;  /* 0x000000ffff06c224 */ /* 0x000fe200078e0004 */
[----:B------:R1:W-:Y:S01]  /*3370*/  @!P4 LDGSTS.E.BYPASS.LTC128B.128 [R22+0x11000], [R18.64+0x80] ;  /* 0x110000801216cfae */ /* 0x0003e2000b901d4c */
[----:B------:R-:W-:-:S02]  /*3380*/  @!P3 IMAD R26, R5, c[0x0][0x1a4], R8 ;  /* 0x00006900051aba24 */ /* 0x000fc400078e0208 */
[----:B------:R-:W-:Y:S01]  /*3390*/  @!P3 IMAD.MOV.U32 R8, RZ, RZ, R4 ;  /* 0x000000ffff08b224 */ /* 0x000fe200078e0004 */
[----:B------:R-:W-:Y:S01]  /*33a0*/  @P3 STS.128 [R22+0xe000], RZ ;  /* 0x00e000ff16003388 */ /* 0x000fe20000000c00 */
[----:B------:R-:W-:Y:S02]  /*33b0*/  @!P1 IMAD.X R23, RZ, RZ, R23, P0 ;  /* 0x000000ffff179224 */ /* 0x000fe400000e0617 */
[C---:B------:R-:W-:Y:S01]  /*33c0*/  @!P4 IMAD R10, R2.reuse, c[0x0][0x1a4], R0 ;  /* 0x00006900020aca24 */ /* 0x040fe200078e0200 */
[----:B------:R-:W-:Y:S01]  /*33d0*/  @P3 STS.128 [R22+0x12000], RZ ;  /* 0x012000ff16003388 */ /* 0x000fe20000000c00 */
[----:B------:R-:W-:Y:S01]  /*33e0*/  @!P4 IMAD.WIDE.U32 R6, R2, c[0x0][0x1a0], R6 ;  /* 0x000068000206ca25 */ /* 0x000fe200078e0006 */
[----:B------:R-:W-:Y:S02]  /*33f0*/  @!P1 MOV R2, R4 ;  /* 0x0000000400029202 */ /* 0x000fe40000000f00 */
[----:B------:R-:W-:Y:S01]  /*3400*/  @!PT LDS RZ, [RZ] ;  /* 0x00000000fffff984 */ /* 0x000fe20000000800 */
[----:B------:R-:W-:Y:S01]  /*3410*/  @!PT LDS RZ, [RZ] ;  /* 0x00000000fffff984 */ /* 0x000fe20000000800 */
[----:B------:R-:W-:Y:S01]  /*3420*/  @!PT LDS RZ, [RZ] ;  /* 0x00000000fffff984 */ /* 0x000fe20000000800 */
[----:B------:R1:W-:Y:S01]  /*3430*/  @!P3 LDGSTS.E.BYPASS.LTC128B.128 [R22+0xe000], [R16.64] ;  /* 0x0e0000001016bfae */ /* 0x0003e2000b901d4c */
[----:B------:R-:W-:-:S03]  /*3440*/  @!P3 IMAD.WIDE.U32 R8, R5, c[0x0][0x1a0], R8 ;  /* 0x000068000508ba25 */ /* 0x000fc600078e0008 */
[----:B------:R1:W-:Y:S01]  /*3450*/  @!P3 LDGSTS.E.BYPASS.LTC128B.128 [R22+0x12000], [R16.64+0x80] ;  /* 0x120000801016bfae */ /* 0x0003e2000b901d4c */
[----:B------:R-:W-:Y:S02]  /*3460*/  @!P1 IMAD R0, R23, c[0x0][0x1a0], RZ ;  /* 0x0000680017009a24 */ /* 0x000fe400078e02ff */
[----:B------:R-:W-:Y:S01]  /*3470*/  @!P4 IMAD.IADD R5, R7, 0x1, R10 ;  /* 0x000000010705c824 */ /* 0x000fe200078e020a */
[C---:B------:R-:W-:Y:S01]  /*3480*/  @!P4 LEA R10, P0, R6.reuse, c[0x0][0x170], 0x1 ;  /* 0x00005c00060aca11 */ /* 0x040fe200078008ff */
[C---:B------:R-:W-:Y:S01]  /*3490*/  @!P1 IMAD R4, R11.reuse, c[0x0][0x1a4], R0 ;  /* 0x000069000b049a24 */ /* 0x040fe200078e0200 */
[----:B------:R-:W-:Y:S01]  /*34a0*/  @P1 STS.128 [R22+0xf000], RZ ;  /* 0x00f000ff16001388 */ /* 0x000fe20000000c00 */
[----:B------:R-:W-:Y:S01]  /*34b0*/  @!P1 IMAD.WIDE.U32 R2, R11, c[0x0][0x1a0], R2 ;  /* 0x000068000b029a25 */ /* 0x000fe200078e0002 */
[----:B------:R-:W-:Y:S02]  /*34c0*/  @!P4 LEA.HI.X R11, R6, c[0x0][0x174], R5, 0x1, P0 ;  /* 0x00005d00060bca11 */ /* 0x000fe400000f0c05 */
[----:B------:R-:W-:Y:S01]  /*34d0*/  @!P3 LEA R6, P0, R8, c[0x0][0x170], 0x1 ;  /* 0x00005c000806ba11 */ /* 0x000fe200078008ff */
[----:B------:R-:W-:Y:S01]  /*34e0*/  @!P3 IMAD.IADD R0, R9, 0x1, R26 ;  /* 0x000000010900b824 */ /* 0x000fe200078e021a */
[----:B------:R-:W-:Y:S01]  /*34f0*/  @P1 STS.128 [R22+0x13000], RZ ;  /* 0x013000ff16001388 */ /* 0x000fe20000000c00 */
[----:B------:R-:W-:-:S03]  /*3500*/  MOV R9, c[0x0][0x30c] ;  /* 0x0000c30000097a02 */ /* 0x000fc60000000f00 */
[----:B------:R-:W-:Y:S01]  /*3510*/  @!PT LDS RZ, [RZ] ;  /* 0x00000000fffff984 */ /* 0x000fe20000000800 */
[----:B------:R-:W-:Y:S01]  /*3520*/  @!PT LDS RZ, [RZ] ;  /* 0x00000000fffff984 */ /* 0x000fe20000000800 */
[----:B------:R-:W-:Y:S01]  /*3530*/  @!PT LDS RZ, [RZ] ;  /* 0x00000000fffff984 */ /* 0x000fe20000000800 */
[----:B------:R1:W-:Y:S01]  /*3540*/  @!P1 LDGSTS.E.BYPASS.LTC128B.128 [R22+0xf000], [R14.64] ;  /* 0x0f0000000e169fae */ /* 0x0003e2000b901d4c */
[----:B------:R-:W-:Y:S01]  /*3550*/  @!P3 LEA.HI.X R7, R8, c[0x0][0x174], R0, 0x1, P0 ;  /* 0x00005d000807ba11 */ /* 0x000fe200000f0c00 */
[----:B------:R-:W-:Y:S01]  /*3560*/  @!P1 IMAD.IADD R0, R3, 0x1, R4 ;  /* 0x0000000103009824 */ /* 0x000fe200078e0204 */
[C---:B------:R-:W-:Y:S01]  /*3570*/  @!P1 LEA R4, P0, R2.reuse, c[0x0][0x170], 0x1 ;  /* 0x00005c0002049a11 */ /* 0x040fe200078008ff */
[----:B------:R1:W-:Y:S01]  /*3580*/  @!P1 LDGSTS.E.BYPASS.LTC128B.128 [R22+0x13000], [R14.64+0x80] ;  /* 0x130000800e169fae */ /* 0x0003e2000b901d4c */
[----:B------:R-:W-:Y:S02]  /*3590*/  IMAD.MOV.U32 R8, RZ, RZ, c[0x0][0x308] ;  /* 0x0000c200ff087624 */ /* 0x000fe400078e00ff */
[----:B------:R-:W-:Y:S01]  /*35a0*/  @!P1 LEA.HI.X R5, R2, c[0x0][0x174], R0, 0x1, P0 ;  /* 0x00005d0002059a11 */ /* 0x000fe200000f0c00 */
[----:B------:R-:W-:Y:S04]  /*35b0*/  @P5 STS.128 [R22+0x14000], RZ ;  /* 0x014000ff16005388 */ /* 0x000fe80000000c00 */
        /* <DEDUP_REMOVED lines=27> */
[----:B------:R-:W0:Y:S04]  /*3770*/  LDGDEPBAR ;  /* 0x00000000000079af */ /* 0x000e280000000000 */
[----:B---3--:R3:W4:Y:S04]  /*3780*/  LDG.E.64 R4, [R8.64+0x8] ;  /* 0x0000080c08047981 */ /* 0x008728000c1e1b00 */
[----:B---3--:R-:W3:Y:S01]  /*3790*/  LDG.E.64 R8, [R8.64] ;  /* 0x0000000c08087981 */ /* 0x008ee2000c1e1b00 */
[C---:B------:R-:W-:Y:S01]  /*37a0*/  IADD3 R0, R239.reuse, 0x28, RZ ;  /* 0x00000028ef007810 */ /* 0x040fe20007ffe0ff */
[----:B--2---:R-:W-:Y:S01]  /*37b0*/  IMAD.MOV.U32 R6, RZ, RZ, 0x4 ;  /* 0x00000004ff067424 */ /* 0x004fe200078e00ff */
[C---:B------:R-:W-:Y:S01]  /*37c0*/  IADD3 R3, R239.reuse, 0x8, RZ ;  /* 0x00000008ef037810 */ /* 0x040fe20007ffe0ff */
[----:B------:R-:W-:Y:S01]  /*37d0*/  IMAD.MOV.U32 R242, RZ, RZ, 0x7f800000 ;  /* 0x7f800000fff27424 */ /* 0x000fe200078e00ff */
[----:B------:R-:W-:Y:S01]  /*37e0*/  ISETP.GE.AND P0, PT, R0, UR4, PT ;  /* 0x0000000400007c0c */ /* 0x000fe2000bf06270 */
[----:B------:R-:W-:Y:S01]  /*37f0*/  IMAD.MOV.U32 R240, RZ, RZ, 0x7f800000 ;  /* 0x7f800000fff07424 */ /* 0x000fe200078e00ff */
[C---:B------:R-:W-:Y:S01]  /*3800*/  IADD3 R2, R239.reuse, 0x20, RZ ;  /* 0x00000020ef027810 */ /* 0x040fe20007ffe0ff */
[----:B------:R-:W-:Y:S01]  /*3810*/  IMAD.MOV.U32 R241, RZ, RZ, 0x7f800000 ;  /* 0x7f800000fff17424 */ /* 0x000fe200078e00ff */
[----:B------:R-:W-:-:S02]  /*3820*/  ISETP.GE.AND P4, PT, R239, UR4, PT ;  /* 0x00000004ef007c0c */ /* 0x000fc4000bf86270 */
[----:B------:R-:W-:Y:S02]  /*3830*/  ISETP.GE.AND P3, PT, R3, UR4, PT ;  /* 0x0000000403007c0c */ /* 0x000fe4000bf66270 */
[----:B------:R-:W-:Y:S01]  /*3840*/  ISETP.GE.AND P1, PT, R2, UR4, PT ;  /* 0x0000000402007c0c */ /* 0x000fe2000bf26270 */
[----:B------:R-:W-:Y:S01]  /*3850*/  IMAD.MOV.U32 R2, RZ, RZ, 0x4 ;  /* 0x00000004ff027424 */ /* 0x000fe200078e00ff */
[----:B------:R-:W-:-:S03]  /*3860*/  MOV R243, 0x7f800000 ;  /* 0x7f80000000f37802 */ /* 0x000fc60000000f00 */
[----:B------:R-:W-:Y:S01]  /*3870*/  @!P0 IMAD.WIDE R6, R0, R6, UR10 ;  /* 0x0000000a00068e25 */ /* 0x000fe2000f8e0206 */
[----:B------:R-:W-:-:S03]  /*3880*/  LEA.HI R0, R29, R28, RZ, 0x4 ;  /* 0x0000001c1d007211 */ /* 0x000fc600078f20ff */
[----:B------:R-:W-:Y:S01]  /*3890*/  IMAD.WIDE R2, R239, R2, UR10 ;  /* 0x0000000aef027e25 */ /* 0x000fe2000f8e0202 */
[----:B------:R-:W-:Y:S01]  /*38a0*/  LOP3.LUT R0, R0, 0xfffffff0, RZ, 0xc0, !PT ;  /* 0xfffffff000007812 */ /* 0x000fe200078ec0ff */
[----:B------:R2:W5:Y:S03]  /*38b0*/  @!P0 LDG.E R241, [R6.64] ;  /* 0x0000000c06f18981 */ /* 0x000566000c1e1900 */
[----:B------:R-:W-:Y:S01]  /*38c0*/  IADD3 R0, -R0, R28, RZ ;  /* 0x0000001c00007210 */ /* 0x000fe20007ffe1ff */
[----:B------:R1:W5:Y:S04]  /*38d0*/  @!P4 LDG.E R242, [R2.64] ;  /* 0x0000000c02f2c981 */ /* 0x000368000c1e1900 */
[----:B------:R1:W5:Y:S04]  /*38e0*/  @!P3 LDG.E R243, [R2.64+0x20] ;  /* 0x0000200c02f3b981 */ /* 0x000368000c1e1900 */
[----:B------:R1:W5:Y:S04]  /*38f0*/  @!P1 LDG.E R240, [R2.64+0x80] ;  /* 0x0000800c02f09981 */ /* 0x000368000c1e1900 */
[----:B--2---:R-:W2:Y:S01]  /*3900*/  S2R R6, SR_TID.X ;  /* 0x0000000000067919 */ /* 0x004ea20000002100 */
[----:B-1----:R-:W-:-:S03]  /*3910*/  SHF.R.S32.HI R2, RZ, 0x1f, R0 ;  /* 0x0000001fff027819 */ /* 0x002fc60000011400 */
[----:B------:R-:W1:Y:S01]  /*3920*/  S2R R3, SR_TID.X ;  /* 0x0000000000037919 */ /* 0x000e620000002100 */
[----:B------:R-:W-:-:S04]  /*3930*/  LEA.HI R2, R2, R0, RZ, 0x3 ;  /* 0x0000000002027211 */ /* 0x000fc800078f18ff */
[----:B------:R-:W-:-:S05]  /*3940*/  LOP3.LUT R2, R2, 0xfffffff8, RZ, 0xc0, !PT ;  /* 0xfffffff802027812 */ /* 0x000fca00078ec0ff */
[----:B------:R-:W-:Y:S01]  /*3950*/  IMAD.IADD R0, R0, 0x1, -R2 ;  /* 0x0000000100007824 */ /* 0x000fe200078e0a02 */
[----:B------:R-:W-:-:S04]  /*3960*/  SHF.R.S32.HI R2, RZ, 0x1f, R27 ;  /* 0x0000001fff027819 */ /* 0x000fc8000001141b */
[C---:B------:R-:W-:Y:S02]  /*3970*/  LOP3.LUT P0, RZ, R0.reuse, 0x2, RZ, 0xc0, !PT ;  /* 0x0000000200ff7812 */ /* 0x040fe4000780c0ff */
[----:B------:R-:W-:Y:S02]  /*3980*/  LOP3.LUT P1, RZ, R0, 0x4, RZ, 0xc0, !PT ;  /* 0x0000000400ff7812 */ /* 0x000fe4000782c0ff */
[----:B-1----:R-:W-:-:S04]  /*3990*/  SHF.R.S32.HI R3, RZ, 0x1f, R3 ;  /* 0x0000001fff037819 */ /* 0x002fc80000011403 */
[----:B--2---:R-:W-:-:S04]  /*39a0*/  LEA.HI R3, R3, R6, RZ, 0x6 ;  /* 0x0000000603037211 */ /* 0x004fc800078f30ff */
[----:B------:R-:W-:Y:S01]  /*39b0*/  SHF.R.S32.HI R3, RZ, 0x6, R3 ;  /* 0x00000006ff037819 */ /* 0x000fe20000011403 */
[----:B------:R-:W-:Y:S02]  /*39c0*/  IMAD.MOV.U32 R219, RZ, RZ, 0x20 ;  /* 0x00000020ffdb7424 */ /* 0x000fe400078e00ff */
[----:B------:R-:W-:-:S03]  /*39d0*/  IMAD.SHL.U32 R211, R220, 0x2, RZ ;  /* 0x00000002dcd37824 */ /* 0x000fc600078e00ff */
[----:B------:R-:W-:Y:S01]  /*39e0*/  SEL R219, R219, 0xffffffe0, !P0 ;  /* 0xffffffe0dbdb7807 */ /* 0x000fe20004000000 */
        /* <DEDUP_REMOVED lines=65> */
[----:B------:R-:W-:-:S02]  /*3e00*/  SEL R196, R196, 0xffffffc0, !P1 ;  /* 0xffffffc0c4c47807 */ /* 0x000fc40004800000 */
[----:B------:R-:W-:Y:S01]  /*3e10*/  IADD3 R212, R219, R211, RZ ;  /* 0x000000d3dbd47210 */ /* 0x000fe20007ffe0ff */
[----:B------:R-:W-:Y:S01]  /*3e20*/  UIADD3 UR18, UR18, -UR16, URZ ;  /* 0x8000001012127290 */ /* 0x000fe2000fffe03f */
[----:B----4-:R-:W-:-:S04]  /*3e30*/  IADD3 R250, P4, P3, R4, UR41, R27 ;  /* 0x0000002904fa7c10 */ /* 0x010fc8000fb9e01b */
[----:B------:R-:W-:Y:S02]  /*3e40*/  IADD3.X R0, R5, UR49, R2, P4, P3 ;  /* 0x0000003105007c10 */ /* 0x000fe4000a7e6402 */
[----:B------:R-:W-:-:S03]  /*3e50*/  IADD3 R2, R218, 0x2000, RZ ;  /* 0x00002000da027810 */ /* 0x000fc60007ffe0ff */
[----:B------:R1:W-:Y:S01]  /*3e60*/  STL [R1+0x4], R0 ;  /* 0x0000040001007387 */ /* 0x0003e20000100800 */
[----:B------:R-:W-:-:S05]  /*3e70*/  SEL R2, R2, R218, !P2 ;  /* 0x000000da02027207 */ /* 0x000fca0005000000 */
[----:B------:R-:W-:Y:S01]  /*3e80*/  IMAD.SHL.U32 R210, R2, 0x2, RZ ;  /* 0x0000000202d27824 */ /* 0x000fe200078e00ff */
[----:B------:R-:W-:Y:S02]  /*3e90*/  SHF.L.U32 R2, R3, 0x5, RZ ;  /* 0x0000000503027819 */ /* 0x000fe400000006ff */
[----:B-1----:R-:W-:-:S04]  /*3ea0*/  IADD3 R0, R220, 0x2000, RZ ;  /* 0x00002000dc007810 */ /* 0x002fc80007ffe0ff */
[----:B------:R-:W-:-:S04]  /*3eb0*/  SEL R0, R0, R220, !P2 ;  /* 0x000000dc00007207 */ /* 0x000fc80005000000 */
[----:B------:R-:W-:Y:S01]  /*3ec0*/  SHF.L.U32 R213, R0, 0x1, RZ ;  /* 0x0000000100d57819 */ /* 0x000fe200000006ff */
[----:B------:R-:W-:Y:S01]  /*3ed0*/  IMAD.MOV.U32 R0, RZ, RZ, c[0x0][0x22c] ;  /* 0x00008b00ff007624 */ /* 0x000fe200078e00ff */
[----:B------:R1:W-:Y:S03]  /*3ee0*/  STL [R1+0x30], R2 ;  /* 0x0000300201007387 */ /* 0x0003e60000100800 */
[----:B------:R-:W-:Y:S01]  /*3ef0*/  IMAD R0, R0, c[0x0][0x1c0], RZ ;  /* 0x0000700000007a24 */ /* 0x000fe200078e02ff */
[----:B---3--:R2:W3:Y:S03]  /*3f00*/  R2UR UR8, R9 ;  /* 0x00000000090873c2 */ /* 0x0084e600000e0000 */
[----:B------:R-:W-:-:S05]  /*3f10*/  IMAD.SHL.U32 R238, R0, 0x8, RZ ;  /* 0x0000000800ee7824 */ /* 0x000fca00078e00ff */
[----:B------:R2:W4:Y:S01]  /*3f20*/  R2UR UR9, R8 ;  /* 0x00000000080973c2 */ /* 0x00052200000e0000 */
[----:B-1----:R-:W-:-:S05]  /*3f30*/  IMAD.SHL.U32 R2, R0, 0x10, RZ ;  /* 0x0000001000027824 */ /* 0x002fca00078e00ff */
[C---:B------:R-:W-:Y:S02]  /*3f40*/  IADD3 R4, R2.reuse, 0x20, RZ ;  /* 0x0000002002047810 */ /* 0x040fe40007ffe0ff */
[C---:B------:R-:W-:Y:S02]  /*3f50*/  IADD3 R3, R2.reuse, 0x40, RZ ;  /* 0x0000004002037810 */ /* 0x040fe40007ffe0ff */
[----:B------:R-:W-:Y:S01]  /*3f60*/  IADD3 R2, R2, 0x60, RZ ;  /* 0x0000006002027810 */ /* 0x000fe20007ffe0ff */
[C---:B------:R-:W-:Y:S01]  /*3f70*/  IMAD.IADD R4, R238.reuse, 0x1, R4 ;  /* 0x00000001ee047824 */ /* 0x040fe200078e0204 */
[----:B------:R-:W-:-:S03]  /*3f80*/  IADD3 R3, R238, R3, RZ ;  /* 0x00000003ee037210 */ /* 0x000fc60007ffe0ff */
[C---:B------:R-:W-:Y:S01]  /*3f90*/  IMAD.IADD R2, R238.reuse, 0x1, R2 ;  /* 0x00000001ee027824 */ /* 0x040fe200078e0202 */
[C---:B------:R-:W-:Y:S01]  /*3fa0*/  IADD3 R3, R238.reuse, R3, RZ ;  /* 0x00000003ee037210 */ /* 0x040fe20007ffe0ff */
[C---:B------:R-:W-:Y:S02]  /*3fb0*/  IMAD.IADD R4, R238.reuse, 0x1, R4 ;  /* 0x00000001ee047824 */ /* 0x040fe400078e0204 */
[C---:B------:R-:W-:Y:S01]  /*3fc0*/  IMAD.IADD R2, R238.reuse, 0x1, R2 ;  /* 0x00000001ee027824 */ /* 0x040fe200078e0202 */
[C---:B------:R-:W-:Y:S01]  /*3fd0*/  IADD3 R247, R238.reuse, R3, RZ ;  /* 0x00000003eef77210 */ /* 0x040fe20007ffe0ff */
[C---:B------:R-:W-:Y:S02]  /*3fe0*/  IMAD.IADD R249, R238.reuse, 0x1, R4 ;  /* 0x00000001eef97824 */ /* 0x040fe400078e0204 */
[C---:B------:R-:W-:Y:S01]  /*3ff0*/  IMAD.IADD R245, R238.reuse, 0x1, R2 ;  /* 0x00000001eef57824 */ /* 0x040fe200078e0202 */
[C---:B------:R-:W-:Y:S01]  /*4000*/  IADD3 R246, R238.reuse, R247, RZ ;  /* 0x000000f7eef67210 */ /* 0x040fe20007ffe0ff */
[----:B------:R-:W-:-:S02]  /*4010*/  IMAD.IADD R248, R238, 0x1, R249 ;  /* 0x00000001eef87824 */ /* 0x000fc400078e02f9 */
[C---:B------:R-:W-:Y:S01]  /*4020*/  IMAD.IADD R244, R238.reuse, 0x1, R245 ;  /* 0x00000001eef47824 */ /* 0x040fe200078e02f5 */
[----:B------:R-:W-:Y:S01]  /*4030*/  IADD3 R0, R238, R246, RZ ;  /* 0x000000f6ee007210 */ /* 0x000fe20007ffe0ff */
[----:B------:R-:W-:-:S04]  /*4040*/  IMAD.WIDE.U32 R250, R250, -0x2daee0ad, RZ ;  /* 0xd2511f53fafa7825 */ /* 0x000fc800078e00ff */
[C---:B------:R-:W-:Y:S02]  /*4050*/  IMAD.IADD R2, R238.reuse, 0x1, R248 ;  /* 0x00000001ee027824 */ /* 0x040fe400078e02f8 */
[----:B--234-:R-:W-:Y:S02]  /*4060*/  IMAD.IADD R252, R238, 0x1, R244 ;  /* 0x00000001eefc7824 */ /* 0x01cfe400078e02f4 */
.L_x_830:
        /* <DEDUP_REMOVED lines=10> */
[----:B------:R-:W-:Y:S01]  /*4110*/  UIADD3 UR5, UR9, 0x3c6ef372, URZ ;  /* 0x3c6ef37209057890 */ /* 0x000fe2000fffe03f */
[----:B------:R-:W3:Y:S01]  /*4120*/  LDL R222, [R1+0x4] ;  /* 0x0000040001de7983 */ /* 0x000ee20000100800 */
[----:B------:R-:W-:Y:S02]  /*4130*/  UISETP.LT.AND UP0, UPT, UR4, UR16, UP0 ;  /* 0x000000100400728c */ /* 0x000fe40008701270 */
[----:B------:R-:W-:Y:S01]  /*4140*/  UIADD3 UR4, UR9, -0x61c88647, URZ ;  /* 0x9e3779b909047890 */ /* 0x000fe2000fffe03f */
[----:B------:R-:W4:Y:S01]  /*4150*/  LDL R221, [R1+0x30] ;  /* 0x0000300001dd7983 */ /* 0x000f220000100800 */
[----:B------:R-:W-:Y:S02]  /*4160*/  UISETP.GT.AND UP3, UPT, UR6, UR17, UPT ;  /* 0x000000110600728c */ /* 0x000fe4000bf64270 */
[----:B------:R-:W-:Y:S01]  /*4170*/  PLOP3.LUT P4, PT, PT, PT, UP0, 0x80, 0x0 ;  /* 0x000000000000781c */ /* 0x000fe20003f8f008 */
[----:B------:R-:W1:Y:S08]  /*4180*/  S2R R224, SR_TID.X ;  /* 0x0000000000e07919 */ /* 0x000e700000002100 */
[----:B------:R-:W1:Y:S01]  /*4190*/  S2R R225, SR_TID.X ;  /* 0x0000000000e17919 */ /* 0x000e620000002100 */
[----:B------:R-:W-:Y:S07]  /*41a0*/  DEPBAR.LE SB0, 0x0 ;  /* 0x000080000000791a */ /* 0x000fee0000000000 */
[----:B------:R-:W-:Y:S01]  /*41b0*/  BAR.SYNC.DEFER_BLOCKING 0x0 ;  /* 0x0000000000007b1d */ /* 0x000fe20000010000 */
[----:B-1----:R-:W-:Y:S04]  /*41c0*/  SHF.R.S32.HI R224, RZ, 0x1f, R224 ;  /* 0x0000001fffe07819 */ /* 0x002fe800000114e0 */
[----:B------:R-:W-:Y:S04]  /*41d0*/  LEA.HI R224, R224, R225, RZ, 0x6 ;  /* 0x000000e1e0e07211 */ /* 0x000fe800078f30ff */
[----:B------:R-:W-:Y:S01]  /*41e0*/  SHF.R.S32.HI R224, RZ, 0x6, R224 ;  /* 0x00000006ffe07819 */ /* 0x000fe200000114e0 */
        /* <DEDUP_REMOVED lines=16> */
[C---:B------:R-:W-:Y:S06]  /*42f0*/  HMMA.16816.F32.BF16 R24, R28.reuse, R164, RZ ;  /* 0x000000a41c18723c */ /* 0x040fec00000418ff */
[----:B------:R-:W-:Y:S02]  /*4300*/  LDSM.16.M88.4 R196, [R2] ;  /* 0x0000000002c4783b */ /* 0x000fe40000000200 */
[-C--:B------:R-:W-:Y:S06]  /*4310*/  HMMA.16816.F32.BF16 R28, R28, R166.reuse, RZ ;  /* 0x000000a61c1c723c */ /* 0x080fec00000418ff */
[----:B------:R-:W-:Y:S02]  /*4320*/  LDSM.16.M88.4 R200, [R215+0xc000] ;  /* 0x00c00000d7c8783b */ /* 0x000fe40000000200 */
[----:B------:R-:W-:Y:S06]  /*4330*/  HMMA.16816.F32.BF16 R32, R32, R166, RZ ;  /* 0x000000a62020723c */ /* 0x000fec00000418ff */
[----:B------:R-:W1:Y:S02]  /*4340*/  LDSM.16.M88.4 R164, [R216+0xc800] ;  /* 0x00c80000d8a4783b */ /* 0x000e640000000200 */
[-C--:B------:R-:W-:Y:S06]  /*4350*/  HMMA.16816.F32.BF16 R4, R168, R172.reuse, R4 ;  /* 0x000000aca804723c */ /* 0x080fec0000041804 */
[----:B------:R-:W2:Y:S02]  /*4360*/  LDSM.16.M88.4 R204, [R2+0x1000] ;  /* 0x0010000002cc783b */ /* 0x000ea40000000200 */
        /* <DEDUP_REMOVED lines=21> */
[----:B------:R-:W3:Y:S07]  /*44c0*/  LDSM.16.M88.4 R164, [R217+0x10800] ;  /* 0x01080000d9a4783b */ /* 0x000eee0000000200 */
[-C--:B------:R-:W-:Y:S01]  /*44d0*/  HMMA.16816.F32.BF16 R4, R196, R200.reuse, R4 ;  /* 0x000000c8c404723c */ /* 0x080fe20000041804 */
[----:B------:R1:W3:Y:S07]  /*44e0*/  LDSM.16.M88.4 R184, [R0+0x2000] ;  /* 0x0020000000b8783b */ /* 0x0002ee0000000200 */
[C---:B--2---:R-:W-:Y:S08]  /*44f0*/  HMMA.16816.F32.BF16 R8, R204.reuse, R200, R8 ;  /* 0x000000c8cc08723c */ /* 0x044ff00000041808 */
        /* <DEDUP_REMOVED lines=12> */
[----:B------:R2:W1:Y:S07]  /*45c0*/  LDSM.16.M88.4 R196, [R3+0x2000] ;  /* 0x0020000003c4783b */ /* 0x00046e0000000200 */
[C---:B------:R-:W-:Y:S07]  /*45d0*/  HMMA.16816.F32.BF16 R8, R180.reuse, R176, R8 ;  /* 0x000000b0b408723c */ /* 0x040fee0000041808 */
[----:B------:R-:W-:Y:S01]  /*45e0*/  LOP3.LUT R176, R251, UR8, R0, 0x96, !PT ;  /* 0x00000008fbb07c12 */ /* 0x000fe2000f8e9600 */
[-C--:B------:R-:W-:Y:S04]  /*45f0*/  HMMA.16816.F32.BF16 R12, R180, R178.reuse, R12 ;  /* 0x000000b2b40c723c */ /* 0x080fe8000004180c */
[----:B------:R-:W-:Y:S01]  /*4600*/  IMAD.WIDE.U32 R176, R176, -0x326172a9, RZ ;  /* 0xcd9e8d57b0b07825 */ /* 0x000fe200078e00ff */
[----:B---3--:R-:W-:Y:S03]  /*4610*/  LOP3.LUT R0, R222, UR9, RZ, 0x3c, !PT ;  /* 0x00000009de007c12 */ /* 0x008fe6000f8e3cff */
[C---:B------:R-:W-:Y:S01]  /*4620*/  HMMA.16816.F32.BF16 R16, R172.reuse, R178, R16 ;  /* 0x000000b2ac10723c */ /* 0x040fe20000041810 */
[----:B--2---:R-:W-:Y:S04]  /*4630*/  IMAD.U32 R3, RZ, RZ, UR6 ;  /* 0x00000006ff037e24 */ /* 0x004fe8000f8e00ff */
[----:B------:R-:W-:Y:S03]  /*4640*/  IMAD R3, R3, 0x4, R223 ;  /* 0x0000000403037824 */ /* 0x000fe600078e02df */
[-C--:B------:R-:W-:Y:S04]  /*4650*/  HMMA.16816.F32.BF16 R20, R172, R164.reuse, R20 ;  /* 0x000000a4ac14723c */ /* 0x080fe80000041814 */
[C---:B------:R-:W-:Y:S01]  /*4660*/  IMAD.WIDE.U32 R178, R3.reuse, -0x326172a9, RZ ;  /* 0xcd9e8d5703b27825 */ /* 0x040fe200078e00ff */
[----:B------:R-:W-:Y:S03]  /*4670*/  IADD3 R3, R3, 0x2, RZ ;  /* 0x0000000203037810 */ /* 0x000fe60007ffe0ff */
[C---:B------:R-:W-:Y:S08]  /*4680*/  HMMA.16816.F32.BF16 R24, R180.reuse, R164, R24 ;  /* 0x000000a4b418723c */ /* 0x040ff00000041818 */
[-C--:B------:R-:W-:Y:S01]  /*4690*/  HMMA.16816.F32.BF16 R28, R180, R166.reuse, R28 ;  /* 0x000000a6b41c723c */ /* 0x080fe2000004181c */
[----:B------:R-:W2:Y:S06]  /*46a0*/  @!P4 S2R R180, SR_TID.X ;  /* 0x0000000000b4c919 */ /* 0x000eac0000002100 */
[----:B------:R-:W-:Y:S01]  /*46b0*/  LOP3.LUT R183, R176, UR5, RZ, 0x3c, !PT ;  /* 0x00000005b0b77c12 */ /* 0x000fe2000f8e3cff */
[----:B------:R-:W-:Y:S01]  /*46c0*/  HMMA.16816.F32.BF16 R32, R172, R166, R32 ;  /* 0x000000a6ac20723c */ /* 0x000fe20000041820 */
[----:B------:R-:W3:Y:S01]  /*46d0*/  LDSM.16.M88.4 R164, [R216+0x10800] ;  /* 0x01080000d8a4783b */ /* 0x000ee20000000200 */
[----:B------:R-:W-:Y:S02]  /*46e0*/  UIADD3 UR5, UR8, -0x4498517b, URZ ;  /* 0xbb67ae8508057890 */ /* 0x000fe4000fffe03f */
[----:B------:R-:W-:Y:S04]  /*46f0*/  FMUL.FTZ R181, R242, 1.4426950216293334961 ;  /* 0x3fb8aa3bf2b57820 */ /* 0x000fe80000410000 */
[-C--:B------:R-:W-:Y:S01]  /*4700*/  HMMA.16816.F32.BF16 R4, R184, R188.reuse, R4 ;  /* 0x000000bcb804723c */ /* 0x080fe20000041804 */
[----:B------:R-:W-:Y:S04]  /*4710*/  LDSM.16.M88.4 R172, [R215+0x10000] ;  /* 0x01000000d7ac783b */ /* 0x000fe80000000200 */
[----:B------:R-:W-:Y:S03]  /*4720*/  FSEL R181, R181, RZ, P0 ;  /* 0x000000ffb5b57208 */ /* 0x000fe60000000000 */
[C---:B------:R-:W-:Y:S07]  /*4730*/  HMMA.16816.F32.BF16 R8, R192.reuse, R188, R8 ;  /* 0x000000bcc008723c */ /* 0x040fee0000041808 */
[----:B------:R-:W-:Y:S01]  /*4740*/  LOP3.LUT R188, R177, UR4, R178, 0x96, !PT ;  /* 0x00000004b1bc7c12 */ /* 0x000fe2000f8e96b2 */
[-C--:B------:R-:W-:Y:S01]  /*4750*/  HMMA.16816.F32.BF16 R12, R192, R190.reuse, R12 ;  /* 0x000000bec00c723c */ /* 0x080fe2000004180c */
[----:B------:R-:W-:Y:S03]  /*4760*/  IMAD.U32 R178, RZ, RZ, UR7 ;  /* 0x00000007ffb27e24 */ /* 0x000fe6000f8e00ff */
[----:B------:R-:W-:Y:S04]  /*4770*/  IMAD.WIDE.U32 R188, R188, -0x2daee0ad, RZ ;  /* 0xd2511f53bcbc7825 */ /* 0x000fe800078e00ff */
[C---:B------:R-:W-:Y:S08]  /*4780*/  HMMA.16816.F32.BF16 R16, R184.reuse, R190, R16 ;  /* 0x000000beb810723c */ /* 0x040ff00000041810 */
[-C--:B-1----:R-:W-:Y:S08]  /*4790*/  HMMA.16816.F32.BF16 R20, R184, R168.reuse, R20 ;  /* 0x000000a8b814723c */ /* 0x082ff00000041814 */
[C---:B------:R-:W-:Y:S08]  /*47a0*/  HMMA.16816.F32.BF16 R24, R192.reuse, R168, R24 ;  /* 0x000000a8c018723c */ /* 0x040ff00000041818 */
[-C--:B------:R-:W-:Y:S08]  /*47b0*/  HMMA.16816.F32.BF16 R28, R192, R170.reuse, R28 ;  /* 0x000000aac01c723c */ /* 0x080ff0000004181c */
[----:B------:R-:W-:Y:S01]  /*47c0*/  HMMA.16816.F32.BF16 R32, R184, R170, R32 ;  /* 0x000000aab820723c */ /* 0x000fe20000041820 */
[----:B------:R-:W1:Y:S06]  /*47d0*/  LDSM.16.M88.4 R168, [R2+0x2000] ;  /* 0x0020000002a8783b */ /* 0x000e6c0000000200 */
[-C--:B------:R-:W-:Y:S01]  /*47e0*/  LOP3.LUT R184, R179, R0.reuse, RZ, 0x3c, !PT ;  /* 0x00000000b3b87212 */ /* 0x080fe200078e3cff */
[-C--:B------:R-:W-:Y:S01]  /*47f0*/  HMMA.16816.F32.BF16 R4, R196, R200.reuse, R4 ;  /* 0x000000c8c404723c */ /* 0x080fe20000041804 */
[----:B------:R-:W-:Y:S05]  /*4800*/  IMAD.U32 R179, RZ, RZ, UR20 ;  /* 0x00000014ffb37e24 */ /* 0x000fea000f8e00ff */
[----:B------:R-:W-:Y:S02]  /*4810*/  @!P4 IADD3 R179, -R179, 0x1, R239 ;  /* 0x00000001b3b3c810 */ /* 0x000fe40007ffe1ef */
[C---:B------:R-:W-:Y:S08]  /*4820*/  HMMA.16816.F32.BF16 R8, R204.reuse, R200, R8 ;  /* 0x000000c8cc08723c */ /* 0x040ff00000041808 */
[-C--:B------:R-:W-:Y:S08]  /*4830*/  HMMA.16816.F32.BF16 R12, R204, R202.reuse, R12 ;  /* 0x000000cacc0c723c */ /* 0x080ff0000004180c */
[C---:B------:R-:W-:Y:S08]  /*4840*/  HMMA.16816.F32.BF16 R16, R196.reuse, R202, R16 ;  /* 0x000000cac410723c */ /* 0x040ff00000041810 */
[-C--:B---3--:R-:W-:Y:S08]  /*4850*/  HMMA.16816.F32.BF16 R20, R196, R164.reuse, R20 ;  /* 0x000000a4c414723c */ /* 0x088ff00000041814 */
[C---:B------:R-:W-:Y:S08]  /*4860*/  HMMA.16816.F32.BF16 R24, R204.reuse, R164, R24 ;  /* 0x000000a4cc18723c */ /* 0x040ff00000041818 */
[-C--:B------:R-:W-:Y:S08]  /*4870*/  HMMA.16816.F32.BF16 R28, R204, R166.reuse, R28 ;  /* 0x000000a6cc1c723c */ /* 0x080ff0000004181c */
[----:B------:R-:W-:Y:S01]  /*4880*/  HMMA.16816.F32.BF16 R32, R196, R166, R32 ;  /* 0x000000a6c420723c */ /* 0x000fe20000041820 */
[----:B------:R3:W4:Y:S06]  /*4890*/  LDSM.16.M88.4 R164, [R2+0x3000] ;  /* 0x0030000002a4783b */ /* 0x00072c0000000200 */
[----:B------:R-:W-:Y:S01]  /*48a0*/  IMAD.MOV.U32 R196, RZ, RZ, 0x40 ;  /* 0x00000040ffc47424 */ /* 0x000fe200078e00ff */
[-C--:B-1----:R-:W-:Y:S05]  /*48b0*/  HMMA.16816.F32.BF16 R4, R168, R172.reuse, R4 ;  /* 0x000000aca804723c */ /* 0x082fea0000041804 */
[----:B------:R-:W-:Y:S01]  /*48c0*/  SEL R196, R196, 0xffffffc0, !P1 ;  /* 0xffffffc0c4c47807 */ /* 0x000fe20004800000 */
[----:B---3--:R-:W-:Y:S06]  /*48d0*/  IMAD.WIDE.U32 R2, R3, -0x326172a9, RZ ;  /* 0xcd9e8d5703027825 */ /* 0x008fec00078e00ff */
[----:B------:R-:W-:Y:S01]  /*48e0*/  LOP3.LUT R182, R3, R0, RZ, 0x3c, !PT ;  /* 0x0000000003b67212 */ /* 0x000fe200078e3cff */
[----:B--2---:R-:W-:Y:S01]  /*48f0*/  @!P4 IMAD.SHL.U32 R3, R180, 0x2, RZ ;  /* 0x00000002b403c824 */ /* 0x004fe200078e00ff */
[----:B------:R-:W-:Y:S01]  /*4900*/  LOP3.LUT R190, R177, UR4, R2, 0x96, !PT ;  /* 0x00000004b1be7c12 */ /* 0x000fe2000f8e9602 */
[----:B------:R-:W-:Y:S01]  /*4910*/  IMAD.U32 R0, RZ, RZ, UR19 ;  /* 0x00000013ff007e24 */ /* 0x000fe2000f8e00ff */
[----:B------:R-:W-:Y:S01]  /*4920*/  @!P4 IADD3 R2, R178, UR16, R179 ;  /* 0x00000010b202cc10 */ /* 0x000fe2000fffe0b3 */
[----:B------:R-:W-:Y:S01]  /*4930*/  UIADD3 UR4, UR8, 0x76cf5d0a, URZ ;  /* 0x76cf5d0a08047890 */ /* 0x000fe2000fffe03f */
[----:B----4-:R-:W-:Y:S01]  /*4940*/  @!P4 LOP3.LUT R3, R221, 0x6, R3, 0xf8, !PT ;  /* 0x00000006dd03c812 */ /* 0x010fe200078ef803 */
[----:B------:R-:W-:Y:S01]  /*4950*/  IMAD.WIDE.U32 R178, R184, -0x2daee0ad, RZ ;  /* 0xd2511f53b8b27825 */ /* 0x000fe200078e00ff */
[----:B------:R-:W-:Y:S03]  /*4960*/  @!P4 IMNMX R180, R2, UR16, PT ;  /* 0x0000001002b4cc17 */ /* 0x000fe6000b800200 */
[----:B------:R-:W-:Y:S01]  /*4970*/  @!P4 IMAD R0, R0, 0x80, R3 ;  /* 0x000000800000c824 */ /* 0x000fe200078e0203 */
[C---:B------:R-:W-:Y:S04]  /*4980*/  HMMA.16816.F32.BF16 R8, R164.reuse, R172, R8 ;  /* 0x000000aca408723c */ /* 0x040fe80000041808 */
[----:B------:R-:W-:Y:S01]  /*4990*/  IMAD.WIDE.U32 R176, R182, -0x2daee0ad, RZ ;  /* 0xd2511f53b6b07825 */ /* 0x000fe200078e00ff */
[----:B------:R-:W-:Y:S01]  /*49a0*/  LOP3.LUT R3, R250, UR5, RZ, 0x3c, !PT ;  /* 0x00000005fa037c12 */ /* 0x000fe2000f8e3cff */
[----:B------:R-:W-:Y:S01]  /*49b0*/  UIADD3 UR5, UR8, 0x32370b8f, URZ ;  /* 0x32370b8f08057890 */ /* 0x000fe2000fffe03f */
[CC--:B------:R-:W-:Y:S01]  /*49c0*/  @!P4 ISETP.GE.AND P0, PT, R0.reuse, R180.reuse, PT ;  /* 0x000000b40000c20c */ /* 0x0c0fe20003f06270 */
[-C--:B------:R-:W-:Y:S04]  /*49d0*/  HMMA.16816.F32.BF16 R12, R164, R174.reuse, R12 ;  /* 0x000000aea40c723c */ /* 0x080fe8000004180c */
[----:B------:R-:W-:Y:S01]  /*49e0*/  @!P4 IADD3 R182, R0, 0x1, RZ ;  /* 0x0000000100b6c810 */ /* 0x000fe20007ffe0ff */
[----:B------:R-:W-:Y:S01]  /*49f0*/  FMUL.FTZ R173, R243, 1.4426950216293334961 ;  /* 0x3fb8aa3bf3ad7820 */ /* 0x000fe20000410000 */
[----:B------:R-:W-:Y:S01]  /*4a00*/  LOP3.LUT R184, R3, R179, RZ, 0x3c, !PT ;  /* 0x000000b303b87212 */ /* 0x000fe200078e3cff */
[----:B------:R-:W-:Y:S01]  /*4a10*/  IMAD.WIDE.U32 R190, R190, -0x2daee0ad, RZ ;  /* 0xd2511f53bebe7825 */ /* 0x000fe200078e00ff */
[C---:B------:R-:W-:Y:S04]  /*4a20*/  HMMA.16816.F32.BF16 R16, R168.reuse, R174, R16 ;  /* 0x000000aea810723c */ /* 0x040fe80000041810 */
[----:B------:R-:W-:Y:S02]  /*4a30*/  LOP3.LUT R186, R189, UR4, R178, 0x96, !PT ;  /* 0x00000004bdba7c12 */ /* 0x000fe4000f8e96b2 */
[----:B------:R-:W-:Y:S02]  /*4a40*/  LOP3.LUT R189, R3, R177, RZ, 0x3c, !PT ;  /* 0x000000b103bd7212 */ /* 0x000fe400078e3cff */
[----:B------:R-:W-:Y:S01]  /*4a50*/  @!P4 FSEL R4, R4, -INF , !P0 ;  /* 0xff8000000404c808 */ /* 0x000fe20004000000 */
[----:B------:R-:W-:Y:S01]  /*4a60*/  IMAD.WIDE.U32 R186, R186, -0x326172a9, RZ ;  /* 0xcd9e8d57baba7825 */ /* 0x000fe200078e00ff */
[----:B------:R-:W-:Y:S02]  /*4a70*/  @!P4 ISETP.GE.AND P0, PT, R182, R180, PT ;  /* 0x000000b4b600c20c */ /* 0x000fe40003f06270 */
[----:B------:R-:W-:Y:S01]  /*4a80*/  @!P4 IADD3 R3, R2, 0x8, RZ ;  /* 0x000000080203c810 */ /* 0x000fe20007ffe0ff */
[--C-:B------:R-:W-:Y:S01]  /*4a90*/  FFMA.FTZ R4, R4, c[0x0][0x23c], -R181.reuse ;  /* 0x00008f0004047a23 */ /* 0x100fe200000108b5 */
[----:B------:R-:W-:Y:S02]  /*4aa0*/  @!P4 FSEL R5, R5, -INF , !P0 ;  /* 0xff8000000505c808 */ /* 0x000fe40004000000 */
[----:B------:R-:W-:Y:S01]  /*4ab0*/  @!P4 IMNMX R172, R3, UR16, PT ;  /* 0x0000001003accc17 */ /* 0x000fe2000b800200 */
[----:B------:R-:W1:Y:S01]  /*4ac0*/  MUFU.EX2 R204, R4 ;  /* 0x0000000400cc7308 */ /* 0x000e620000000800 */
[----:B------:R-:W-:Y:S01]  /*4ad0*/  FSETP.NEU.FTZ.AND P0, PT, R243, -INF , PT ;  /* 0xff800000f300780b */ /* 0x000fe20003f1d000 */
[----:B------:R-:W-:Y:S01]  /*4ae0*/  FFMA.FTZ R5, R5, c[0x0][0x23c], -R181 ;  /* 0x00008f0005057a23 */ /* 0x000fe200000108b5 */
[-C--:B------:R-:W-:Y:S02]  /*4af0*/  @!P4 ISETP.GE.AND P2, PT, R0, R172.reuse, PT ;  /* 0x000000ac0000c20c */ /* 0x080fe40003f46270 */
[----:B------:R-:W-:Y:S02]  /*4b00*/  FSEL R173, R173, RZ, P0 ;  /* 0x000000ffadad7208 */ /* 0x000fe40000000000 */
[----:B------:R-:W-:Y:S02]  /*4b10*/  @!P4 ISETP.GE.AND P0, PT, R182, R172, PT ;  /* 0x000000acb600c20c */ /* 0x000fe40003f06270 */
[----:B------:R-:W-:Y:S01]  /*4b20*/  @!P4 FSEL R6, R6, -INF , !P2 ;  /* 0xff8000000606c808 */ /* 0x000fe20005000000 */
[----:B------:R2:W-:Y:S01]  /*4b30*/  MUFU.EX2 R203, R5 ;  /* 0x0000000500cb7308 */ /* 0x0005e20000000800 */
[----:B------:R-:W-:Y:S02]  /*4b40*/  @!P4 FSEL R7, R7, -INF , !P0 ;  /* 0xff8000000707c808 */ /* 0x000fe40004000000 */
[----:B------:R-:W-:Y:S01]  /*4b50*/  LOP3.LUT R185, R191, UR4, R176, 0x96, !PT ;  /* 0x00000004bfb97c12 */ /* 0x000fe2000f8e96b0 */
[--C-:B------:R-:W-:Y:S01]  /*4b60*/  FFMA.FTZ R6, R6, c[0x0][0x23c], -R173.reuse ;  /* 0x00008f0006067a23 */ /* 0x100fe200000108ad */
[----:B------:R-:W3:Y:S01]  /*4b70*/  LDSM.16.M88.4 R176, [R215+0x10800] ;  /* 0x01080000d7b0783b */ /* 0x000ee20000000200 */
[----:B------:R-:W-:Y:S01]  /*4b80*/  FFMA.FTZ R7, R7, c[0x0][0x23c], -R173 ;  /* 0x00008f0007077a23 */ /* 0x000fe200000108ad */
[----:B------:R-:W-:Y:S01]  /*4b90*/  UIADD3 UR4, UR9, -0x255992d5, URZ ;  /* 0xdaa66d2b09047890 */ /* 0x000fe2000fffe03f */
[----:B------:R-:W-:Y:S02]  /*4ba0*/  @!P4 IADD3 R3, R2, 0x20, RZ ;  /* 0x000000200203c810 */ /* 0x000fe40007ffe0ff */
[----:B------:R-:W4:Y:S01]  /*4bb0*/  MUFU.EX2 R202, R6 ;  /* 0x0000000600ca7308 */ /* 0x000f220000000800 */
[----:B------:R-:W-:Y:S02]  /*4bc0*/  FSETP.NEU.FTZ.AND P2, PT, R240, -INF , PT ;  /* 0xff800000f000780b */ /* 0x000fe40003f5d000 */
[----:B------:R-:W-:Y:S07]  /*4bd0*/  FSETP.NEU.FTZ.AND P0, PT, R241, -INF , PT ;  /* 0xff800000f100780b */ /* 0x000fee0003f1d000 */
[----:B------:R1:W-:Y:S01]  /*4be0*/  MUFU.EX2 R223, R7 ;  /* 0x0000000700df7308 */ /* 0x0003e20000000800 */
[----:B--2---:R-:W-:Y:S04]  /*4bf0*/  IMAD.WIDE.U32 R4, R184, -0x326172a9, RZ ;  /* 0xcd9e8d57b8047825 */ /* 0x004fe800078e00ff */
[----:B------:R-:W-:Y:S01]  /*4c00*/  IMAD.WIDE.U32 R184, R185, -0x326172a9, RZ ;  /* 0xcd9e8d57b9b87825 */ /* 0x000fe200078e00ff */
[----:B------:R-:W-:Y:S02]  /*4c10*/  LOP3.LUT R191, R183, R5, RZ, 0x3c, !PT ;  /* 0x00000005b7bf7212 */ /* 0x000fe400078e3cff */
[----:B------:R-:W-:Y:S01]  /*4c20*/  LOP3.LUT R192, R187, UR4, R4, 0x96, !PT ;  /* 0x00000004bbc07c12 */ /* 0x000fe2000f8e9604 */
[----:B------:R-:W-:Y:S01]  /*4c30*/  FMUL.FTZ R5, R240, 1.4426950216293334961 ;  /* 0x3fb8aa3bf0057820 */ /* 0x000fe20000410000 */
[----:B------:R-:W-:Y:S01]  /*4c40*/  @!P4 IMNMX R4, R3, UR16, PT ;  /* 0x000000100304cc17 */ /* 0x000fe2000b800200 */
[----:B------:R-:W-:Y:S01]  /*4c50*/  FMUL.FTZ R187, R241, 1.4426950216293334961 ;  /* 0x3fb8aa3bf1bb7820 */ /* 0x000fe20000410000 */
[----:B------:R-:W-:Y:S02]  /*4c60*/  @!P4 IADD3 R3, R2, 0x28, RZ ;  /* 0x000000280203c810 */ /* 0x000fe40007ffe0ff */
[----:B------:R-:W-:Y:S02]  /*4c70*/  FSEL R5, R5, RZ, P2 ;  /* 0x000000ff05057208 */ /* 0x000fe40001000000 */
[-C--:B------:R-:W-:Y:S02]  /*4c80*/  @!P4 ISETP.GE.AND P2, PT, R182, R4.reuse, PT ;  /* 0x00000004b600c20c */ /* 0x080fe40003f46270 */
[----:B------:R-:W-:Y:S02]  /*4c90*/  @!P4 IMNMX R3, R3, UR16, PT ;  /* 0x000000100303cc17 */ /* 0x000fe4000b800200 */
[CC--:B------:R-:W-:Y:S01]  /*4ca0*/  @!P4 ISETP.GE.AND P3, PT, R0.reuse, R4.reuse, PT ;  /* 0x000000040000c20c */ /* 0x0c0fe20003f66270 */
[----:B-1----:R-:W-:Y:S01]  /*4cb0*/  IMAD.WIDE.U32 R6, R189, -0x326172a9, RZ ;  /* 0xcd9e8d57bd067825 */ /* 0x002fe200078e00ff */
[-C--:B---3--:R-:W-:Y:S03]  /*4cc0*/  HMMA.16816.F32.BF16 R20, R168, R176.reuse, R20 ;  /* 0x000000b0a814723c */ /* 0x088fe60000041814 */
[----:B------:R-:W-:Y:S02]  /*4cd0*/  FSEL R2, R187, RZ, P0 ;  /* 0x000000ffbb027208 */ /* 0x000fe40000000000 */
[----:B------:R-:W-:Y:S01]  /*4ce0*/  LOP3.LUT R185, R185, UR4, R6, 0x96, !PT ;  /* 0x00000004b9b97c12 */ /* 0x000fe2000f8e9606 */
[----:B------:R-:W-:Y:S01]  /*4cf0*/  UIADD3 UR4, UR8, -0x126145ec, URZ ;  /* 0xed9eba1408047890 */ /* 0x000fe2000fffe03f */
[----:B------:R-:W-:Y:S01]  /*4d00*/  @!P4 IADD3 R6, R0, 0x8, RZ ;  /* 0x000000080006c810 */ /* 0x000fe20007ffe0ff */
[C---:B------:R-:W-:Y:S04]  /*4d10*/  HMMA.16816.F32.BF16 R24, R164.reuse, R176, R24 ;  /* 0x000000b0a418723c */ /* 0x040fe80000041818 */
[----:B------:R-:W-:Y:S02]  /*4d20*/  @!P4 FSEL R9, R9, -INF , !P2 ;  /* 0xff8000000909c808 */ /* 0x000fe40005000000 */
[-C--:B------:R-:W-:Y:S02]  /*4d30*/  @!P4 ISETP.GE.AND P2, PT, R182, R3.reuse, PT ;  /* 0x00000003b600c20c */ /* 0x080fe40003f46270 */
[-C--:B------:R-:W-:Y:S03]  /*4d40*/  HMMA.16816.F32.BF16 R28, R164, R178.reuse, R28 ;  /* 0x000000b2a41c723c */ /* 0x080fe6000004181c */
[----:B------:R-:W-:Y:S01]  /*4d50*/  @!P4 ISETP.GE.AND P0, PT, R0, R3, PT ;  /* 0x000000030000c20c */ /* 0x000fe20003f06270 */
[--C-:B------:R-:W-:Y:S01]  /*4d60*/  FFMA.FTZ R9, R9, c[0x0][0x23c], -R5.reuse ;  /* 0x00008f0009097a23 */ /* 0x100fe20000010805 */
[----:B------:R-:W-:Y:S02]  /*4d70*/  LOP3.LUT R183, R183, R7, RZ, 0x3c, !PT ;  /* 0x00000007b7b77212 */ /* 0x000fe400078e3cff */
[----:B------:R-:W-:Y:S01]  /*4d80*/  @!P4 FSEL R8, R8, -INF , !P3 ;  /* 0xff8000000808c808 */ /* 0x000fe20005800000 */
[----:B------:R-:W-:Y:S01]  /*4d90*/  HMMA.16816.F32.BF16 R32, R168, R178, R32 ;  /* 0x000000b2a820723c */ /* 0x000fe20000041820 */
[----:B------:R-:W-:Y:S03]  /*4da0*/  MUFU.EX2 R222, R9 ;  /* 0x0000000900de7308 */ /* 0x000fe60000000800 */
[----:B------:R-:W-:Y:S01]  /*4db0*/  @!P4 IADD3 R7, R0, 0x9, RZ ;  /* 0x000000090007c810 */ /* 0x000fe20007ffe0ff */
[--C-:B------:R-:W-:Y:S01]  /*4dc0*/  FFMA.FTZ R8, R8, c[0x0][0x23c], -R5.reuse ;  /* 0x00008f0008087a23 */ /* 0x100fe20000010805 */
[----:B------:R-:W-:Y:S01]  /*4dd0*/  @!P4 ISETP.GE.AND P3, PT, R6, R4, PT ;  /* 0x000000040600c20c */ /* 0x000fe20003f66270 */
[----:B------:R-:W-:Y:S01]  /*4de0*/  IMAD.WIDE.U32 R164, R192, -0x2daee0ad, RZ ;  /* 0xd2511f53c0a47825 */ /* 0x000fe200078e00ff */
[----:B------:R-:W-:Y:S02]  /*4df0*/  @!P4 FSEL R10, R10, -INF , !P0 ;  /* 0xff8000000a0ac808 */ /* 0x000fe40004000000 */
[-C--:B------:R-:W-:Y:S01]  /*4e00*/  @!P4 ISETP.GE.AND P6, PT, R6, R3.reuse, PT ;  /* 0x000000030600c20c */ /* 0x080fe20003fc6270 */
[----:B------:R1:W-:Y:S01]  /*4e10*/  MUFU.EX2 R225, R8 ;  /* 0x0000000800e17308 */ /* 0x0003e20000000800 */
[----:B------:R-:W-:Y:S01]  /*4e20*/  @!P4 FSEL R11, R11, -INF , !P2 ;  /* 0xff8000000b0bc808 */ /* 0x000fe20005000000 */
[--C-:B------:R-:W-:Y:S01]  /*4e30*/  FFMA.FTZ R10, R10, c[0x0][0x23c], -R2.reuse ;  /* 0x00008f000a0a7a23 */ /* 0x100fe20000010802 */
[----:B------:R-:W-:Y:S02]  /*4e40*/  @!P4 FSEL R12, R12, -INF , !P3 ;  /* 0xff8000000c0cc808 */ /* 0x000fe40005800000 */
[-C--:B------:R-:W-:Y:S01]  /*4e50*/  @!P4 ISETP.GE.AND P3, PT, R7, R3.reuse, PT ;  /* 0x000000030700c20c */ /* 0x080fe20003f66270 */
[--C-:B------:R-:W-:Y:S01]  /*4e60*/  FFMA.FTZ R11, R11, c[0x0][0x23c], -R2.reuse ;  /* 0x00008f000b0b7a23 */ /* 0x100fe20000010802 */
[----:B------:R-:W-:Y:S01]  /*4e70*/  @!P4 FSEL R14, R14, -INF , !P6 ;  /* 0xff8000000e0ec808 */ /* 0x000fe20007000000 */
[----:B------:R-:W-:Y:S01]  /*4e80*/  FFMA.FTZ R12, R12, c[0x0][0x23c], -R5 ;  /* 0x00008f000c0c7a23 */ /* 0x000fe20000010805 */
[----:B------:R-:W-:Y:S01]  /*4e90*/  @!P4 FSEL R15, R15, -INF , !P3 ;  /* 0xff8000000f0fc808 */ /* 0x000fe20005800000 */
[----:B------:R-:W-:Y:S01]  /*4ea0*/  MUFU.EX2 R226, R10 ;  /* 0x0000000a00e27308 */ /* 0x000fe20000000800 */
[----:B------:R-:W-:Y:S01]  /*4eb0*/  @!P4 ISETP.GE.AND P0, PT, R6, R180, PT ;  /* 0x000000b40600c20c */ /* 0x000fe20003f06270 */
[--C-:B------:R-:W-:Y:S01]  /*4ec0*/  FFMA.FTZ R14, R14, c[0x0][0x23c], -R2.reuse ;  /* 0x00008f000e0e7a23 */ /* 0x100fe20000010802 */
[----:B------:R-:W-:Y:S01]  /*4ed0*/  @!P4 ISETP.GE.AND P5, PT, R7, R4, PT ;  /* 0x000000040700c20c */ /* 0x000fe20003fa6270 */
[----:B------:R-:W-:Y:S01]  /*4ee0*/  FFMA.FTZ R15, R15, c[0x0][0x23c], -R2 ;  /* 0x00008f000f0f7a23 */ /* 0x000fe20000010802 */
[----:B------:R-:W-:Y:S02]  /*4ef0*/  @!P4 FSEL R16, R16, -INF , !P0 ;  /* 0xff8000001010c808 */ /* 0x000fe40004000000 */
[----:B------:R-:W-:Y:S02]  /*4f00*/  @!P4 FSEL R13, R13, -INF , !P5 ;  /* 0xff8000000d0dc808 */ /* 0x000fe40006800000 */
[-C--:B------:R-:W-:Y:S01]  /*4f10*/  @!P4 ISETP.GE.AND P2, PT, R6, R172.reuse, PT ;  /* 0x000000ac0600c20c */ /* 0x080fe20003f46270 */
[----:B------:R2:W-:Y:S01]  /*4f20*/  MUFU.EX2 R224, R11 ;  /* 0x0000000b00e07308 */ /* 0x0005e20000000800 */
[----:B------:R-:W-:Y:S01]  /*4f30*/  FFMA.FTZ R16, R16, c[0x0][0x23c], -R181 ;  /* 0x00008f0010107a23 */ /* 0x000fe200000108b5 */
[----:B------:R-:W-:Y:S01]  /*4f40*/  @!P4 ISETP.GE.AND P6, PT, R7, R172, PT ;  /* 0x000000ac0700c20c */ /* 0x000fe20003fc6270 */
[----:B------:R-:W-:Y:S01]  /*4f50*/  FFMA.FTZ R13, R13, c[0x0][0x23c], -R5 ;  /* 0x00008f000d0d7a23 */ /* 0x000fe20000010805 */
[C---:B------:R-:W-:Y:S01]  /*4f60*/  @!P4 IADD3 R6, R0.reuse, 0x10, RZ ;  /* 0x000000100006c810 */ /* 0x040fe20007ffe0ff */
[----:B-1----:R-:W-:Y:S01]  /*4f70*/  IMAD.WIDE.U32 R8, R183, -0x2daee0ad, RZ ;  /* 0xd2511f53b7087825 */ /* 0x002fe200078e00ff */
[-C--:B------:R-:W-:Y:S02]  /*4f80*/  @!P4 ISETP.GE.AND P5, PT, R7, R180.reuse, PT ;  /* 0x000000b40700c20c */ /* 0x080fe40003fa6270 */
[----:B------:R-:W-:Y:S02]  /*4f90*/  @!P4 IADD3 R7, R0, 0x11, RZ ;  /* 0x000000110007c810 */ /* 0x000fe40007ffe0ff */
[----:B------:R-:W-:Y:S01]  /*4fa0*/  MUFU.EX2 R207, R14 ;  /* 0x0000000e00cf7308 */ /* 0x000fe20000000800 */
[CC--:B------:R-:W-:Y:S02]  /*4fb0*/  @!P4 ISETP.GE.AND P3, PT, R6.reuse, R180.reuse, PT ;  /* 0x000000b40600c20c */ /* 0x0c0fe40003f66270 */
[----:B------:R-:W-:Y:S02]  /*4fc0*/  @!P4 FSEL R19, R19, -INF , !P6 ;  /* 0xff8000001313c808 */ /* 0x000fe40007000000 */
[----:B------:R-:W-:Y:S02]  /*4fd0*/  @!P4 ISETP.GE.AND P6, PT, R7, R180, PT ;  /* 0x000000b40700c20c */ /* 0x000fe40003fc6270 */
[C---:B------:R-:W-:Y:S01]  /*4fe0*/  @!P4 ISETP.GE.AND P0, PT, R6.reuse, R172, PT ;  /* 0x000000ac0600c20c */ /* 0x040fe20003f06270 */
[--C-:B------:R-:W-:Y:S01]  /*4ff0*/  FFMA.FTZ R19, R19, c[0x0][0x23c], -R173.reuse ;  /* 0x00008f0013137a23 */ /* 0x100fe200000108ad */
[----:B------:R-:W-:Y:S01]  /*5000*/  @!P4 FSEL R17, R17, -INF , !P5 ;  /* 0xff8000001111c808 */ /* 0x000fe20006800000 */
[----:B------:R1:W-:Y:S01]  /*5010*/  MUFU.EX2 R221, R15 ;  /* 0x0000000f00dd7308 */ /* 0x0003e20000000800 */
[-C--:B------:R-:W-:Y:S02]  /*5020*/  @!P4 ISETP.GE.AND P5, PT, R6, R4.reuse, PT ;  /* 0x000000040600c20c */ /* 0x080fe40003fa6270 */
[----:B------:R-:W-:Y:S01]  /*5030*/  @!P4 FSEL R18, R18, -INF , !P2 ;  /* 0xff8000001212c808 */ /* 0x000fe20005000000 */
[----:B--2---:R-:W-:Y:S01]  /*5040*/  IMAD.WIDE.U32 R10, R191, -0x2daee0ad, RZ ;  /* 0xd2511f53bf0a7825 */ /* 0x004fe200078e00ff */
[-C--:B------:R-:W-:Y:S02]  /*5050*/  @!P4 ISETP.GE.AND P2, PT, R6, R3.reuse, PT ;  /* 0x000000030600c20c */ /* 0x080fe40003f46270 */
[----:B------:R-:W-:Y:S01]  /*5060*/  @!P4 FSEL R20, R20, -INF , !P3 ;  /* 0xff8000001414c808 */ /* 0x000fe20005800000 */
[----:B------:R-:W-:Y:S01]  /*5070*/  FFMA.FTZ R18, R18, c[0x0][0x23c], -R173 ;  /* 0x00008f0012127a23 */ /* 0x000fe200000108ad */
[C---:B------:R-:W-:Y:S01]  /*5080*/  @!P4 IADD3 R6, R0.reuse, 0x18, RZ ;  /* 0x000000180006c810 */ /* 0x040fe20007ffe0ff */
[----:B------:R2:W-:Y:S01]  /*5090*/  MUFU.EX2 R201, R16 ;  /* 0x0000001000c97308 */ /* 0x0005e20000000800 */
[----:B------:R-:W-:Y:S01]  /*50a0*/  @!P4 IADD3 R0, R0, 0x19, RZ ;  /* 0x000000190000c810 */ /* 0x000fe20007ffe0ff */
[--C-:B------:R-:W-:Y:S01]  /*50b0*/  FFMA.FTZ R20, R20, c[0x0][0x23c], -R181.reuse ;  /* 0x00008f0014147a23 */ /* 0x100fe200000108b5 */
[----:B------:R-:W-:Y:S02]  /*50c0*/  @!P4 FSEL R21, R21, -INF , !P6 ;  /* 0xff8000001515c808 */ /* 0x000fe40007000000 */
[C---:B------:R-:W-:Y:S02]  /*50d0*/  @!P4 ISETP.GE.AND P6, PT, R7.reuse, R4, PT ;  /* 0x000000040700c20c */ /* 0x040fe40003fc6270 */
[----:B------:R-:W-:Y:S01]  /*50e0*/  @!P4 ISETP.GE.AND P3, PT, R7, R172, PT ;  /* 0x000000ac0700c20c */ /* 0x000fe20003f66270 */
[----:B------:R-:W-:Y:S01]  /*50f0*/  FFMA.FTZ R21, R21, c[0x0][0x23c], -R181 ;  /* 0x00008f0015157a23 */ /* 0x000fe200000108b5 */
[----:B------:R-:W-:Y:S01]  /*5100*/  LOP3.LUT R188, R11, UR5, R188, 0x96, !PT ;  /* 0x000000050bbc7c12 */ /* 0x000fe2000f8e96bc */
[----:B------:R3:W-:Y:S01]  /*5110*/  MUFU.EX2 R206, R12 ;  /* 0x0000000c00ce7308 */ /* 0x0007e20000000800 */
[----:B------:R-:W-:Y:S02]  /*5120*/  @!P4 FSEL R22, R22, -INF , !P0 ;  /* 0xff8000001616c808 */ /* 0x000fe40004000000 */
[-C--:B------:R-:W-:Y:S01]  /*5130*/  @!P4 ISETP.GE.AND P0, PT, R7, R3.reuse, PT ;  /* 0x000000030700c20c */ /* 0x080fe20003f06270 */
[----:B-1----:R-:W-:Y:S01]  /*5140*/  IMAD.WIDE.U32 R14, R185, -0x2daee0ad, RZ ;  /* 0xd2511f53b90e7825 */ /* 0x002fe200078e00ff */
[----:B------:R-:W-:Y:S02]  /*5150*/  @!P4 FSEL R24, R24, -INF , !P5 ;  /* 0xff8000001818c808 */ /* 0x000fe40006800000 */
[----:B------:R-:W-:Y:S01]  /*5160*/  @!P4 ISETP.GE.AND P5, PT, R0, R4, PT ;  /* 0x000000040000c20c */ /* 0x000fe20003fa6270 */
[----:B------:R-:W-:Y:S01]  /*5170*/  FFMA.FTZ R22, R22, c[0x0][0x23c], -R173 ;  /* 0x00008f0016167a23 */ /* 0x000fe200000108ad */
[----:B------:R-:W-:Y:S01]  /*5180*/  @!P4 FSEL R25, R25, -INF , !P6 ;  /* 0xff8000001919c808 */ /* 0x000fe20007000000 */
[----:B------:R1:W-:Y:S01]  /*5190*/  MUFU.EX2 R205, R13 ;  /* 0x0000000d00cd7308 */ /* 0x0003e20000000800 */
[-C--:B------:R-:W-:Y:S01]  /*51a0*/  @!P4 ISETP.GE.AND P6, PT, R6, R3.reuse, PT ;  /* 0x000000030600c20c */ /* 0x080fe20003fc6270 */
[--C-:B------:R-:W-:Y:S01]  /*51b0*/  FFMA.FTZ R24, R24, c[0x0][0x23c], -R5.reuse ;  /* 0x00008f0018187a23 */ /* 0x100fe20000010805 */
[----:B------:R-:W-:Y:S01]  /*51c0*/  @!P4 FSEL R26, R26, -INF , !P2 ;  /* 0xff8000001a1ac808 */ /* 0x000fe20005000000 */
[----:B------:R-:W-:Y:S01]  /*51d0*/  FFMA.FTZ R25, R25, c[0x0][0x23c], -R5 ;  /* 0x00008f0019197a23 */ /* 0x000fe20000010805 */
[----:B------:R-:W-:Y:S01]  /*51e0*/  @!P4 ISETP.GE.AND P2, PT, R0, R3, PT ;  /* 0x000000030000c20c */ /* 0x000fe20003f46270 */
[----:B------:R-:W-:Y:S01]  /*51f0*/  FFMA.FTZ R3, R17, c[0x0][0x23c], -R181 ;  /* 0x00008f0011037a23 */ /* 0x000fe200000108b5 */
[----:B------:R-:W-:Y:S01]  /*5200*/  @!P4 FSEL R29, R29, -INF , !P5 ;  /* 0xff8000001d1dc808 */ /* 0x000fe20006800000 */
[----:B------:R-:W-:Y:S01]  /*5210*/  FFMA.FTZ R26, R26, c[0x0][0x23c], -R2 ;  /* 0x00008f001a1a7a23 */ /* 0x000fe20000010802 */
[C---:B------:R-:W-:Y:S01]  /*5220*/  @!P4 ISETP.GE.AND P5, PT, R6.reuse, R172, PT ;  /* 0x000000ac0600c20c */ /* 0x040fe20003fa6270 */
[----:B------:R1:W-:Y:S01]  /*5230*/  MUFU.EX2 R198, R19 ;  /* 0x0000001300c67308 */ /* 0x0003e20000000800 */
[----:B------:R-:W-:Y:S02]  /*5240*/  @!P4 FSEL R23, R23, -INF , !P3 ;  /* 0xff8000001717c808 */ /* 0x000fe40005800000 */
[C---:B------:R-:W-:Y:S02]  /*5250*/  @!P4 ISETP.GE.AND P3, PT, R6.reuse, R4, PT ;  /* 0x000000040600c20c */ /* 0x040fe40003f66270 */
[----:B------:R-:W-:Y:S01]  /*5260*/  @!P4 FSEL R27, R27, -INF , !P0 ;  /* 0xff8000001b1bc808 */ /* 0x000fe20004000000 */
[----:B------:R-:W-:Y:S01]  /*5270*/  FFMA.FTZ R23, R23, c[0x0][0x23c], -R173 ;  /* 0x00008f0017177a23 */ /* 0x000fe200000108ad */
[-C--:B------:R-:W-:Y:S02]  /*5280*/  @!P4 ISETP.GE.AND P0, PT, R6, R180.reuse, PT ;  /* 0x000000b40600c20c */ /* 0x080fe40003f06270 */
[----:B------:R-:W-:Y:S01]  /*5290*/  LOP3.LUT R6, R9, UR5, R190, 0x96, !PT ;  /* 0x0000000509067c12 */ /* 0x000fe2000f8e96be */
[----:B------:R-:W-:Y:S01]  /*52a0*/  UIADD3 UR5, UR9, 0x78dde6e4, URZ ;  /* 0x78dde6e409057890 */ /* 0x000fe2000fffe03f */
[----:B--2---:R-:W-:Y:S01]  /*52b0*/  LOP3.LUT R16, R165, UR4, R10, 0x96, !PT ;  /* 0x00000004a5107c12 */ /* 0x004fe2000f8e960a */
[----:B------:R2:W-:Y:S01]  /*52c0*/  MUFU.EX2 R197, R20 ;  /* 0x0000001400c57308 */ /* 0x0005e20000000800 */
[----:B------:R-:W-:Y:S01]  /*52d0*/  LOP3.LUT R166, R15, UR4, R8, 0x96, !PT ;  /* 0x000000040fa67c12 */ /* 0x000fe2000f8e9608 */
[----:B------:R-:W-:Y:S01]  /*52e0*/  IMAD.WIDE.U32 R8, R188, -0x326172a9, RZ ;  /* 0xcd9e8d57bc087825 */ /* 0x000fe200078e00ff */
[----:B------:R-:W-:Y:S01]  /*52f0*/  UIADD3 UR4, UR9, 0x1715609d, URZ ;  /* 0x1715609d09047890 */ /* 0x000fe2000fffe03f */
[----:B------:R-:W-:Y:S02]  /*5300*/  @!P4 FSEL R28, R28, -INF , !P3 ;  /* 0xff8000001c1cc808 */ /* 0x000fe40005800000 */
[----:B------:R-:W-:Y:S01]  /*5310*/  IMAD.WIDE.U32 R6, R6, -0x326172a9, RZ ;  /* 0xcd9e8d5706067825 */ /* 0x000fe200078e00ff */
[----:B------:R-:W-:Y:S02]  /*5320*/  LOP3.LUT R10, R9, UR5, R186, 0x96, !PT ;  /* 0x00000005090a7c12 */ /* 0x000fe4000f8e96ba */
[----:B------:R-:W-:Y:S01]  /*5330*/  @!P4 ISETP.GE.AND P3, PT, R0, R180, PT ;  /* 0x000000b40000c20c */ /* 0x000fe20003f66270 */
[----:B------:R2:W-:Y:S01]  /*5340*/  MUFU.EX2 R200, R3 ;  /* 0x0000000300c87308 */ /* 0x0005e20000000800 */
[----:B------:R-:W-:Y:S01]  /*5350*/  IMAD.WIDE.U32 R16, R16, -0x326172a9, RZ ;  /* 0xcd9e8d5710107825 */ /* 0x000fe200078e00ff */
[----:B---3--:R-:W-:Y:S01]  /*5360*/  LOP3.LUT R12, R7, UR5, R184, 0x96, !PT ;  /* 0x00000005070c7c12 */ /* 0x008fe2000f8e96b8 */
[----:B------:R-:W-:Y:S01]  /*5370*/  UIADD3 UR5, UR8, -0x56f99767, URZ ;  /* 0xa906689908057890 */ /* 0x000fe2000fffe03f */
[----:B------:R-:W-:Y:S01]  /*5380*/  @!P4 FSEL R30, R30, -INF , !P6 ;  /* 0xff8000001e1ec808 */ /* 0x000fe20007000000 */
[----:B------:R-:W-:Y:S01]  /*5390*/  IMAD.WIDE.U32 R166, R166, -0x326172a9, RZ ;  /* 0xcd9e8d57a6a67825 */ /* 0x000fe200078e00ff */
[----:B------:R-:W-:Y:S02]  /*53a0*/  LOP3.LUT R8, R17, UR4, R8, 0x96, !PT ;  /* 0x0000000411087c12 */ /* 0x000fe4000f8e9608 */
[----:B------:R-:W-:Y:S01]  /*53b0*/  @!P4 ISETP.GE.AND P6, PT, R0, R172, PT ;  /* 0x000000ac0000c20c */ /* 0x000fe20003fc6270 */
[----:B------:R-:W-:Y:S01]  /*53c0*/  IMAD.WIDE.U32 R10, R10, -0x2daee0ad, RZ ;  /* 0xd2511f530a0a7825 */ /* 0x000fe200078e00ff */
[----:B------:R3:W-:Y:S01]  /*53d0*/  MUFU.EX2 R199, R18 ;  /* 0x0000001200c77308 */ /* 0x0007e20000000800 */
[----:B------:R-:W-:Y:S01]  /*53e0*/  LOP3.LUT R6, R167, UR4, R6, 0x96, !PT ;  /* 0x00000004a7067c12 */ /* 0x000fe2000f8e9606 */
[----:B------:R-:W-:Y:S01]  /*53f0*/  UIADD3 UR4, UR8, 0x646e171e, URZ ;  /* 0x646e171e08047890 */ /* 0x000fe2000fffe03f */
[----:B-1----:R-:W-:Y:S01]  /*5400*/  IMAD.WIDE.U32 R12, R12, -0x2daee0ad, RZ ;  /* 0xd2511f530c0c7825 */ /* 0x002fe200078e00ff */
[----:B------:R-:W-:Y:S02]  /*5410*/  LOP3.LUT R164, R11, UR5, R164, 0x96, !PT ;  /* 0x000000050ba47c12 */ /* 0x000fe4000f8e96a4 */
[----:B------:R-:W-:Y:S01]  /*5420*/  @!P4 FSEL R31, R31, -INF , !P2 ;  /* 0xff8000001f1fc808 */ /* 0x000fe20005000000 */
[----:B------:R-:W-:Y:S01]  /*5430*/  IMAD.WIDE.U32 R8, R8, -0x2daee0ad, RZ ;  /* 0xd2511f5308087825 */ /* 0x000fe200078e00ff */
[----:B------:R-:W-:Y:S01]  /*5440*/  LOP3.LUT R14, R13, UR5, R14, 0x96, !PT ;  /* 0x000000050d0e7c12 */ /* 0x000fe2000f8e960e */
[----:B------:R-:W-:Y:S01]  /*5450*/  UIADD3 UR5, UR9, -0x4ab325aa, URZ ;  /* 0xb54cda5609057890 */ /* 0x000fe2000fffe03f */
[----:B------:R-:W-:Y:S01]  /*5460*/  @!P4 FSEL R32, R32, -INF , !P0 ;  /* 0xff8000002020c808 */ /* 0x000fe20004000000 */
[----:B------:R-:W-:Y:S01]  /*5470*/  IMAD.WIDE.U32 R6, R6, -0x2daee0ad, RZ ;  /* 0xd2511f5306067825 */ /* 0x000fe200078e00ff */
[----:B------:R-:W-:Y:S01]  /*5480*/  LOP3.LUT R19, R8, 0xffff, RZ, 0xc0, !PT ;  /* 0x0000ffff08137812 */ /* 0x000fe200078ec0ff */
[----:B------:R-:W-:Y:S01]  /*5490*/  MUFU.EX2 R189, R21 ;  /* 0x0000001500bd7308 */ /* 0x000fe20000000800 */
[--C-:B------:R-:W-:Y:S01]  /*54a0*/  SHF.R.U32.HI R167, RZ, 0x18, R8.reuse ;  /* 0x00000018ffa77819 */ /* 0x100fe20000011608 */
[--C-:B------:R-:W-:Y:S01]  /*54b0*/  FFMA.FTZ R28, R28, c[0x0][0x23c], -R5.reuse ;  /* 0x00008f001c1c7a23 */ /* 0x100fe20000010805 */
[----:B------:R-:W-:Y:S01]  /*54c0*/  SHF.R.U32.HI R174, RZ, 0x10, R8 ;  /* 0x00000010ffae7819 */ /* 0x000fe20000011608 */
[----:B------:R-:W-:Y:S01]  /*54d0*/  FFMA.FTZ R5, R29, c[0x0][0x23c], -R5 ;  /* 0x00008f001d057a23 */ /* 0x000fe20000010805 */
[----:B------:R-:W-:Y:S01]  /*54e0*/  LOP3.LUT R0, R8, 0xff, RZ, 0xc0, !PT ;  /* 0x000000ff08007812 */ /* 0x000fe200078ec0ff */
[----:B------:R-:W-:Y:S01]  /*54f0*/  FFMA.FTZ R27, R27, c[0x0][0x23c], -R2 ;  /* 0x00008f001b1b7a23 */ /* 0x000fe20000010802 */
[----:B------:R-:W-:Y:S01]  /*5500*/  LOP3.LUT R10, R9, UR4, R10, 0x96, !PT ;  /* 0x00000004090a7c12 */ /* 0x000fe2000f8e960a */
[----:B------:R-:W-:Y:S01]  /*5510*/  IMAD.WIDE.U32 R8, R164, -0x326172a9, RZ ;  /* 0xcd9e8d57a4087825 */ /* 0x000fe200078e00ff */
[----:B------:R-:W-:Y:S01]  /*5520*/  LOP3.LUT R164, R6, 0xff, RZ, 0xc0, !PT ;  /* 0x000000ff06a47812 */ /* 0x000fe200078ec0ff */
[----:B------:R-:W-:Y:S01]  /*5530*/  MUFU.EX2 R186, R5 ;  /* 0x0000000500ba7308 */ /* 0x000fe20000000800 */
[----:B------:R-:W-:Y:S01]  /*5540*/  SHF.R.U32.HI R165, RZ, 0x18, R6 ;  /* 0x00000018ffa57819 */ /* 0x000fe20000011606 */
[----:B------:R-:W-:Y:S01]  /*5550*/  FFMA.FTZ R32, R32, c[0x0][0x23c], -R181 ;  /* 0x00008f0020207a23 */ /* 0x000fe200000108b5 */
[----:B------:R-:W-:Y:S01]  /*5560*/  LOP3.LUT R172, R6, 0xffff, RZ, 0xc0, !PT ;  /* 0x0000ffff06ac7812 */ /* 0x000fe200078ec0ff */
[----:B------:R-:W-:Y:S01]  /*5570*/  FFMA.FTZ R30, R30, c[0x0][0x23c], -R2 ;  /* 0x00008f001e1e7a23 */ /* 0x000fe20000010802 */
[----:B--2---:R-:W-:Y:S01]  /*5580*/  SHF.R.U32.HI R20, RZ, 0x10, R6 ;  /* 0x00000010ff147819 */ /* 0x004fe20000011606 */
[----:B------:R-:W-:Y:S01]  /*5590*/  FFMA.FTZ R2, R31, c[0x0][0x23c], -R2 ;  /* 0x00008f001f027a23 */ /* 0x000fe20000010802 */
[----:B------:R-:W-:Y:S01]  /*55a0*/  LOP3.LUT R4, R7, UR4, R12, 0x96, !PT ;  /* 0x0000000407047c12 */ /* 0x000fe2000f8e960c */
[----:B------:R-:W-:Y:S01]  /*55b0*/  IMAD.WIDE.U32 R6, R14, -0x326172a9, RZ ;  /* 0xcd9e8d570e067825 */ /* 0x000fe200078e00ff */
[----:B------:R-:W-:Y:S01]  /*55c0*/  LOP3.LUT R3, R9, UR5, R16, 0x96, !PT ;  /* 0x0000000509037c12 */ /* 0x000fe2000f8e9610 */
[----:B------:R-:W-:Y:S01]  /*55d0*/  ULDC.U8 UR4, c[0x0][0x2d8] ;  /* 0x0000b60000047ab9 */ /* 0x000fe20000000000 */
[----:B------:R-:W-:Y:S01]  /*55e0*/  LOP3.LUT R16, R8, 0xffff, RZ, 0xc0, !PT ;  /* 0x0000ffff08107812 */ /* 0x000fe200078ec0ff */
[----:B------:R-:W-:Y:S01]  /*55f0*/  MUFU.EX2 R192, R23 ;  /* 0x0000001700c07308 */ /* 0x000fe20000000800 */
[----:B------:R-:W-:Y:S01]  /*5600*/  ISETP.LE.U32.AND P2, PT, R0, UR4, PT ;  /* 0x0000000400007c0c */ /* 0x000fe2000bf43070 */
[----:B------:R-:W-:Y:S01]  /*5610*/  IMAD.IADD R184, R196, 0x1, R211 ;  /* 0x00000001c4b87824 */ /* 0x000fe200078e02d3 */
[----:B------:R-:W-:Y:S02]  /*5620*/  LOP3.LUT R0, R7, UR5, R166, 0x96, !PT ;  /* 0x0000000507007c12 */ /* 0x000fe4000f8e96a6 */
[C---:B------:R-:W-:Y:S02]  /*5630*/  LOP3.LUT R11, R6.reuse, 0xffff, RZ, 0xc0, !PT ;  /* 0x0000ffff060b7812 */ /* 0x040fe400078ec0ff */
[C---:B------:R-:W-:Y:S02]  /*5640*/  LOP3.LUT R7, R3.reuse, 0xffff, RZ, 0xc0, !PT ;  /* 0x0000ffff03077812 */ /* 0x040fe400078ec0ff */
[----:B------:R-:W-:Y:S01]  /*5650*/  LOP3.LUT R12, R6, 0xff, RZ, 0xc0, !PT ;  /* 0x000000ff060c7812 */ /* 0x000fe200078ec0ff */
[----:B------:R-:W-:Y:S01]  /*5660*/  MUFU.EX2 R191, R25 ;  /* 0x0000001900bf7308 */ /* 0x000fe20000000800 */
[--C-:B------:R-:W-:Y:S02]  /*5670*/  SHF.R.U32.HI R14, RZ, 0x10, R6.reuse ;  /* 0x00000010ff0e7819 */ /* 0x100fe40000011606 */
[----:B------:R-:W-:Y:S02]  /*5680*/  SHF.R.U32.HI R13, RZ, 0x18, R6 ;  /* 0x00000018ff0d7819 */ /* 0x000fe40000011606 */
[----:B------:R-:W-:Y:S02]  /*5690*/  LOP3.LUT R9, R3, 0xff, RZ, 0xc0, !PT ;  /* 0x000000ff03097812 */ /* 0x000fe400078ec0ff */
[----:B------:R-:W-:Y:S02]  /*56a0*/  SHF.R.U32.HI R6, RZ, 0x10, R3 ;  /* 0x00000010ff067819 */ /* 0x000fe40000011603 */
[--C-:B------:R-:W-:Y:S01]  /*56b0*/  SHF.R.U32.HI R17, RZ, 0x18, R8.reuse ;  /* 0x00000018ff117819 */ /* 0x100fe20000011608 */
[----:B------:R-:W-:Y:S01]  /*56c0*/  MUFU.EX2 R194, R27 ;  /* 0x0000001b00c27308 */ /* 0x000fe20000000800 */
[----:B---3--:R-:W-:Y:S02]  /*56d0*/  SHF.R.U32.HI R18, RZ, 0x10, R8 ;  /* 0x00000010ff127819 */ /* 0x008fe40000011608 */
[----:B------:R-:W-:Y:S02]  /*56e0*/  LOP3.LUT R15, R8, 0xff, RZ, 0xc0, !PT ;  /* 0x000000ff080f7812 */ /* 0x000fe400078ec0ff */
[----:B------:R-:W-:Y:S02]  /*56f0*/  SHF.R.U32.HI R8, RZ, 0x8, R7 ;  /* 0x00000008ff087819 */ /* 0x000fe40000011607 */
[----:B------:R-:W-:Y:S02]  /*5700*/  ISETP.LE.U32.AND P0, PT, R9, UR4, PT ;  /* 0x0000000409007c0c */ /* 0x000fe4000bf03070 */
[----:B------:R-:W-:Y:S01]  /*5710*/  LOP3.LUT R7, R6, 0xff, RZ, 0xc0, !PT ;  /* 0x000000ff06077812 */ /* 0x000fe200078ec0ff */
[----:B------:R-:W1:Y:S01]  /*5720*/  MUFU.EX2 R182, R32 ;  /* 0x0000002000b67308 */ /* 0x000e620000000800 */
[----:B------:R-:W-:Y:S02]  /*5730*/  LOP3.LUT R6, R8, 0xffff, RZ, 0xc0, !PT ;  /* 0x0000ffff08067812 */ /* 0x000fe400078ec0ff */
[----:B------:R-:W-:Y:S02]  /*5740*/  LOP3.LUT R8, R0, 0xffff, RZ, 0xc0, !PT ;  /* 0x0000ffff00087812 */ /* 0x000fe400078ec0ff */
[----:B------:R-:W-:Y:S02]  /*5750*/  @!P4 FSEL R33, R33, -INF , !P3 ;  /* 0xff8000002121c808 */ /* 0x000fe40005800000 */
[----:B------:R-:W-:Y:S02]  /*5760*/  ISETP.LE.U32.AND P3, PT, R7, UR4, PT ;  /* 0x0000000407007c0c */ /* 0x000fe4000bf63070 */
[----:B------:R-:W-:Y:S01]  /*5770*/  @!P4 FSEL R34, R34, -INF , !P5 ;  /* 0xff8000002222c808 */ /* 0x000fe20006800000 */
[----:B------:R-:W-:Y:S01]  /*5780*/  @!P0 FADD.FTZ R204, -R204, -RZ ;  /* 0x800000ffcccc8221 */ /* 0x000fe20000010100 */
[----:B------:R-:W-:Y:S01]  /*5790*/  ISETP.LE.U32.AND P5, PT, R6, UR4, PT ;  /* 0x0000000406007c0c */ /* 0x000fe2000bfa3070 */
[----:B------:R-:W-:Y:S01]  /*57a0*/  FFMA.FTZ R181, R33, c[0x0][0x23c], -R181 ;  /* 0x00008f0021b57a23 */ /* 0x000fe200000108b5 */
[----:B------:R-:W-:Y:S01]  /*57b0*/  SHF.R.U32.HI R7, RZ, 0x18, R3 ;  /* 0x00000018ff077819 */ /* 0x000fe20000011603 */
[----:B------:R-:W-:Y:S01]  /*57c0*/  MUFU.EX2 R185, R2 ;  /* 0x0000000200b97308 */ /* 0x000fe20000000800 */
[----:B------:R-:W-:Y:S01]  /*57d0*/  SHF.R.U32.HI R3, RZ, 0x8, R8 ;  /* 0x00000008ff037819 */ /* 0x000fe20000011608 */
[--C-:B------:R-:W-:Y:S01]  /*57e0*/  FFMA.FTZ R34, R34, c[0x0][0x23c], -R173.reuse ;  /* 0x00008f0022227a23 */ /* 0x100fe200000108ad */
[----:B------:R-:W-:Y:S02]  /*57f0*/  LOP3.LUT R6, R0, 0xff, RZ, 0xc0, !PT ;  /* 0x000000ff00067812 */ /* 0x000fe400078ec0ff */
[----:B------:R-:W-:Y:S01]  /*5800*/  @!P4 FSEL R35, R35, -INF , !P6 ;  /* 0xff8000002323c808 */ /* 0x000fe20007000000 */
[----:B----4-:R-:W-:Y:S01]  /*5810*/  @!P3 FADD.FTZ R202, -R202, -RZ ;  /* 0x800000ffcacab221 */ /* 0x010fe20000010100 */
[----:B------:R-:W-:Y:S02]  /*5820*/  ISETP.LE.U32.AND P6, PT, R6, UR4, PT ;  /* 0x0000000406007c0c */ /* 0x000fe4000bfc3070 */
[--C-:B------:R-:W-:Y:S01]  /*5830*/  SHF.R.U32.HI R6, RZ, 0x10, R0.reuse ;  /* 0x00000010ff067819 */ /* 0x100fe20000011600 */
[----:B------:R-:W-:Y:S01]  /*5840*/  @!P5 FADD.FTZ R203, -R203, -RZ ;  /* 0x800000ffcbcbd221 */ /* 0x000fe20000010100 */
[----:B------:R-:W-:Y:S01]  /*5850*/  LOP3.LUT R3, R3, 0xffff, RZ, 0xc0, !PT ;  /* 0x0000ffff03037812 */ /* 0x000fe200078ec0ff */
[----:B------:R-:W-:Y:S01]  /*5860*/  MUFU.EX2 R181, R181 ;  /* 0x000000b500b57308 */ /* 0x000fe20000000800 */
[----:B------:R-:W-:Y:S01]  /*5870*/  SHF.R.U32.HI R0, RZ, 0x18, R0 ;  /* 0x00000018ff007819 */ /* 0x000fe20000011600 */
[----:B-1----:R-:W-:Y:S01]  /*5880*/  @!P2 FADD.FTZ R182, -R182, -RZ ;  /* 0x800000ffb6b6a221 */ /* 0x002fe20000010100 */
[----:B------:R-:W-:Y:S01]  /*5890*/  ISETP.LE.U32.AND P0, PT, R3, UR4, PT ;  /* 0x0000000403007c0c */ /* 0x000fe2000bf03070 */
[----:B------:R-:W-:Y:S01]  /*58a0*/  FFMA.FTZ R173, R35, c[0x0][0x23c], -R173 ;  /* 0x00008f0023ad7a23 */ /* 0x000fe200000108ad */
[----:B------:R-:W-:Y:S02]  /*58b0*/  LOP3.LUT R3, R6, 0xff, RZ, 0xc0, !PT ;  /* 0x000000ff06037812 */ /* 0x000fe400078ec0ff */
[----:B------:R-:W-:Y:S01]  /*58c0*/  ISETP.LE.U32.AND P5, PT, R0, UR4, PT ;  /* 0x0000000400007c0c */ /* 0x000fe2000bfa3070 */
[----:B------:R-:W-:Y:S01]  /*58d0*/  @!P6 FADD.FTZ R225, -R225, -RZ ;  /* 0x800000ffe1e1e221 */ /* 0x000fe20000010100 */
[----:B------:R-:W-:Y:S01]  /*58e0*/  ISETP.LE.U32.AND P3, PT, R3, UR4, PT ;  /* 0x0000000403007c0c */ /* 0x000fe2000bf63070 */
[----:B------:R-:W1:Y:S01]  /*58f0*/  MUFU.EX2 R190, R22 ;  /* 0x0000001600be7308 */ /* 0x000e620000000800 */
[----:B------:R-:W-:Y:S02]  /*5900*/  LOP3.LUT R3, R14, 0xff, RZ, 0xc0, !PT ;  /* 0x000000ff0e037812 */ /* 0x000fe400078ec0ff */
[----:B------:R-:W-:Y:S02]  /*5910*/  SHF.R.U32.HI R0, RZ, 0x8, R11 ;  /* 0x00000008ff007819 */ /* 0x000fe4000001160b */
[----:B------:R-:W-:Y:S01]  /*5920*/  ISETP.LE.U32.AND P6, PT, R15, UR4, PT ;  /* 0x000000040f007c0c */ /* 0x000fe2000bfc3070 */
        /* <DEDUP_REMOVED lines=8> */
[----:B------:R-:W-:Y:S02]  /*59b0*/  SHF.R.U32.HI R0, RZ, 0x8, R16 ;  /* 0x00000008ff007819 */ /* 0x000fe40000011610 */
[----:B------:R-:W-:Y:S01]  /*59c0*/  ISETP.LE.U32.AND P5, PT, R13, UR4, PT ;  /* 0x000000040d007c0c */ /* 0x000fe2000bfa3070 */
[----:B------:R-:W-:Y:S01]  /*59d0*/  @!P6 FADD.FTZ R201, -R201, -RZ ;  /* 0x800000ffc9c9e221 */ /* 0x000fe20000010100 */
[----:B------:R-:W-:Y:S02]  /*59e0*/  LOP3.LUT R0, R0, 0xffff, RZ, 0xc0, !PT ;  /* 0x0000ffff00007812 */ /* 0x000fe400078ec0ff */
[----:B------:R-:W-:Y:S02]  /*59f0*/  LOP3.LUT R3, R10, 0xff, RZ, 0xc0, !PT ;  /* 0x000000ff0a037812 */ /* 0x000fe400078ec0ff */
[----:B------:R-:W-:Y:S01]  /*5a00*/  ISETP.LE.U32.AND P4, PT, R7, UR4, PT ;  /* 0x0000000407007c0c */ /* 0x000fe2000bf83070 */
[----:B------:R-:W-:Y:S01]  /*5a10*/  @!P0 FADD.FTZ R205, -R205, -RZ ;  /* 0x800000ffcdcd8221 */ /* 0x000fe20000010100 */
[----:B------:R-:W-:Y:S01]  /*5a20*/  ISETP.LE.U32.AND P0, PT, R3, UR4, PT ;  /* 0x0000000403007c0c */ /* 0x000fe2000bf03070 */
[----:B------:R-:W-:Y:S01]  /*5a30*/  @!P3 FADD.FTZ R207, -R207, -RZ ;  /* 0x800000ffcfcfb221 */ /* 0x000fe20000010100 */
[----:B------:R-:W-:Y:S01]  /*5a40*/  ISETP.LE.U32.AND P3, PT, R0, UR4, PT ;  /* 0x0000000400007c0c */ /* 0x000fe2000bf63070 */
[----:B------:R-:W2:Y:S01]  /*5a50*/  MUFU.EX2 R195, R26 ;  /* 0x0000001a00c37308 */ /* 0x000ea20000000800 */
[----:B------:R-:W-:Y:S01]  /*5a60*/  LOP3.LUT R0, R10, 0xffff, RZ, 0xc0, !PT ;  /* 0x0000ffff0a007812 */ /* 0x000fe200078ec0ff */
[----:B------:R-:W-:Y:S01]  /*5a70*/  @!P5 FADD.FTZ R221, -R221, -RZ ;  /* 0x800000ffddddd221 */ /* 0x000fe20000010100 */
[----:B------:R-:W-:Y:S02]  /*5a80*/  LOP3.LUT R3, R18, 0xff, RZ, 0xc0, !PT ;  /* 0x000000ff12037812 */ /* 0x000fe400078ec0ff */
[----:B------:R-:W-:Y:S02]  /*5a90*/  SHF.R.U32.HI R0, RZ, 0x8, R0 ;  /* 0x00000008ff007819 */ /* 0x000fe40000011600 */
[----:B------:R-:W-:Y:S01]  /*5aa0*/  ISETP.LE.U32.AND P5, PT, R3, UR4, PT ;  /* 0x0000000403007c0c */ /* 0x000fe2000bfa3070 */
[----:B------:R-:W-:Y:S01]  /*5ab0*/  @!P4 FADD.FTZ R223, -R223, -RZ ;  /* 0x800000ffdfdfc221 */ /* 0x000fe20000010100 */
[----:B------:R-:W-:Y:S01]  /*5ac0*/  LOP3.LUT R0, R0, 0xffff, RZ, 0xc0, !PT ;  /* 0x0000ffff00007812 */ /* 0x000fe200078ec0ff */
[----:B------:R-:W-:Y:S01]  /*5ad0*/  @!P0 FADD.FTZ R197, -R197, -RZ ;  /* 0x800000ffc5c58221 */ /* 0x000fe20000010100 */
[--C-:B------:R-:W-:Y:S01]  /*5ae0*/  SHF.R.U32.HI R3, RZ, 0x18, R10.reuse ;  /* 0x00000018ff037819 */ /* 0x100fe2000001160a */
[----:B------:R-:W-:Y:S01]  /*5af0*/  @!P3 FADD.FTZ R200, -R200, -RZ ;  /* 0x800000ffc8c8b221 */ /* 0x000fe20000010100 */
[----:B------:R-:W-:Y:S01]  /*5b00*/  ISETP.LE.U32.AND P3, PT, R0, UR4, PT ;  /* 0x0000000400007c0c */ /* 0x000fe2000bf63070 */
[----:B------:R-:W3:Y:S01]  /*5b10*/  MUFU.EX2 R183, R34 ;  /* 0x0000002200b77308 */ /* 0x000ee20000000800 */
[----:B------:R-:W-:Y:S02]  /*5b20*/  LOP3.LUT R0, R4, 0xffff, RZ, 0xc0, !PT ;  /* 0x0000ffff04007812 */ /* 0x000fe400078ec0ff */
[----:B------:R-:W-:Y:S02]  /*5b30*/  ISETP.LE.U32.AND P6, PT, R3, UR4, PT ;  /* 0x0000000403007c0c */ /* 0x000fe4000bfc3070 */
[----:B------:R-:W-:Y:S01]  /*5b40*/  SHF.R.U32.HI R3, RZ, 0x10, R10 ;  /* 0x00000010ff037819 */ /* 0x000fe2000001160a */
[----:B------:R-:W-:Y:S01]  /*5b50*/  @!P5 FADD.FTZ R199, -R199, -RZ ;  /* 0x800000ffc7c7d221 */ /* 0x000fe20000010100 */
[----:B------:R-:W-:Y:S02]  /*5b60*/  SHF.R.U32.HI R0, RZ, 0x8, R0 ;  /* 0x00000008ff007819 */ /* 0x000fe40000011600 */
[----:B------:R-:W-:Y:S01]  /*5b70*/  LOP3.LUT R3, R3, 0xff, RZ, 0xc0, !PT ;  /* 0x000000ff03037812 */ /* 0x000fe200078ec0ff */
[----:B------:R-:W-:Y:S01]  /*5b80*/  MUFU.EX2 R180, R173 ;  /* 0x000000ad00b47308 */ /* 0x000fe20000000800 */
[----:B------:R-:W-:Y:S01]  /*5b90*/  LOP3.LUT R0, R0, 0xffff, RZ, 0xc0, !PT ;  /* 0x0000ffff00007812 */ /* 0x000fe200078ec0ff */
[----:B------:R-:W-:Y:S01]  /*5ba0*/  @!P3 FADD.FTZ R189, -R189, -RZ ;  /* 0x800000ffbdbdb221 */ /* 0x000fe20000010100 */
[----:B------:R-:W-:Y:S02]  /*5bb0*/  ISETP.LE.U32.AND P5, PT, R3, UR4, PT ;  /* 0x0000000403007c0c */ /* 0x000fe4000bfa3070 */
[----:B------:R-:W-:Y:S01]  /*5bc0*/  ISETP.LE.U32.AND P3, PT, R0, UR4, PT ;  /* 0x0000000400007c0c */ /* 0x000fe2000bf63070 */
[----:B------:R-:W-:Y:S01]  /*5bd0*/  @!P6 FADD.FTZ R192, -R192, -RZ ;  /* 0x800000ffc0c0e221 */ /* 0x000fe20000010100 */
[--C-:B------:R-:W-:Y:S02]  /*5be0*/  SHF.R.U32.HI R3, RZ, 0x10, R4.reuse ;  /* 0x00000010ff037819 */ /* 0x100fe40000011604 */
[----:B------:R-:W-:Y:S01]  /*5bf0*/  SHF.R.U32.HI R4, RZ, 0x18, R4 ;  /* 0x00000018ff047819 */ /* 0x000fe20000011604 */
[----:B------:R-:W-:Y:S01]  /*5c00*/  MUFU.EX2 R187, R28 ;  /* 0x0000001c00bb7308 */ /* 0x000fe20000000800 */
[----:B------:R-:W-:Y:S02]  /*5c10*/  SHF.R.U32.HI R0, RZ, 0x8, R19 ;  /* 0x00000008ff007819 */ /* 0x000fe40000011613 */
[----:B------:R-:W-:Y:S02]  /*5c20*/  ISETP.LE.U32.AND P6, PT, R4, UR4, PT ;  /* 0x0000000404007c0c */ /* 0x000fe4000bfc3070 */
[----:B------:R-:W-:Y:S01]  /*5c30*/  LOP3.LUT R3, R3, 0xff, RZ, 0xc0, !PT ;  /* 0x000000ff03037812 */ /* 0x000fe200078ec0ff */
[----:B-1----:R-:W-:Y:S01]  /*5c40*/  @!P5 FADD.FTZ R190, -R190, -RZ ;  /* 0x800000ffbebed221 */ /* 0x002fe20000010100 */
[----:B------:R-:W-:Y:S01]  /*5c50*/  LOP3.LUT R0, R0, 0xffff, RZ, 0xc0, !PT ;  /* 0x0000ffff00007812 */ /* 0x000fe200078ec0ff */
[----:B------:R-:W-:Y:S01]  /*5c60*/  @!P3 FADD.FTZ R191, -R191, -RZ ;  /* 0x800000ffbfbfb221 */ /* 0x000fe20000010100 */
[----:B------:R-:W-:Y:S01]  /*5c70*/  ISETP.LE.U32.AND P0, PT, R3, UR4, PT ;  /* 0x0000000403007c0c */ /* 0x000fe2000bf03070 */
[----:B------:R-:W1:Y:S01]  /*5c80*/  MUFU.EX2 R188, R30 ;  /* 0x0000001e00bc7308 */ /* 0x000e620000000800 */
[----:B------:R-:W-:Y:S02]  /*5c90*/  LOP3.LUT R3, R174, 0xff, RZ, 0xc0, !PT ;  /* 0x000000ffae037812 */ /* 0x000fe400078ec0ff */
[----:B------:R-:W-:Y:S02]  /*5ca0*/  ISETP.LE.U32.AND P3, PT, R0, UR4, PT ;  /* 0x0000000400007c0c */ /* 0x000fe4000bf63070 */
[----:B------:R-:W-:Y:S01]  /*5cb0*/  SHF.R.U32.HI R0, RZ, 0x8, R172 ;  /* 0x00000008ff007819 */ /* 0x000fe200000116ac */
[----:B------:R-:W-:Y:S01]  /*5cc0*/  @!P6 FADD.FTZ R194, -R194, -RZ ;  /* 0x800000ffc2c2e221 */ /* 0x000fe20000010100 */
[----:B------:R-:W-:Y:S02]  /*5cd0*/  ISETP.LE.U32.AND P4, PT, R12, UR4, PT ;  /* 0x000000040c007c0c */ /* 0x000fe4000bf83070 */
[----:B------:R-:W-:Y:S02]  /*5ce0*/  ISETP.LE.U32.AND P6, PT, R3, UR4, PT ;  /* 0x0000000403007c0c */ /* 0x000fe4000bfc3070 */
[----:B------:R-:W-:Y:S01]  /*5cf0*/  LOP3.LUT R3, R0, 0xffff, RZ, 0xc0, !PT ;  /* 0x0000ffff00037812 */ /* 0x000fe200078ec0ff */
[----:B--2---:R-:W-:Y:S01]  /*5d00*/  @!P0 FADD.FTZ R195, -R195, -RZ ;  /* 0x800000ffc3c38221 */ /* 0x004fe20000010100 */
[----:B------:R-:W-:Y:S02]  /*5d10*/  F2FP.RELU.BF16.PACK_AB R0, R203, R204 ;  /* 0x000000cccb00723e */ /* 0x000fe400000018ff */
[----:B------:R-:W-:Y:S01]  /*5d20*/  LOP3.LUT R4, R20, 0xff, RZ, 0xc0, !PT ;  /* 0x000000ff14047812 */ /* 0x000fe200078ec0ff */
[----:B------:R-:W-:Y:S01]  /*5d30*/  @!P3 FADD.FTZ R181, -R181, -RZ ;  /* 0x800000ffb5b5b221 */ /* 0x000fe20000010100 */
[----:B------:R-:W-:Y:S01]  /*5d40*/  ISETP.LE.U32.AND P3, PT, R3, UR4, PT ;  /* 0x0000000403007c0c */ /* 0x000fe2000bf63070 */
[----:B------:R2:W-:Y:S01]  /*5d50*/  STS [R234+0x20000], R0 ;  /* 0x02000000ea007388 */ /* 0x0005e20000000800 */
[----:B------:R-:W-:Y:S01]  /*5d60*/  F2FP.RELU.BF16.PACK_AB R3, R200, R201 ;  /* 0x000000c9c803723e */ /* 0x000fe200000018ff */
[----:B------:R-:W-:Y:S01]  /*5d70*/  @!P4 FADD.FTZ R206, -R206, -RZ ;  /* 0x800000ffcecec221 */ /* 0x000fe20000010100 */
[----:B------:R-:W-:Y:S01]  /*5d80*/  ISETP.LE.U32.AND P4, PT, R17, UR4, PT ;  /* 0x0000000411007c0c */ /* 0x000fe2000bf83070 */
[----:B---3--:R-:W-:Y:S01]  /*5d90*/  @!P6 FADD.FTZ R183, -R183, -RZ ;  /* 0x800000ffb7b7e221 */ /* 0x008fe20000010100 */
[----:B------:R-:W-:Y:S02]  /*5da0*/  ISETP.LE.U32.AND P2, PT, R4, UR4, PT ;  /* 0x0000000404007c0c */ /* 0x000fe4000bf43070 */
[----:B------:R-:W-:Y:S02]  /*5db0*/  F2FP.RELU.BF16.PACK_AB R4, R222, R225 ;  /* 0x000000e1de04723e */ /* 0x000fe400000018ff */
[----:B------:R-:W-:Y:S02]  /*5dc0*/  F2FP.RELU.BF16.PACK_AB R2, R224, R226 ;  /* 0x000000e2e002723e */ /* 0x000fe400000018ff */
[----:B------:R-:W-:Y:S01]  /*5dd0*/  ISETP.LE.U32.AND P5, PT, R167, UR4, PT ;  /* 0x00000004a7007c0c */ /* 0x000fe2000bfa3070 */
[----:B------:R-:W-:Y:S01]  /*5de0*/  @!P3 FADD.FTZ R186, -R186, -RZ ;  /* 0x800000ffbabab221 */ /* 0x000fe20000010100 */
[----:B------:R-:W-:Y:S02]  /*5df0*/  ISETP.LE.U32.AND P0, PT, R165, UR4, PT ;  /* 0x00000004a5007c0c */ /* 0x000fe4000bf03070 */
[----:B------:R-:W-:Y:S01]  /*5e00*/  FSETP.GE.FTZ.AND P3, PT, R204, RZ, PT ;  /* 0x000000ffcc00720b */ /* 0x000fe20003f76000 */
[----:B------:R-:W-:Y:S01]  /*5e10*/  @!P4 FADD.FTZ R198, -R198, -RZ ;  /* 0x800000ffc6c6c221 */ /* 0x000fe20000010100 */
[----:B------:R-:W-:Y:S01]  /*5e20*/  ISETP.LE.U32.AND P4, PT, R5, UR4, PT ;  /* 0x0000000405007c0c */ /* 0x000fe2000bf83070 */
[----:B-1----:R-:W-:Y:S01]  /*5e30*/  @!P2 FADD.FTZ R188, -R188, -RZ ;  /* 0x800000ffbcbca221 */ /* 0x002fe20000010100 */
[----:B------:R-:W-:Y:S02]  /*5e40*/  F2FP.RELU.BF16.PACK_AB R5, R223, R202 ;  /* 0x000000cadf05723e */ /* 0x000fe400000018ff */
[----:B------:R-:W-:Y:S02]  /*5e50*/  FSETP.GE.FTZ.AND P2, PT, R203, RZ, PT ;  /* 0x000000ffcb00720b */ /* 0x000fe40003f56000 */
[----:B------:R-:W-:Y:S01]  /*5e60*/  FSETP.GE.FTZ.AND P6, PT, R201, RZ, PT ;  /* 0x000000ffc900720b */ /* 0x000fe20003fd6000 */
[----:B------:R1:W-:Y:S01]  /*5e70*/  STS [R234+0x20400], R5 ;  /* 0x02040005ea007388 */ /* 0x0003e20000000800 */
[----:B--2---:R-:W-:Y:S01]  /*5e80*/  F2FP.RELU.BF16.PACK_AB R0, R198, R199 ;  /* 0x000000c7c600723e */ /* 0x004fe200000018ff */
[----:B------:R-:W-:Y:S01]  /*5e90*/  @!P5 FADD.FTZ R180, -R180, -RZ ;  /* 0x800000ffb4b4d221 */ /* 0x000fe20000010100 */
[----:B------:R-:W-:Y:S01]  /*5ea0*/  FSETP.GE.FTZ.AND P5, PT, R200, RZ, PT ;  /* 0x000000ffc800720b */ /* 0x000fe20003fb6000 */
[----:B------:R2:W-:Y:S01]  /*5eb0*/  STS [R235+0x20000], R3 ;  /* 0x02000003eb007388 */ /* 0x0005e20000000800 */
[----:B------:R-:W-:Y:S02]  /*5ec0*/  @!P0 FADD.FTZ R185, -R185, -RZ ;  /* 0x800000ffb9b98221 */ /* 0x000fe40000010100 */
[----:B------:R-:W-:Y:S01]  /*5ed0*/  @!P4 FADD.FTZ R193, -R193, -RZ ;  /* 0x800000ffc1c1c221 */ /* 0x000fe20000010100 */
[----:B------:R3:W-:Y:S01]  /*5ee0*/  STS [R235+0x20400], R0 ;  /* 0x02040000eb007388 */ /* 0x0007e20000000800 */
[----:B------:R-:W-:Y:S03]  /*5ef0*/  ISETP.LE.U32.AND P4, PT, R164, UR4, PT ;  /* 0x00000004a4007c0c */ /* 0x000fe6000bf83070 */
[----:B------:R4:W-:Y:S04]  /*5f00*/  STS [R234+0x21000], R4 ;  /* 0x02100004ea007388 */ /* 0x0009e80000000800 */
[----:B------:R4:W-:Y:S06]  /*5f10*/  STS [R234+0x21400], R2 ;  /* 0x02140002ea007388 */ /* 0x0009ec0000000800 */
[----:B------:R-:W-:Y:S01]  /*5f20*/  @!P4 FADD.FTZ R187, -R187, -RZ ;  /* 0x800000ffbbbbc221 */ /* 0x000fe20000010100 */
[----:B------:R-:W-:Y:S02]  /*5f30*/  FSETP.GE.FTZ.AND P4, PT, R197, RZ, PT ;  /* 0x000000ffc500720b */ /* 0x000fe40003f96000 */
[----:B-1----:R-:W-:Y:S02]  /*5f40*/  F2FP.RELU.BF16.PACK_AB R5, R205, R206 ;  /* 0x000000cecd05723e */ /* 0x002fe400000018ff */
[----:B--2---:R-:W-:Y:S03]  /*5f50*/  F2FP.RELU.BF16.PACK_AB R3, R189, R197 ;  /* 0x000000c5bd03723e */ /* 0x004fe600000018ff */
[----:B------:R1:W-:Y:S01]  /*5f60*/  STS [R235+0x21000], R5 ;  /* 0x02100005eb007388 */ /* 0x0003e20000000800 */
[----:B---3--:R-:W-:Y:S02]  /*5f70*/  F2FP.RELU.BF16.PACK_AB R0, R181, R182 ;  /* 0x000000b6b500723e */ /* 0x008fe400000018ff */
[----:B----4-:R-:W-:Y:S02]  /*5f80*/  F2FP.RELU.BF16.PACK_AB R4, R221, R207 ;  /* 0x000000cfdd04723e */ /* 0x010fe400000018ff */
[----:B------:R-:W-:Y:S03]  /*5f90*/  F2FP.RELU.BF16.PACK_AB R2, R192, R190 ;  /* 0x000000bec002723e */ /* 0x000fe600000018ff */
[----:B------:R2:W-:Y:S04]  /*5fa0*/  STS [R235+0x21400], R4 ;  /* 0x02140004eb007388 */ /* 0x0005e80000000800 */
[----:B------:R3:W-:Y:S04]  /*5fb0*/  STS [R232+0x20000], R3 ;  /* 0x02000003e8007388 */ /* 0x0007e80000000800 */
[----:B------:R4:W-:Y:S04]  /*5fc0*/  STS [R232+0x20400], R2 ;  /* 0x02040002e8007388 */ /* 0x0009e80000000800 */
[----:B------:R4:W-:Y:S01]  /*5fd0*/  STS [R233+0x20000], R0 ;  /* 0x02000000e9007388 */ /* 0x0009e20000000800 */
[----:B-1----:R-:W-:Y:S02]  /*5fe0*/  F2FP.RELU.BF16.PACK_AB R5, R191, R193 ;  /* 0x000000c1bf05723e */ /* 0x002fe400000018ff */
[----:B--2---:R-:W-:Y:S02]  /*5ff0*/  F2FP.RELU.BF16.PACK_AB R4, R194, R195 ;  /* 0x000000c3c204723e */ /* 0x004fe400000018ff */
[----:B---3--:R-:W-:Y:S02]  /*6000*/  F2FP.RELU.BF16.PACK_AB R3, R180, R183 ;  /* 0x000000b7b403723e */ /* 0x008fe400000018ff */
[----:B----4-:R-:W-:Y:S03]  /*6010*/  F2FP.RELU.BF16.PACK_AB R2, R186, R187 ;  /* 0x000000bbba02723e */ /* 0x010fe600000018ff */
[----:B------:R1:W-:Y:S01]  /*6020*/  STS [R233+0x20400], R3 ;  /* 0x02040003e9007388 */ /* 0x0003e20000000800 */
[----:B------:R-:W-:Y:S03]  /*6030*/  F2FP.RELU.BF16.PACK_AB R0, R185, R188 ;  /* 0x000000bcb900723e */ /* 0x000fe600000018ff */
        /* <DEDUP_REMOVED lines=105> */
[----:B---3--:R-:W-:Y:S01]  /*66d0*/  FADD.FTZ R0, -R176, R6 ;  /* 0x00000006b0007221 */ /* 0x008fe20000010100 */
[-C--:B------:R-:W-:Y:S01]  /*66e0*/  FSEL R2, R2, R177.reuse, P2 ;  /* 0x000000b102027208 */ /* 0x080fe20001000000 */
[----:B------:R-:W-:Y:S01]  /*66f0*/  FADD.FTZ R4, -R177, R4 ;  /* 0x00000004b1047221 */ /* 0x000fe20000010100 */
[----:B------:R-:W-:Y:S02]  /*6700*/  FSETP.GE.FTZ.AND P2, PT, R182, RZ, PT ;  /* 0x000000ffb600720b */ /* 0x000fe40003f56000 */
[----:B------:R-:W-:Y:S02]  /*6710*/  FSEL R0, R0, R176, P0 ;  /* 0x000000b000007208 */ /* 0x000fe40000000000 */
[----:B------:R-:W-:Y:S01]  /*6720*/  FSETP.GE.FTZ.AND P0, PT, R181, RZ, PT ;  /* 0x000000ffb500720b */ /* 0x000fe20003f16000 */
[----:B------:R-:W-:Y:S01]  /*6730*/  FMUL.FTZ R203, R203, R2 ;  /* 0x00000002cbcb7220 */ /* 0x000fe20000410000 */
[-C--:B------:R-:W-:Y:S01]  /*6740*/  FSEL R4, R4, R177.reuse, P3 ;  /* 0x000000b104047208 */ /* 0x080fe20001800000 */
[----:B------:R-:W-:Y:S01]  /*6750*/  FMUL.FTZ R202, R202, R0 ;  /* 0x00000000caca7220 */ /* 0x000fe20000410000 */
[----:B------:R-:W2:Y:S01]  /*6760*/  LDG.E R2, [R178.64+0x80] ;  /* 0x0000800cb2027981 */ /* 0x000ea2000c1e1900 */
[----:B------:R-:W-:Y:S02]  /*6770*/  FSETP.GE.FTZ.AND P3, PT, R189, RZ, PT ;  /* 0x000000ffbd00720b */ /* 0x000fe40003f76000 */
[----:B------:R-:W-:Y:S01]  /*6780*/  FMUL.FTZ R204, R204, R4 ;  /* 0x00000004cccc7220 */ /* 0x000fe20000410000 */
[----:B------:R-:W3:Y:S05]  /*6790*/  LDG.E R0, [R178.64+0xa0] ;  /* 0x0000a00cb2007981 */ /* 0x000eea000c1e1900 */
[C---:B------:R-:W-:Y:S02]  /*67a0*/  FADD.FTZ R4, -R177.reuse, R16 ;  /* 0x00000010b1047221 */ /* 0x040fe40000010100 */
        /* <DEDUP_REMOVED lines=60> */
[----:B------:R-:W-:Y:S01]  /*6b70*/  FADD.FTZ R24, -R2, R24 ;  /* 0x0000001802187221 */ /* 0x000fe20000010100 */
[----:B------:R-:W-:Y:S01]  /*6b80*/  FSETP.GE.FTZ.AND P2, PT, R206, RZ, PT ;  /* 0x000000ffce00720b */ /* 0x000fe20003f56000 */
[----:B------:R-:W-:Y:S01]  /*6b90*/  FADD.FTZ R28, -R2, R28 ;  /* 0x0000001c021c7221 */ /* 0x000fe20000010100 */
[----:B------:R-:W-:Y:S01]  /*6ba0*/  FSEL R13, R13, R2, P4 ;  /* 0x000000020d0d7208 */ /* 0x000fe20002000000 */
[----:B------:R-:W-:Y:S01]  /*6bb0*/  FMUL.FTZ R23, R222, R4 ;  /* 0x00000004de177220 */ /* 0x000fe20000410000 */
[-C--:B------:R-:W-:Y:S01]  /*6bc0*/  FSEL R12, R12, R2.reuse, P2 ;  /* 0x000000020c0c7208 */ /* 0x080fe20001000000 */
[C---:B---3--:R-:W-:Y:S01]  /*6bd0*/  FADD.FTZ R4, -R0.reuse, R14 ;  /* 0x0000000e00047221 */ /* 0x048fe20000010100 */
        /* <DEDUP_REMOVED lines=17> */
[C---:B------:R-:W-:Y:S01]  /*6cf0*/  FADD.FTZ R2, -R0.reuse, R30 ;  /* 0x0000001e00027221 */ /* 0x040fe20000010100 */
        /* <DEDUP_REMOVED lines=18> */
[-C--:B------:R-:W-:Y:S01]  /*6e20*/  FSEL R4, R4, R0.reuse, P4 ;  /* 0x0000000004047208 */ /* 0x080fe20002000000 */
[----:B------:R-:W-:Y:S01]  /*6e30*/  IMAD.MOV.U32 R186, RZ, RZ, R237 ;  /* 0x000000ffffba7224 */ /* 0x000fe200078e00ed */
[----:B------:R-:W-:Y:S01]  /*6e40*/  FSEL R2, R2, R0, P3 ;  /* 0x0000000002027208 */ /* 0x000fe20001800000 */
[----:B------:R-:W-:Y:S02]  /*6e50*/  @P2 FADD.FTZ R0, -R0, R31 ;  /* 0x0000001f00002221 */ /* 0x000fe40000010100 */
[----:B------:R-:W-:Y:S02]  /*6e60*/  FMUL.FTZ R14, R195, R5 ;  /* 0x00000005c30e7220 */ /* 0x000fe40000410000 */
[----:B------:R-:W-:Y:S02]  /*6e70*/  FMUL.FTZ R16, R194, R4 ;  /* 0x00000004c2107220 */ /* 0x000fe40000410000 */
[----:B------:R-:W-:Y:S02]  /*6e80*/  FMUL.FTZ R19, R188, R2 ;  /* 0x00000002bc137220 */ /* 0x000fe40000410000 */
[----:B------:R-:W-:Y:S02]  /*6e90*/  FMUL.FTZ R18, R185, R0 ;  /* 0x00000000b9127220 */ /* 0x000fe40000410000 */
        /* <DEDUP_REMOVED lines=24> */
.L_x_828:
        /* <DEDUP_REMOVED lines=146> */
.L_x_829:
[----:B------:R-:W-:Y:S01]  /*7940*/  LDSM.16.M88.4 R32, [R211+0x1c000] ;  /* 0x01c00000d320783b */ /* 0x000fe20000000200 */
[----:B------:R-:W-:Y:S01]  /*7950*/  IMAD.MOV.U32 R2, RZ, RZ, 0x4 ;  /* 0x00000004ff027424 */ /* 0x000fe200078e00ff */
[----:B------:R-:W-:Y:S01]  /*7960*/  ULOP3.LUT UR4, UR6, 0x1, URZ, 0xc0, !UPT ;  /* 0x0000000106047892 */ /* 0x000fe2000f8ec03f */
[----:B------:R-:W-:Y:S01]  /*7970*/  IMAD.MOV.U32 R188, RZ, RZ, c[0x0][0x22c] ;  /* 0x00008b00ffbc7624 */ /* 0x000fe200078e00ff */
[----:B------:R-:W-:Y:S01]  /*7980*/  UISETP.GT.AND UP2, UPT, UR6, UR17, UPT ;  /* 0x000000110600728c */ /* 0x000fe2000bf44270 */
[----:B------:R-:W2:Y:S01]  /*7990*/  LDSM.16.MT88.4 R16, [R208] ;  /* 0x00000000d010783b */ /* 0x000ea20000004200 */
[----:B------:R-:W-:Y:S01]  /*79a0*/  IMAD.MOV.U32 R191, RZ, RZ, c[0x0][0x22c] ;  /* 0x00008b00ffbf7624 */ /* 0x000fe200078e00ff */
[----:B------:R-:W-:Y:S01]  /*79b0*/  UISETP.NE.U32.AND UP0, UPT, UR4, 0x1, UPT ;  /* 0x000000010400788c */ /* 0x000fe2000bf05070 */
[----:B------:R-:W-:Y:S01]  /*79c0*/  IMAD R188, R188, c[0x0][0x1c0], RZ ;  /* 0x00007000bcbc7a24 */ /* 0x000fe200078e02ff */
[----:B------:R-:W-:Y:S01]  /*79d0*/  @UP3 UIADD3 UR5, UP1, UR10, -0x100, URZ ;  /* 0xffffff000a053890 */ /* 0x000fe2000ff3e03f */
[----:B------:R-:W3:Y:S01]  /*79e0*/  LDSM.16.M88.4 R28, [R211+0x1d000] ;  /* 0x01d00000d31c783b */ /* 0x000ee20000000200 */
[----:B------:R-:W-:Y:S01]  /*79f0*/  IMAD R191, R191, c[0x0][0x1c0], RZ ;  /* 0x00007000bfbf7a24 */ /* 0x000fe200078e02ff */
[----:B------:R-:W-:Y:S01]  /*7a00*/  UIADD3 UR6, UR6, -0x1, URZ ;  /* 0xffffffff06067890 */ /* 0x000fe2000fffe03f */
[----:B------:R-:W-:Y:S01]  /*7a10*/  IMAD.SHL.U32 R188, R188, 0x10, RZ ;  /* 0x00000010bcbc7824 */ /* 0x000fe200078e00ff */
[----:B------:R-:W-:Y:S01]  /*7a20*/  @UP3 UIADD3.X UR4, UR11, -0x1, URZ, UP1, !UPT ;  /* 0xffffffff0b043890 */ /* 0x000fe20008ffe43f */
[----:B------:R-:W4:Y:S01]  /*7a30*/  LDSM.16.MT88.4 R164, [R208+0x4000] ;  /* 0x00400000d0a4783b */ /* 0x000f220000004200 */
[----:B------:R-:W-:Y:S02]  /*7a40*/  IMAD.SHL.U32 R191, R191, 0x20, RZ ;  /* 0x00000020bfbf7824 */ /* 0x000fe400078e00ff */
[----:B------:R-:W-:Y:S02]  /*7a50*/  IMAD.MOV.U32 R190, RZ, RZ, c[0x0][0x22c] ;  /* 0x00008b00ffbe7624 */ /* 0x000fe400078e00ff */
[----:B------:R-:W-:Y:S01]  /*7a60*/  LDSM.16.M88.4 R168, [R212+0x1c000] ;  /* 0x01c00000d4a8783b */ /* 0x000fe20000000200 */
[----:B------:R-:W-:Y:S02]  /*7a70*/  IMAD.MOV.U32 R189, RZ, RZ, c[0x0][0x22c] ;  /* 0x00008b00ffbd7624 */ /* 0x000fe400078e00ff */
[----:B------:R-:W-:Y:S02]  /*7a80*/  IMAD R190, R190, c[0x0][0x1c0], RZ ;  /* 0x00007000bebe7a24 */ /* 0x000fe400078e02ff */
[----:B------:R-:W1:Y:S01]  /*7a90*/  LDSM.16.MT88.4 R172, [R208+0x800] ;  /* 0x00080000d0ac783b */ /* 0x000e620000004200 */
[----:B------:R-:W-:Y:S02]  /*7aa0*/  IMAD R189, R189, c[0x0][0x1c0], RZ ;  /* 0x00007000bdbd7a24 */ /* 0x000fe400078e02ff */
[----:B------:R-:W-:Y:S02]  /*7ab0*/  IMAD R190, R190, 0x28, RZ ;  /* 0x00000028bebe7824 */ /* 0x000fe400078e02ff */
[----:B------:R-:W1:Y:S01]  /*7ac0*/  LDSM.16.M88.4 R176, [R212+0x1d000] ;  /* 0x01d00000d4b0783b */ /* 0x000e620000000200 */
[----:B------:R-:W-:Y:S02]  /*7ad0*/  IMAD R189, R189, 0x30, RZ ;  /* 0x00000030bdbd7824 */ /* 0x000fe400078e02ff */
[----:B-1----:R-:W-:Y:S02]  /*7ae0*/  IMAD.MOV.U32 R0, RZ, RZ, c[0x0][0x22c] ;  /* 0x00008b00ff007624 */ /* 0x002fe400078e00ff */
[----:B------:R-:W1:Y:S02]  /*7af0*/  LDSM.16.MT88.4 R180, [R208+0x4800] ;  /* 0x00480000d0b4783b */ /* 0x000e640000004200 */
[----:B------:R-:W-:Y:S04]  /*7b00*/  IMAD R0, R0, c[0x0][0x1c0], RZ ;  /* 0x0000700000007a24 */ /* 0x000fe800078e02ff */
[----:B------:R-:W-:Y:S01]  /*7b10*/  IMAD.U32 R0, R0, -0x40, RZ ;  /* 0xffffffc000007824 */ /* 0x000fe200078e00ff */
[-C--:B--2---:R-:W-:Y:S04]  /*7b20*/  HMMA.16816.F32.BF16 R4, R32, R16.reuse, RZ ;  /* 0x000000102004723c */ /* 0x084fe800000418ff */
[C---:B------:R-:W-:Y:S04]  /*7b30*/  LEA R237, P2, R0.reuse, R186, 0x2 ;  /* 0x000000ba00ed7211 */ /* 0x040fe800078410ff */
[----:B------:R-:W-:Y:S01]  /*7b40*/  LEA.HI.X.SX32 R236, R0, R187, 0x2, P2 ;  /* 0x000000bb00ec7211 */ /* 0x000fe200010f16ff */
[C---:B---3--:R-:W-:Y:S03]  /*7b50*/  HMMA.16816.F32.BF16 R8, R28.reuse, R16, RZ ;  /* 0x000000101c08723c */ /* 0x048fe600000418ff */
[----:B------:R-:W-:Y:S04]  /*7b60*/  IMAD.MOV.U32 R0, RZ, RZ, c[0x0][0x22c] ;  /* 0x00008b00ff007624 */ /* 0x000fe800078e00ff */
[----:B------:R-:W-:Y:S01]  /*7b70*/  IMAD R0, R0, c[0x0][0x1c0], RZ ;  /* 0x0000700000007a24 */ /* 0x000fe200078e02ff */
[-C--:B------:R-:W-:Y:S04]  /*7b80*/  HMMA.16816.F32.BF16 R12, R28, R18.reuse, RZ ;  /* 0x000000121c0c723c */ /* 0x080fe800000418ff */
[----:B------:R-:W-:Y:S04]  /*7b90*/  IMAD R0, R0, 0x18, RZ ;  /* 0x0000001800007824 */ /* 0x000fe800078e02ff */
[C---:B------:R-:W-:Y:S08]  /*7ba0*/  HMMA.16816.F32.BF16 R16, R32.reuse, R18, RZ ;  /* 0x000000122010723c */ /* 0x040ff000000418ff */
[-C--:B----4-:R-:W-:Y:S08]  /*7bb0*/  HMMA.16816.F32.BF16 R20, R32, R164.reuse, RZ ;  /* 0x000000a42014723c */ /* 0x090ff000000418ff */
        /* <DEDUP_REMOVED lines=8> */
[----:B------:R-:W2:Y:S07]  /*7c40*/  LDSM.16.MT88.4 R172, [R208+0x1000] ;  /* 0x00100000d0ac783b */ /* 0x000eae0000004200 */
[-C--:B-1----:R-:W-:Y:S08]  /*7c50*/  HMMA.16816.F32.BF16 R20, R168, R180.reuse, R20 ;  /* 0x000000b4a814723c */ /* 0x082ff00000041814 */
[C---:B------:R-:W-:Y:S08]  /*7c60*/  HMMA.16816.F32.BF16 R24, R176.reuse, R180, R24 ;  /* 0x000000b4b018723c */ /* 0x040ff00000041818 */
[-C--:B------:R-:W-:Y:S01]  /*7c70*/  HMMA.16816.F32.BF16 R28, R176, R182.reuse, R28 ;  /* 0x000000b6b01c723c */ /* 0x080fe2000004181c */
[----:B------:R-:W1:Y:S07]  /*7c80*/  LDSM.16.M88.4 R176, [R184+0x1d000] ;  /* 0x01d00000b8b0783b */ /* 0x000e6e0000000200 */
[----:B------:R-:W-:Y:S01]  /*7c90*/  HMMA.16816.F32.BF16 R32, R168, R182, R32 ;  /* 0x000000b6a820723c */ /* 0x000fe20000041820 */
[----:B------:R-:W3:Y:S05]  /*7ca0*/  LDSM.16.MT88.4 R168, [R208+0x5000] ;  /* 0x00500000d0a8783b */ /* 0x000eea0000004200 */
[----:B------:R-:W-:Y:S02]  /*7cb0*/  LDSM.16.M88.4 R180, [R3+0x1d000] ;  /* 0x01d0000003b4783b */ /* 0x000fe40000000200 */
[-C--:B--2---:R-:W-:Y:S08]  /*7cc0*/  HMMA.16816.F32.BF16 R4, R164, R172.reuse, R4 ;  /* 0x000000aca404723c */ /* 0x084ff00000041804 */
[C---:B-1----:R-:W-:Y:S08]  /*7cd0*/  HMMA.16816.F32.BF16 R8, R176.reuse, R172, R8 ;  /* 0x000000acb008723c */ /* 0x042ff00000041808 */
        /* <DEDUP_REMOVED lines=56> */
[----:B------:R-:W4:Y:S06]  /*8060*/  LDSM.16.MT88.4 R164, [R208+0x7800] ;  /* 0x00780000d0a4783b */ /* 0x000f2c0000004200 */
[----:B------:R-:W-:Y:S01]  /*8070*/  @P0 IADD3 R168, R239, -0x40, RZ ;  /* 0xffffffc0efa80810 */ /* 0x000fe20007ffe0ff */
[-C--:B-1----:R-:W-:Y:S05]  /*8080*/  HMMA.16816.F32.BF16 R4, R172, R176.reuse, R4 ;  /* 0x000000b0ac04723c */ /* 0x082fea0000041804 */
[----:B------:R-:W-:Y:S01]  /*8090*/  @P0 IMAD.WIDE R168, R168, R2, UR10 ;  /* 0x0000000aa8a80e25 */ /* 0x000fe2000f8e0202 */
[----:B------:R-:W-:Y:S02]  /*80a0*/  @UP3 UMOV UR10, UR5 ;  /* 0x00000005000a3c82 */ /* 0x000fe40008000000 */
[----:B------:R-:W-:Y:S01]  /*80b0*/  @UP3 UMOV UR11, UR4 ;  /* 0x00000004000b3c82 */ /* 0x000fe20008000000 */
[----:B------:R-:W-:Y:S01]  /*80c0*/  IMAD.MOV.U32 R2, RZ, RZ, R237 ;  /* 0x000000ffff027224 */ /* 0x000fe200078e00ed */
[----:B------:R1:W5:Y:S02]  /*80d0*/  @P0 LDG.E R242, [R168.64] ;  /* 0x0000000ca8f20981 */ /* 0x000364000c1e1900 */
[----:B--2---:R-:W-:Y:S03]  /*80e0*/  IMAD.MOV.U32 R3, RZ, RZ, R236 ;  /* 0x000000ffff037224 */ /* 0x004fe600078e00ec */
[----:B------:R1:W5:Y:S05]  /*80f0*/  @P0 LDG.E R243, [R168.64+0x20] ;  /* 0x0000200ca8f30981 */ /* 0x00036a000c1e1900 */
        /* <DEDUP_REMOVED lines=8> */
[-C--:B----4-:R-:W-:Y:S04]  /*8180*/  HMMA.16816.F32.BF16 R20, R172, R164.reuse, R20 ;  /* 0x000000a4ac14723c */ /* 0x090fe80000041814 */
        /* <DEDUP_REMOVED lines=12> */
[CC--:B------:R-:W-:Y:S02]  /*8250*/  LEA R166, P3, R190.reuse, R2.reuse, 0x2 ;  /* 0x00000002bea67211 */ /* 0x0c0fe400078610ff */
[CC--:B--2---:R-:W-:Y:S02]  /*8260*/  LEA R4, P2, R189.reuse, R2.reuse, 0x2 ;  /* 0x00000002bd047211 */ /* 0x0c4fe400078410ff */
[----:B------:R2:W-:Y:S01]  /*8270*/  RED.E.ADD.F32.FTZ.RN.STRONG.GPU [R170.64], R7 ;  /* 0x00000007aa00798e */ /* 0x0005e2000c10e78c */
[-C--:B------:R-:W-:Y:S01]  /*8280*/  LEA.HI.X.SX32 R167, R190, R3.reuse, 0x2, P3 ;  /* 0x00000003bea77211 */ /* 0x080fe200018f16ff */
[----:B------:R-:W-:Y:S03]  /*8290*/  IMAD R0, R0, c[0x0][0x1c0], RZ ;  /* 0x0000700000007a24 */ /* 0x000fe600078e02ff */
[----:B------:R4:W-:Y:S01]  /*82a0*/  RED.E.ADD.F32.FTZ.RN.STRONG.GPU [R168.64], R8 ;  /* 0x00000008a800798e */ /* 0x0009e2000c10e78c */
[----:B------:R-:W-:Y:S04]  /*82b0*/  IMAD R0, R0, 0x38, RZ ;  /* 0x0000003800007824 */ /* 0x000fe800078e02ff */
[----:B------:R4:W-:Y:S01]  /*82c0*/  RED.E.ADD.F32.FTZ.RN.STRONG.GPU [R166.64], R9 ;  /* 0x00000009a600798e */ /* 0x0009e2000c10e78c */
[-C--:B-1----:R-:W-:Y:S01]  /*82d0*/  LEA.HI.X.SX32 R5, R189, R3.reuse, 0x2, P2 ;  /* 0x00000003bd057211 */ /* 0x082fe200010f16ff */
[----:B------:R-:W-:Y:S04]  /*82e0*/  IMAD.MOV.U32 R189, RZ, RZ, c[0x0][0x22c] ;  /* 0x00008b00ffbd7624 */ /* 0x000fe800078e00ff */
[----:B------:R1:W-:Y:S01]  /*82f0*/  RED.E.ADD.F32.FTZ.RN.STRONG.GPU [R4.64], R10 ;  /* 0x0000000a0400798e */ /* 0x0003e2000c10e78c */
[CC--:B---3--:R-:W-:Y:S01]  /*8300*/  LEA R6, P0, R0.reuse, R2.reuse, 0x2 ;  /* 0x0000000200067211 */ /* 0x0c8fe200078010ff */
[----:B------:R-:W-:Y:S03]  /*8310*/  IMAD R189, R189, c[0x0][0x1c0], RZ ;  /* 0x00007000bdbd7a24 */ /* 0x000fe600078e02ff */
[-C--:B--2---:R-:W-:Y:S01]  /*8320*/  LEA.HI.X.SX32 R7, R0, R3.reuse, 0x2, P0 ;  /* 0x0000000300077211 */ /* 0x084fe200000f16ff */
[----:B------:R-:W-:Y:S04]  /*8330*/  IMAD.SHL.U32 R189, R189, 0x10, RZ ;  /* 0x00000010bdbd7824 */ /* 0x000fe800078e00ff */
[----:B------:R2:W-:Y:S01]  /*8340*/  RED.E.ADD.F32.FTZ.RN.STRONG.GPU [R6.64], R11 ;  /* 0x0000000b0600798e */ /* 0x0005e2000c10e78c */
[C---:B------:R-:W-:Y:S02]  /*8350*/  IADD3 R179, R189.reuse, 0x20, RZ ;  /* 0x00000020bdb37810 */ /* 0x040fe40007ffe0ff */
[C---:B------:R-:W-:Y:S02]  /*8360*/  IADD3 R0, R189.reuse, 0x20, RZ ;  /* 0x00000020bd007810 */ /* 0x040fe40007ffe0ff */
[----:B------:R3:W-:Y:S01]  /*8370*/  RED.E.ADD.F32.FTZ.RN.STRONG.GPU [R2.64+0x80], R16 ;  /* 0x000080100200798e */ /* 0x0007e2000c10e78c */
[----:B------:R-:W-:Y:S01]  /*8380*/  IADD3 R178, R189, 0x20, RZ ;  /* 0x00000020bdb27810 */ /* 0x000fe20007ffe0ff */
[----:B------:R-:W-:Y:S01]  /*8390*/  IMAD.MOV.U32 R189, RZ, RZ, c[0x0][0x22c] ;  /* 0x00008b00ffbd7624 */ /* 0x000fe200078e00ff */
[CC--:B----4-:R-:W-:Y:S01]  /*83a0*/  LEA R8, P3, R249.reuse, R2.reuse, 0x2 ;  /* 0x00000002f9087211 */ /* 0x0d0fe200078610ff */
[C---:B------:R-:W-:Y:S01]  /*83b0*/  IMAD.IADD R0, R238.reuse, 0x1, R0 ;  /* 0x00000001ee007824 */ /* 0x040fe200078e0200 */
[----:B------:R4:W-:Y:S01]  /*83c0*/  RED.E.ADD.F32.FTZ.RN.STRONG.GPU [R164.64+0x80], R17 ;  /* 0x00008011a400798e */ /* 0x0009e2000c10e78c */
[C---:B------:R-:W-:Y:S01]  /*83d0*/  IMAD.IADD R178, R238.reuse, 0x1, R178 ;  /* 0x00000001eeb27824 */ /* 0x040fe200078e02b2 */
[-C--:B------:R-:W-:Y:S01]  /*83e0*/  LEA.HI.X.SX32 R9, R249, R3.reuse, 0x2, P3 ;  /* 0x00000003f9097211 */ /* 0x080fe200018f16ff */
[----:B------:R-:W-:Y:S02]  /*83f0*/  IMAD R189, R189, c[0x0][0x1c0], RZ ;  /* 0x00007000bdbd7a24 */ /* 0x000fe400078e02ff */
[----:B------:R-:W-:Y:S01]  /*8400*/  IMAD.IADD R178, R238, 0x1, R178 ;  /* 0x00000001eeb27824 */ /* 0x000fe200078e02b2 */
[-C--:B-1----:R-:W-:Y:S01]  /*8410*/  LEA R4, P0, R179, R2.reuse, 0x2 ;  /* 0x00000002b3047211 */ /* 0x082fe200078010ff */
[----:B------:R-:W-:Y:S03]  /*8420*/  IMAD.SHL.U32 R189, R189, 0x10, RZ ;  /* 0x00000010bdbd7824 */ /* 0x000fe600078e00ff */
[-C--:B------:R-:W-:Y:S02]  /*8430*/  LEA.HI.X.SX32 R5, R179, R3.reuse, 0x2, P0 ;  /* 0x00000003b3057211 */ /* 0x080fe400000f16ff */
[-C--:B------:R-:W-:Y:S02]  /*8440*/  LEA R10, P0, R178, R2.reuse, 0x2 ;  /* 0x00000002b20a7211 */ /* 0x080fe400078010ff */
[C---:B------:R-:W-:Y:S01]  /*8450*/  IADD3 R172, R189.reuse, 0x40, RZ ;  /* 0x00000040bdac7810 */ /* 0x040fe20007ffe0ff */
[----:B------:R1:W-:Y:S01]  /*8460*/  RED.E.ADD.F32.FTZ.RN.STRONG.GPU [R4.64], R18 ;  /* 0x000000120400798e */ /* 0x0003e2000c10e78c */
[-C--:B--2---:R-:W-:Y:S02]  /*8470*/  LEA R6, P2, R0, R2.reuse, 0x2 ;  /* 0x0000000200067211 */ /* 0x084fe400078410ff */
[-C--:B------:R-:W-:Y:S02]  /*8480*/  LEA.HI.X.SX32 R11, R178, R3.reuse, 0x2, P0 ;  /* 0x00000003b20b7211 */ /* 0x080fe400000f16ff */
[-C--:B------:R-:W-:Y:S01]  /*8490*/  LEA.HI.X.SX32 R7, R0, R3.reuse, 0x2, P2 ;  /* 0x0000000300077211 */ /* 0x080fe200010f16ff */
[----:B------:R-:W-:Y:S01]  /*84a0*/  IMAD.IADD R0, R238, 0x1, R248 ;  /* 0x00000001ee007824 */ /* 0x000fe200078e02f8 */
[C---:B------:R-:W-:Y:S02]  /*84b0*/  IADD3 R170, R189.reuse, 0x40, RZ ;  /* 0x00000040bdaa7810 */ /* 0x040fe40007ffe0ff */
[C---:B---3--:R-:W-:Y:S01]  /*84c0*/  IADD3 R16, R188.reuse, 0x60, RZ ;  /* 0x00000060bc107810 */ /* 0x048fe20007ffe0ff */
[----:B------:R2:W-:Y:S01]  /*84d0*/  RED.E.ADD.F32.FTZ.RN.STRONG.GPU [R6.64], R19 ;  /* 0x000000130600798e */ /* 0x0005e2000c10e78c */
[----:B----4-:R-:W-:Y:S01]  /*84e0*/  IADD3 R17, R188, 0x60, RZ ;  /* 0x00000060bc117810 */ /* 0x010fe20007ffe0ff */
[C---:B------:R-:W-:Y:S02]  /*84f0*/  IMAD.IADD R170, R238.reuse, 0x1, R170 ;  /* 0x00000001eeaa7824 */ /* 0x040fe400078e02aa */
[C---:B------:R-:W-:Y:S01]  /*8500*/  IMAD.IADD R16, R238.reuse, 0x1, R16 ;  /* 0x00000001ee107824 */ /* 0x040fe200078e0210 */
[----:B------:R-:W-:Y:S01]  /*8510*/  RED.E.ADD.F32.FTZ.RN.STRONG.GPU [R10.64], R12 ;  /* 0x0000000c0a00798e */ /* 0x000fe2000c10e78c */
[----:B------:R-:W-:Y:S04]  /*8520*/  IMAD.IADD R170, R238, 0x1, R170 ;  /* 0x00000001eeaa7824 */ /* 0x000fe800078e02aa */
[----:B------:R3:W-:Y:S01]  /*8530*/  RED.E.ADD.F32.FTZ.RN.STRONG.GPU [R8.64], R13 ;  /* 0x0000000d0800798e */ /* 0x0007e2000c10e78c */
[CC--:B-1----:R-:W-:Y:S04]  /*8540*/  LEA R4, P2, R248.reuse, R2.reuse, 0x2 ;  /* 0x00000002f8047211 */ /* 0x0c2fe800078410ff */
[-C--:B------:R-:W-:Y:S05]  /*8550*/  LEA.HI.X.SX32 R5, R248, R3.reuse, 0x2, P2 ;  /* 0x00000003f8057211 */ /* 0x080fea00010f16ff */
[----:B------:R1:W-:Y:S01]  /*8560*/  RED.E.ADD.F32.FTZ.RN.STRONG.GPU [R4.64], R14 ;  /* 0x0000000e0400798e */ /* 0x0003e2000c10e78c */
[CC--:B--2---:R-:W-:Y:S04]  /*8570*/  LEA R6, P0, R0.reuse, R2.reuse, 0x2 ;  /* 0x0000000200067211 */ /* 0x0c4fe800078010ff */
[-C--:B------:R-:W-:Y:S02]  /*8580*/  LEA.HI.X.SX32 R7, R0, R3.reuse, 0x2, P0 ;  /* 0x0000000300077211 */ /* 0x080fe400000f16ff */
[----:B------:R-:W-:Y:S03]  /*8590*/  IADD3 R0, R189, 0x40, RZ ;  /* 0x00000040bd007810 */ /* 0x000fe60007ffe0ff */
[----:B------:R2:W-:Y:S01]  /*85a0*/  RED.E.ADD.F32.FTZ.RN.STRONG.GPU [R6.64], R15 ;  /* 0x0000000f0600798e */ /* 0x0005e2000c10e78c */
[CC--:B---3--:R-:W-:Y:S01]  /*85b0*/  LEA R8, P3, R247.reuse, R2.reuse, 0x2 ;  /* 0x00000002f7087211 */ /* 0x0c8fe200078610ff */
[----:B------:R-:W-:Y:S03]  /*85c0*/  IMAD.IADD R0, R238, 0x1, R0 ;  /* 0x00000001ee007824 */ /* 0x000fe600078e0200 */
[----:B------:R-:W-:Y:S01]  /*85d0*/  RED.E.ADD.F32.FTZ.RN.STRONG.GPU [R2.64+0x100], R20 ;  /* 0x000100140200798e */ /* 0x000fe2000c10e78c */
[-C--:B------:R-:W-:Y:S02]  /*85e0*/  LEA.HI.X.SX32 R9, R247, R3.reuse, 0x2, P3 ;  /* 0x00000003f7097211 */ /* 0x080fe400018f16ff */
[CC--:B------:R-:W-:Y:S02]  /*85f0*/  LEA R12, P2, R0.reuse, R2.reuse, 0x2 ;  /* 0x00000002000c7211 */ /* 0x0c0fe400078410ff */
[----:B------:R-:W-:Y:S02]  /*8600*/  RED.E.ADD.F32.FTZ.RN.STRONG.GPU [R164.64+0x100], R21 ;  /* 0x00010015a400798e */ /* 0x000fe4000c10e78c */
[-C--:B------:R-:W-:Y:S01]  /*8610*/  LEA.HI.X.SX32 R13, R0, R3.reuse, 0x2, P2 ;  /* 0x00000003000d7211 */ /* 0x080fe200010f16ff */
[----:B------:R-:W-:Y:S01]  /*8620*/  IMAD.IADD R0, R238, 0x1, R246 ;  /* 0x00000001ee007824 */ /* 0x000fe200078e02f6 */
[CC--:B-1----:R-:W-:Y:S02]  /*8630*/  LEA R4, P0, R172.reuse, R2.reuse, 0x2 ;  /* 0x00000002ac047211 */ /* 0x0c2fe400078010ff */
[CC--:B------:R-:W-:Y:S02]  /*8640*/  LEA R14, P6, R17.reuse, R2.reuse, 0x2 ;  /* 0x00000002110e7211 */ /* 0x0c0fe400078c10ff */
[-C--:B------:R-:W-:Y:S02]  /*8650*/  LEA.HI.X.SX32 R5, R172, R3.reuse, 0x2, P0 ;  /* 0x00000003ac057211 */ /* 0x080fe400000f16ff */
[CC--:B------:R-:W-:Y:S03]  /*8660*/  LEA R10, P0, R170.reuse, R2.reuse, 0x2 ;  /* 0x00000002aa0a7211 */ /* 0x0c0fe600078010ff */
[----:B------:R1:W-:Y:S01]  /*8670*/  RED.E.ADD.F32.FTZ.RN.STRONG.GPU [R4.64], R22 ;  /* 0x000000160400798e */ /* 0x0003e2000c10e78c */
[-C--:B------:R-:W-:Y:S02]  /*8680*/  LEA.HI.X.SX32 R11, R170, R3.reuse, 0x2, P0 ;  /* 0x00000003aa0b7211 */ /* 0x080fe400000f16ff */
[CC--:B--2---:R-:W-:Y:S02]  /*8690*/  LEA R6, P2, R246.reuse, R2.reuse, 0x2 ;  /* 0x00000002f6067211 */ /* 0x0c4fe400078410ff */
[----:B------:R2:W-:Y:S01]  /*86a0*/  RED.E.ADD.F32.FTZ.RN.STRONG.GPU [R12.64], R23 ;  /* 0x000000170c00798e */ /* 0x0005e2000c10e78c */
[-C--:B------:R-:W-:Y:S02]  /*86b0*/  LEA.HI.X.SX32 R15, R17, R3.reuse, 0x2, P6 ;  /* 0x00000003110f7211 */ /* 0x080fe400030f16ff */
[-C--:B------:R-:W-:Y:S02]  /*86c0*/  LEA.HI.X.SX32 R7, R246, R3.reuse, 0x2, P2 ;  /* 0x00000003f6077211 */ /* 0x080fe400010f16ff */
[----:B------:R-:W-:Y:S05]  /*86d0*/  RED.E.ADD.F32.FTZ.RN.STRONG.GPU [R10.64], R24 ;  /* 0x000000180a00798e */ /* 0x000fea000c10e78c */
[----:B------:R3:W-:Y:S05]  /*86e0*/  RED.E.ADD.F32.FTZ.RN.STRONG.GPU [R8.64], R25 ;  /* 0x000000190800798e */ /* 0x0007ea000c10e78c */
[----:B------:R4:W-:Y:S05]  /*86f0*/  RED.E.ADD.F32.FTZ.RN.STRONG.GPU [R6.64], R26 ;  /* 0x0000001a0600798e */ /* 0x0009ea000c10e78c */
[----:B------:R-:W-:Y:S01]  /*8700*/  LDSM.16.MT88.4 R20, [R210+0x2000] ;  /* 0x00200000d214783b */ /* 0x000fe20000004200 */
[CC--:B-1----:R-:W-:Y:S04]  /*8710*/  LEA R4, P0, R0.reuse, R2.reuse, 0x2 ;  /* 0x0000000200047211 */ /* 0x0c2fe800078010ff */
[----:B------:R-:W-:Y:S01]  /*8720*/  LDSM.16.MT88.4 R168, [R210+0x2800] ;  /* 0x00280000d2a8783b */ /* 0x000fe20000004200 */
[-C--:B------:R-:W-:Y:S02]  /*8730*/  LEA.HI.X.SX32 R5, R0, R3.reuse, 0x2, P0 ;  /* 0x0000000300057211 */ /* 0x080fe400000f16ff */
[----:B------:R-:W-:Y:S02]  /*8740*/  IADD3 R0, R188, 0x60, RZ ;  /* 0x00000060bc007810 */ /* 0x000fe40007ffe0ff */
[-C--:B--2---:R-:W-:Y:S01]  /*8750*/  LEA R12, P5, R16, R2.reuse, 0x2 ;  /* 0x00000002100c7211 */ /* 0x084fe200078a10ff */
[----:B------:R1:W-:Y:S02]  /*8760*/  RED.E.ADD.F32.FTZ.RN.STRONG.GPU [R4.64], R27 ;  /* 0x0000001b0400798e */ /* 0x0003e4000c10e78c */
[----:B------:R-:W-:Y:S01]  /*8770*/  IMAD.IADD R0, R238, 0x1, R0 ;  /* 0x00000001ee007824 */ /* 0x000fe200078e0200 */
[-C--:B------:R-:W-:Y:S02]  /*8780*/  LEA.HI.X.SX32 R13, R16, R3.reuse, 0x2, P5 ;  /* 0x00000003100d7211 */ /* 0x080fe400028f16ff */
[----:B------:R-:W-:Y:S01]  /*8790*/  RED.E.ADD.F32.FTZ.RN.STRONG.GPU [R2.64+0x180], R32 ;  /* 0x000180200200798e */ /* 0x000fe2000c10e78c */
[----:B------:R-:W-:Y:S01]  /*87a0*/  IMAD.IADD R0, R238, 0x1, R0 ;  /* 0x00000001ee007824 */ /* 0x000fe200078e0200 */
[CC--:B---3--:R-:W-:Y:S03]  /*87b0*/  LEA R8, P3, R245.reuse, R2.reuse, 0x2 ;  /* 0x00000002f5087211 */ /* 0x0c8fe600078610ff */
[----:B------:R-:W-:Y:S01]  /*87c0*/  RED.E.ADD.F32.FTZ.RN.STRONG.GPU [R164.64+0x180], R33 ;  /* 0x00018021a400798e */ /* 0x000fe2000c10e78c */
[CC--:B------:R-:W-:Y:S02]  /*87d0*/  LEA R10, P4, R0.reuse, R2.reuse, 0x2 ;  /* 0x00000002000a7211 */ /* 0x0c0fe400078810ff */
[-C--:B------:R-:W-:Y:S02]  /*87e0*/  LEA.HI.X.SX32 R9, R245, R3.reuse, 0x2, P3 ;  /* 0x00000003f5097211 */ /* 0x080fe400018f16ff */
[----:B------:R-:W-:Y:S01]  /*87f0*/  RED.E.ADD.F32.FTZ.RN.STRONG.GPU [R14.64], R34 ;  /* 0x000000220e00798e */ /* 0x000fe2000c10e78c */
[-C--:B------:R-:W-:Y:S01]  /*8800*/  LEA.HI.X.SX32 R11, R0, R3.reuse, 0x2, P4 ;  /* 0x00000003000b7211 */ /* 0x080fe200020f16ff */
[----:B------:R-:W-:Y:S01]  /*8810*/  IMAD.IADD R0, R196, 0x1, R210 ;  /* 0x00000001c4007824 */ /* 0x000fe200078e02d2 */
[CC--:B----4-:R-:W-:Y:S02]  /*8820*/  LEA R6, P2, R244.reuse, R2.reuse, 0x2 ;  /* 0x00000002f4067211 */ /* 0x0d0fe400078410ff */
[----:B------:R-:W-:Y:S02]  /*8830*/  RED.E.ADD.F32.FTZ.RN.STRONG.GPU [R12.64], R35 ;  /* 0x000000230c00798e */ /* 0x000fe4000c10e78c */
[-C--:B------:R-:W-:Y:S02]  /*8840*/  LEA.HI.X.SX32 R7, R244, R3.reuse, 0x2, P2 ;  /* 0x00000003f4077211 */ /* 0x080fe400010f16ff */
[----:B------:R-:W-:Y:S01]  /*8850*/  PLOP3.LUT P2, PT, PT, PT, UP0, 0x80, 0x0 ;  /* 0x000000000000781c */ /* 0x000fe20003f4f008 */
[----:B------:R-:W-:Y:S01]  /*8860*/  RED.E.ADD.F32.FTZ.RN.STRONG.GPU [R10.64], R28 ;  /* 0x0000001c0a00798e */ /* 0x000fe2000c10e78c */
[----:B------:R-:W-:Y:S01]  /*8870*/  @UP3 UIADD3 UR15, UP0, UR15, -0x100, URZ ;  /* 0xffffff000f0f3890 */ /* 0x000fe2000ff1e03f */
[C---:B-1----:R-:W-:Y:S03]  /*8880*/  LEA R4, P0, R252.reuse, R2, 0x2 ;  /* 0x00000002fc047211 */ /* 0x042fe600078010ff */
[----:B------:R-:W-:Y:S01]  /*8890*/  RED.E.ADD.F32.FTZ.RN.STRONG.GPU [R8.64], R29 ;  /* 0x0000001d0800798e */ /* 0x000fe2000c10e78c */
[----:B------:R-:W-:Y:S01]  /*88a0*/  LEA.HI.X.SX32 R5, R252, R3, 0x2, P0 ;  /* 0x00000003fc057211 */ /* 0x000fe200000f16ff */
[----:B------:R-:W-:Y:S01]  /*88b0*/  @UP3 UIADD3.X UR14, UR14, -0x1, URZ, UP0, !UPT ;  /* 0xffffffff0e0e3890 */ /* 0x000fe200087fe43f */
        /* <DEDUP_REMOVED lines=203> */
[----:B------:R-:W-:Y:S01]  /*9570*/  UISETP.NE.AND UP0, UPT, UR24, -0x1, UPT ;  /* 0xffffffff1800788c */ /* 0x000fe2000bf05270 */
[----:B------:R-:W-:Y:S01]  /*9580*/  FMUL.FTZ R59, R101, c[0x0][0x2e0] ;  /* 0x0000b800653b7a20 */ /* 0x000fe20000410000 */
[----:B------:R-:W-:Y:S01]  /*9590*/  ULDC.64 UR8, c[0x0][0x3a0] ;  /* 0x0000e80000087ab9 */ /* 0x000fe20000000a00 */
        /* <DEDUP_REMOVED lines=170> */
.L_x_831:
        /* <DEDUP_REMOVED lines=18> */
.L_x_832:
        /* <DEDUP_REMOVED lines=56> */
.L_x_834:
[----:B-1-34-:R-:W-:Y:S05]  /*a4e0*/  BSYNC B0 ;  /* 0x0000000000007941 */ /* 0x01afea0003800000 */
.L_x_833:
        /* <DEDUP_REMOVED lines=16> */
.L_x_836:
[----:B------:R-:W-:Y:S05]  /*a5f0*/  BSYNC B0 ;  /* 0x0000000000007941 */ /* 0x000fea0003800000 */
.L_x_835:
        /* <DEDUP_REMOVED lines=16> */
.L_x_838:
[----:B------:R-:W-:Y:S05]  /*a700*/  BSYNC B0 ;  /* 0x0000000000007941 */ /* 0x000fea0003800000 */
.L_x_837:
        /* <DEDUP_REMOVED lines=16> */
.L_x_840:
[----:B------:R-:W-:Y:S05]  /*a810*/  BSYNC B0 ;  /* 0x0000000000007941 */ /* 0x000fea0003800000 */
.L_x_839:
        /* <DEDUP_REMOVED lines=25> */
.L_x_842:
[----:B------:R-:W-:Y:S05]  /*a9b0*/  BSYNC B0 ;  /* 0x0000000000007941 */ /* 0x000fea0003800000 */
.L_x_841:
        /* <DEDUP_REMOVED lines=14> */
.L_x_844:
[----:B------:R-:W-:Y:S05]  /*aaa0*/  BSYNC B0 ;  /* 0x0000000000007941 */ /* 0x000fea0003800000 */
.L_x_843:
        /* <DEDUP_REMOVED lines=14> */
.L_x_846:
[----:B------:R-:W-:Y:S05]  /*ab90*/  BSYNC B0 ;  /* 0x0000000000007941 */ /* 0x000fea0003800000 */
.L_x_845:
        /* <DEDUP_REMOVED lines=12> */
.L_x_827:
[----:B------:R-:W-:Y:S05]  /*ac60*/  BSYNC B1 ;  /* 0x0000000000017941 */ /* 0x000fea0003800000 */
.L_x_805:
        /* <DEDUP_REMOVED lines=11> */
.L_x_847:
[----:B------:R-:W-:Y:S05]  /*ad20*/  EXIT ;  /* 0x000000000000794d */ /* 0x000fea0003800000 */
.L_x_849:
        /* <DEDUP_REMOVED lines=13> */
.L_x_1086:


//--------------------- .text._ZN5flash44flash_bwd_dq_dk_dv_loop_seqk_parallel_kernelI23Flash_bwd_kernel_traitsILi128ELi64ELi128ELi8ELi2ELi4ELi2ELb0ELb0EN7cutlass10bfloat16_tE19Flash_kernel_traitsILi128ELi64ELi128ELi8ES3_EELb0ELb1ELb0ELb0ELb0ELb1ELb1EEEvNS_16Flash_bwd_paramsE --------------------------
	.section	.text._ZN5flash44flash_bwd_dq_dk_dv_loop_seqk_parallel_kernelI23Flash_bwd_kernel_traitsILi128ELi64ELi128ELi8ELi2ELi4ELi2ELb0ELb0EN7cutlass10bfloat16_tE19Flash_kernel_traitsILi128ELi64ELi128ELi8ES3_EELb0ELb1ELb0ELb0ELb0ELb1ELb1EEEvNS_16Flash_bwd_paramsE,"ax",@progbits
	.sectioninfo	@"SHI_REGISTERS=255"
	.align	128
        .global         _ZN5flash44flash_bwd_dq_dk_dv_loop_seqk_parallel_kernelI23Flash_bwd_kernel_traitsILi128ELi64ELi128ELi8ELi2ELi4ELi2ELb0ELb0EN7cutlass10bfloat16_tE19Flash_kernel_traitsILi128ELi64ELi128ELi8ES3_EELb0ELb1ELb0ELb0ELb0ELb1ELb1EEEvNS_16Flash_bwd_paramsE
        .type           _ZN5flash44flash_bwd_dq_dk_dv_loop_seqk_parallel_kernelI23Flash_bwd_kernel_traitsILi128ELi64ELi128ELi8ELi2ELi4ELi2ELb0ELb0EN7cutlass10bfloat16_tE19Flash_kernel_traitsILi128ELi64ELi128ELi8ES3_EELb0ELb1ELb0ELb0ELb0ELb1ELb1EEEvNS_16Flash_bwd_paramsE,@function
        .size           _ZN5flash44flash_bwd_dq_dk_dv_loop_seqk_parallel_kernelI23Flash_bwd_kernel_traitsILi128ELi64ELi128ELi8ELi2ELi4ELi2ELb0ELb0EN7cutlass10bfloat16_tE19Flash_kernel_traitsILi128ELi64ELi128ELi8ES3_EELb0ELb1ELb0ELb0ELb0ELb1ELb1EEEvNS_16Flash_bwd_paramsE,(.L_x_1087 - _ZN5flash44flash_bwd_dq_dk_dv_loop_seqk_parallel_kernelI23Flash_bwd_kernel_traitsILi128ELi64ELi128ELi8ELi2ELi4ELi2ELb0ELb0EN7cutlass10bfloat16_tE19Flash_kernel_traitsILi128ELi64ELi128ELi8ES3_EELb0ELb1ELb0ELb0ELb0ELb1ELb1EEEvNS_16Flash_bwd_paramsE)
        .other          _ZN5flash44flash_bwd_dq_dk_dv_loop_seqk_parallel_kernelI23Flash_bwd_kernel_traitsILi128ELi64ELi128ELi8ELi2ELi4ELi2ELb0ELb0EN7cutlass10bfloat16_tE19Flash_kernel_traitsILi128ELi64ELi128ELi8ES3_EELb0ELb1ELb0ELb0ELb0ELb1ELb1EEEvNS_16Flash_bwd_paramsE,@"STO_CUDA_ENTRY STV_DEFAULT"
_ZN5flash44flash_bwd_dq_dk_dv_loop_seqk_parallel_kernelI23Flash_bwd_kernel_traitsILi128ELi64ELi128ELi8ELi2ELi4ELi2ELb0ELb0EN7cutlass10bfloat16_tE19Flash_kernel_traitsILi128ELi64ELi128ELi8ES3_EELb0ELb1ELb0ELb0ELb0ELb1ELb1EEEvNS_16Flash_bwd_paramsE:
.text._ZN5flash44flash_bwd_dq_dk_dv_loop_seqk_parallel_kernelI23Flash_bwd_kernel_traitsILi128ELi64ELi128ELi8ELi2ELi4ELi2ELb0ELb0EN7cutlass10bfloat16_tE19Flash_kernel_traitsILi128ELi64ELi128ELi8ES3_EELb0ELb1ELb0ELb0ELb0ELb1ELb1EEEvNS_16Flash_bwd_paramsE:
        /* <DEDUP_REMOVED lines=201> */
.L_x_894:
        /* <DEDUP_REMOVED lines=53> */
.L_x_850:
        /* <DEDUP_REMOVED lines=59> */
.L_x_852:
        /* <DEDUP_REMOVED lines=18> */
.L_x_853:
        /* <DEDUP_REMOVED lines=70> */
.L_x_854:
[----:B------:R-:W-:Y:S02]  /*1910*/  UMOV UR8, UR49 ;  /* 0x0000003100087c82 */ /* 0x000fe40008000000 */
.L_x_855:
        /* <DEDUP_REMOVED lines=98> */
.L_x_857:
        /* <DEDUP_REMOVED lines=18> */
.L_x_858:
        /* <DEDUP_REMOVED lines=28> */
.L_x_860:
[----:B------:R-:W-:Y:S05]  /*2220*/  BSYNC B0 ;  /* 0x0000000000007941 */ /* 0x000fea0003800000 */
.L_x_859:
        /* <DEDUP_REMOVED lines=16> */
.L_x_862:
[----:B------:R-:W-:Y:S05]  /*2330*/  BSYNC B0 ;  /* 0x0000000000007941 */ /* 0x000fea0003800000 */
.L_x_861:
        /* <DEDUP_REMOVED lines=16> */
.L_x_864:
[----:B------:R-:W-:Y:S05]  /*2440*/  BSYNC B0 ;  /* 0x0000000000007941 */ /* 0x000fea0003800000 */
.L_x_863:
        /* <DEDUP_REMOVED lines=16> */
.L_x_866:
[----:B------:R-:W-:Y:S05]  /*2550*/  BSYNC B0 ;  /* 0x0000000000007941 */ /* 0x000fea0003800000 */
.L_x_865:
        /* <DEDUP_REMOVED lines=25> */
.L_x_868:
[----:B------:R-:W-:Y:S05]  /*26f0*/  BSYNC B0 ;  /* 0x0000000000007941 */ /* 0x000fea0003800000 */
.L_x_867:
        /* <DEDUP_REMOVED lines=14> */
.L_x_870:
[----:B------:R-:W-:Y:S05]  /*27e0*/  BSYNC B0 ;  /* 0x0000000000007941 */ /* 0x000fea0003800000 */
.L_x_869:
        /* <DEDUP_REMOVED lines=14> */
.L_x_872:
[----:B------:R-:W-:Y:S05]  /*28d0*/  BSYNC B0 ;  /* 0x0000000000007941 */ /* 0x000fea0003800000 */
.L_x_871:
        /* <DEDUP_REMOVED lines=13> */
.L_x_856:
[----:B-1----:R-:W2:Y:S01]  /*29b0*/  LDL R16, [R1+0x28] ;  /* 0x0000280001107983 */ /* 0x002ea20000100800 */
        /* <DEDUP_REMOVED lines=206> */
[----:B------:R-:W-:Y:S04]  /*36a0*/  @P4 STS.128 [R20+0x15000], RZ ;  /* 0x015000ff14004388 */ /* 0x000fe80000000c00 */
[----:B------:R-:W-:Y:S04]  /*36b0*/  @P4 STS.128 [R20+0x19000], RZ ;  /* 0x019000ff14004388 */ /* 0x000fe80000000c00 */
[----:B------:R-:W-:Y:S01]  /*36c0*/  @!PT LDS RZ, [RZ] ;  /* 0x00000000fffff984 */ /* 0x000fe20000000800 */
[----:B------:R-:W-:Y:S01]  /*36d0*/  @!PT LDS RZ, [RZ] ;  /* 0x00000000fffff984 */ /* 0x000fe20000000800 */
[----:B------:R-:W-:Y:S01]  /*36e0*/  @!PT LDS RZ, [RZ] ;  /* 0x00000000fffff984 */ /* 0x000fe20000000800 */
[----:B------:R1:W-:Y:S04]  /*36f0*/  @!P4 LDGSTS.E.BYPASS.LTC128B.128 [R20+0x15000], [R10.64] ;  /* 0x150000000a14cfae */ /* 0x0003e8000b901d44 */
[----:B------:R1:W-:Y:S01]  /*3700*/  @!P4 LDGSTS.E.BYPASS.LTC128B.128 [R20+0x19000], [R10.64+0x80] ;  /* 0x190000800a14cfae */ /* 0x0003e2000b901d44 */
[----:B--2---:R-:W-:-:S04]  /*3710*/  @!P3 LEA R8, P5, R4, c[0x0][0x170], 0x1 ;  /* 0x00005c000408ba11 */ /* 0x004fc800078a08ff */
[----:B------:R-:W-:Y:S02]  /*3720*/  @!P3 LEA.HI.X R9, R4, c[0x0][0x174], R5, 0x1, P5 ;  /* 0x00005d000409ba11 */ /* 0x000fe400028f0c05 */
[----:B------:R-:W-:Y:S02]  /*3730*/  ISETP.GE.AND P5, PT, R0, UR7, PT ;  /* 0x0000000700007c0c */ /* 0x000fe4000bfa6270 */
[----:B------:R-:W-:-:S04]  /*3740*/  IADD3 R0, R28, 0x28, RZ ;  /* 0x000000281c007810 */ /* 0x000fc80007ffe0ff */
[----:B------:R-:W-:Y:S01]  /*3750*/  ISETP.GE.AND P0, PT, R0, UR7, PT ;  /* 0x0000000700007c0c */ /* 0x000fe2000bf06270 */
        /* <DEDUP_REMOVED lines=8> */
[----:B------:R-:W-:-:S03]  /*37e0*/  ISETP.GE.AND P4, PT, R28, UR7, PT ;  /* 0x000000071c007c0c */ /* 0x000fc6000bf86270 */
[----:B------:R-:W-:Y:S04]  /*37f0*/  @P1 STS.128 [R20+0x17000], RZ ;  /* 0x017000ff14001388 */ /* 0x000fe80000000c00 */
[----:B------:R-:W-:Y:S04]  /*3800*/  @P1 STS.128 [R20+0x1b000], RZ ;  /* 0x01b000ff14001388 */ /* 0x000fe80000000c00 */
[----:B------:R-:W-:Y:S01]  /*3810*/  @!PT LDS RZ, [RZ] ;  /* 0x00000000fffff984 */ /* 0x000fe20000000800 */
[----:B------:R-:W-:Y:S01]  /*3820*/  @!PT LDS RZ, [RZ] ;  /* 0x00000000fffff984 */ /* 0x000fe20000000800 */
[----:B------:R-:W-:Y:S01]  /*3830*/  @!PT LDS RZ, [RZ] ;  /* 0x00000000fffff984 */ /* 0x000fe20000000800 */
[----:B------:R2:W-:Y:S04]  /*3840*/  @!P1 LDGSTS.E.BYPASS.LTC128B.128 [R20+0x17000], [R6.64] ;  /* 0x1700000006149fae */ /* 0x0005e8000b901d44 */
[----:B------:R2:W-:Y:S01]  /*3850*/  @!P1 LDGSTS.E.BYPASS.LTC128B.128 [R20+0x1b000], [R6.64+0x80] ;  /* 0x1b00008006149fae */ /* 0x0005e2000b901d44 */
[----:B------:R-:W-:-:S02]  /*3860*/  SHF.R.S32.HI R3, RZ, 0x1f, R0 ;  /* 0x0000001fff037819 */ /* 0x000fc40000011400 */
[----:B------:R-:W-:Y:S01]  /*3870*/  @!P0 LEA R4, P1, R0, UR10, 0x2 ;  /* 0x0000000a00048c11 */ /* 0x000fe2000f8210ff */
[----:B------:R-:W0:Y:S01]  /*3880*/  LDGDEPBAR ;  /* 0x00000000000079af */ /* 0x000e220000000000 */
[----:B------:R-:W-:Y:S02]  /*3890*/  IADD3 R2, P3, R2, UR10, RZ ;  /* 0x0000000a02027c10 */ /* 0x000fe4000ff7e0ff */
[----:B------:R-:W-:-:S05]  /*38a0*/  @!P0 LEA.HI.X R5, R0, UR9, R3, 0x2, P1 ;  /* 0x0000000900058c11 */ /* 0x000fca00088f1403 */
[----:B------:R3:W4:Y:S01]  /*38b0*/  @!P0 LDG.E R29, [R4.64] ;  /* 0x00000004041d8981 */ /* 0x000722000c1e1900 */
[----:B--2---:R-:W-:-:S04]  /*38c0*/  SHF.R.S32.HI R7, RZ, 0x1f, R28 ;  /* 0x0000001fff077819 */ /* 0x004fc8000001141c */
[----:B------:R-:W-:-:S04]  /*38d0*/  SHF.L.U64.HI R6, R28, 0x2, R7 ;  /* 0x000000021c067819 */ /* 0x000fc80000010207 */
[----:B------:R-:W-:-:S05]  /*38e0*/  IADD3.X R3, R6, UR9, RZ, P3, !PT ;  /* 0x0000000906037c10 */ /* 0x000fca0009ffe4ff */
[----:B------:R2:W5:Y:S04]  /*38f0*/  @!P4 LDG.E R32, [R2.64] ;  /* 0x000000040220c981 */ /* 0x000568000c1e1900 */
[----:B------:R2:W4:Y:S04]  /*3900*/  @!P6 LDG.E R31, [R2.64+0x20] ;  /* 0x00002004021fe981 */ /* 0x000528000c1e1900 */
[----:B------:R2:W4:Y:S01]  /*3910*/  @!P5 LDG.E R30, [R2.64+0x80] ;  /* 0x00008004021ed981 */ /* 0x000522000c1e1900 */
[----:B------:R-:W-:-:S04]  /*3920*/  LEA.HI R0, R27, R26, RZ, 0x4 ;  /* 0x0000001a1b007211 */ /* 0x000fc800078f20ff */
[----:B------:R-:W-:-:S04]  /*3930*/  LOP3.LUT R0, R0, 0xfffffff0, RZ, 0xc0, !PT ;  /* 0xfffffff000007812 */ /* 0x000fc800078ec0ff */
[----:B------:R-:W-:Y:S02]  /*3940*/  IADD3 R0, -R0, R26, RZ ;  /* 0x0000001a00007210 */ /* 0x000fe40007ffe1ff */
        /* <DEDUP_REMOVED lines=13> */
[----:B------:R-:W-:-:S04]  /*3a20*/  IMAD.MOV.U32 R0, RZ, RZ, c[0x0][0x22c] ;  /* 0x00008b00ff007624 */ /* 0x000fc800078e00ff */
[----:B------:R-:W-:Y:S01]  /*3a30*/  IMAD R0, R0, c[0x0][0x1c0], RZ ;  /* 0x0000700000007a24 */ /* 0x000fe200078e02ff */
[----:B--2---:R-:W-:-:S04]  /*3a40*/  IADD3 R2, R216, 0x2000, RZ ;  /* 0x00002000d8027810 */ /* 0x004fc80007ffe0ff */
[----:B------:R-:W-:-:S04]  /*3a50*/  SEL R2, R2, R216, !P2 ;  /* 0x000000d802027207 */ /* 0x000fc80005000000 */
[----:B------:R-:W-:Y:S02]  /*3a60*/  SHF.L.U32 R209, R2, 0x1, RZ ;  /* 0x0000000102d17819 */ /* 0x000fe400000006ff */
[C---:B------:R-:W-:Y:S02]  /*3a70*/  SHF.L.U64.HI R2, R28.reuse, 0x2, R7 ;  /* 0x000000021c027819 */ /* 0x040fe40000010207 */
[----:B------:R-:W-:Y:S01]  /*3a80*/  SHF.L.U32 R3, R28, 0x2, RZ ;  /* 0x000000021c037819 */ /* 0x000fe200000006ff */
[----:B------:R-:W-:Y:S02]  /*3a90*/  IMAD.SHL.U32 R242, R0, 0x8, RZ ;  /* 0x0000000800f27824 */ /* 0x000fe400078e00ff */
        /* <DEDUP_REMOVED lines=71> */
[----:B-----5:R-:W-:Y:S04]  /*3f10*/  STL [R1+0x8], R32 ;  /* 0x0000082001007387 */ /* 0x020fe80000100800 */
[----:B----4-:R-:W-:Y:S04]  /*3f20*/  STL [R1+0xc], R31 ;  /* 0x00000c1f01007387 */ /* 0x010fe80000100800 */
[----:B------:R-:W-:Y:S04]  /*3f30*/  STL [R1], R30 ;  /* 0x0000001e01007387 */ /* 0x000fe80000100800 */
[----:B------:R-:W-:Y:S04]  /*3f40*/  STL [R1+0x4], R29 ;  /* 0x0000041d01007387 */ /* 0x000fe80000100800 */
[----:B------:R2:W-:Y:S04]  /*3f50*/  STL [R1+0x30], R2 ;  /* 0x0000300201007387 */ /* 0x0005e80000100800 */
[----:B------:R3:W-:Y:S01]  /*3f60*/  STL [R1+0x2c], R3 ;  /* 0x00002c0301007387 */ /* 0x0007e20000100800 */
[----:B--2---:R-:W-:-:S05]  /*3f70*/  IMAD.SHL.U32 R2, R0, 0x10, RZ ;  /* 0x0000001000027824 */ /* 0x004fca00078e00ff */
[C---:B------:R-:W-:Y:S02]  /*3f80*/  IADD3 R4, R2.reuse, 0x20, RZ ;  /* 0x0000002002047810 */ /* 0x040fe40007ffe0ff */
[----:B---3--:R-:W-:Y:S02]  /*3f90*/  IADD3 R3, R2, 0x40, RZ ;  /* 0x0000004002037810 */ /* 0x008fe40007ffe0ff */
[----:B------:R-:W-:Y:S02]  /*3fa0*/  IADD3 R4, R242, R4, RZ ;  /* 0x00000004f2047210 */ /* 0x000fe40007ffe0ff */
        /* <DEDUP_REMOVED lines=17> */
[----:B--2---:R-:W-:-:S02]  /*40c0*/  IMAD.IADD R3, R242, 0x1, R3 ;  /* 0x00000001f2037824 */ /* 0x004fc400078e0203 */
[----:B---3--:R-:W-:-:S03]  /*40d0*/  IMAD.IADD R0, R242, 0x1, R2 ;  /* 0x00000001f2007824 */ /* 0x008fc600078e0202 */
[----:B------:R1:W-:Y:S04]  /*40e0*/  STL [R1+0x20], R3 ;  /* 0x0000200301007387 */ /* 0x0003e80000100800 */
[----:B------:R1:W-:Y:S02]  /*40f0*/  STL [R1+0x1c], R0 ;  /* 0x00001c0001007387 */ /* 0x0003e40000100800 */
.L_x_876:
[----:B------:R-:W0:Y:S01]  /*4100*/  LDGDEPBAR ;  /* 0x00000000000079af */ /* 0x000e220000000000 */
[C---:B-1----:R-:W-:Y:S01]  /*4110*/  IADD3 R0, R209.reuse, R215, RZ ;  /* 0x000000d7d1007210 */ /* 0x042fe20007ffe0ff */
        /* <DEDUP_REMOVED lines=152> */
[----:B---3--:R-:W3:Y:S09]  /*4aa0*/  LDL R13, [R1] ;  /* 0x00000000010d7983 */ /* 0x008ef20000100800 */
        /* <DEDUP_REMOVED lines=37> */
[-C--:B------:R-:W-:Y:S01]  /*4d00*/  @!P0 ISETP.GE.AND P3, PT, R0, R10.reuse, PT ;  /* 0x0000000a0000820c */ /* 0x080fe20003f66270 */
        /* <DEDUP_REMOVED lines=277> */
[----:B------:R-:W-:Y:S01]  /*5e60*/  FFMA.FTZ R0, -R188, R188, 1 ;  /* 0x3f800000bc007423 */ /* 0x000fe200000101bc */
[----:B------:R-:W-:Y:S03]  /*5e70*/  PLOP3.LUT P0, PT, PT, PT, UP3, 0x80, 0x0 ;  /* 0x000000000000781c */ /* 0x000fe60003f0f038 */
        /* <DEDUP_REMOVED lines=60> */
[----:B------:R-:W4:Y:S05]  /*6240*/  LDG.E R0, [R178.64+0xa0] ;  /* 0x0000a004b2007981 */ /* 0x000f2a000c1e1900 */
[C---:B------:R-:W-:Y:S02]  /*6250*/  FADD.FTZ R16, -R176.reuse, R16 ;  /* 0x00000010b0107221 */ /* 0x040fe40000010100 */
[----:B------:R-:W-:Y:S04]  /*6260*/  FADD.FTZ R17, -R176, R17 ;  /* 0x00000011b0117221 */ /* 0x000fe80000010100 */
[----:B------:R-:W-:Y:S01]  /*6270*/  FMUL.FTZ R17, R233, R17 ;  /* 0x00000011e9117220 */ /* 0x000fe20000410000 */
[-C--:B-1----:R-:W-:Y:S08]  /*6280*/  HMMA.16816.F32.BF16 R20, R168, R164.reuse, R20 ;  /* 0x000000a4a814723c */ /* 0x082ff00000041814 */
[C---:B------:R-:W-:Y:S07]  /*6290*/  HMMA.16816.F32.BF16 R24, R172.reuse, R164, R24 ;  /* 0x000000a4ac18723c */ /* 0x040fee0000041818 */
[----:B------:R-:W-:Y:S01]  /*62a0*/  FMUL.FTZ R164, R234, R16 ;  /* 0x00000010eaa47220 */ /* 0x000fe20000410000 */
[-C--:B------:R-:W-:Y:S04]  /*62b0*/  HMMA.16816.F32.BF16 R28, R172, R166.reuse, R28 ;  /* 0x000000a6ac1c723c */ /* 0x080fe8000004181c */
[----:B------:R-:W-:Y:S03]  /*62c0*/  FFMA.FTZ R16, -R190, R190, 1 ;  /* 0x3f800000be107423 */ /* 0x000fe600000101be */
[----:B------:R-:W-:Y:S01]  /*62d0*/  FMUL.FTZ R173, R177, R5 ;  /* 0x00000005b1ad7220 */ /* 0x000fe20000410000 */
[----:B------:R-:W-:Y:S04]  /*62e0*/  HMMA.16816.F32.BF16 R32, R168, R166, R32 ;  /* 0x000000a6a820723c */ /* 0x000fe80000041820 */
[----:B------:R-:W-:Y:S01]  /*62f0*/  FFMA.FTZ R5, -R186, R186, 1 ;  /* 0x3f800000ba057423 */ /* 0x000fe200000101ba */
[----:B------:R-:W-:Y:S01]  /*6300*/  MOV R186, R227 ;  /* 0x000000e300ba7202 */ /* 0x000fe20000000f00 */
[----:B------:R-:W-:Y:S02]  /*6310*/  FADD.FTZ R21, -R176, R21 ;  /* 0x00000015b0157221 */ /* 0x000fe40000010100 */
[----:B------:R-:W-:Y:S04]  /*6320*/  FMUL.FTZ R5, R5, c[0x0][0x2ec] ;  /* 0x0000bb0005057a20 */ /* 0x000fe80000410000 */
[----:B------:R-:W-:Y:S02]  /*6330*/  FMUL.FTZ R165, R229, R21 ;  /* 0x00000015e5a57220 */ /* 0x000fe40000410000 */
[----:B------:R-:W-:Y:S02]  /*6340*/  FMUL.FTZ R16, R16, c[0x0][0x2ec] ;  /* 0x0000bb0010107a20 */ /* 0x000fe40000410000 */
[----:B------:R-:W-:Y:S02]  /*6350*/  FMUL.FTZ R171, R17, R5 ;  /* 0x0000000511ab7220 */ /* 0x000fe40000410000 */
[----:B------:R-:W-:Y:S02]  /*6360*/  FFMA.FTZ R5, -R181, R181, 1 ;  /* 0x3f800000b5057423 */ /* 0x000fe400000101b5 */
[----:B------:R-:W-:Y:S02]  /*6370*/  FMUL.FTZ R172, R164, R16 ;  /* 0x00000010a4ac7220 */ /* 0x000fe40000410000 */
[----:B------:R-:W-:Y:S02]  /*6380*/  FFMA.FTZ R16, -R182, R182, 1 ;  /* 0x3f800000b6107423 */ /* 0x000fe400000101b6 */
[C---:B------:R-:W-:Y:S02]  /*6390*/  FADD.FTZ R21, -R176.reuse, R33 ;  /* 0x00000021b0157221 */ /* 0x040fe40000010100 */
[C---:B------:R-:W-:Y:S02]  /*63a0*/  FADD.FTZ R32, -R176.reuse, R32 ;  /* 0x00000020b0207221 */ /* 0x040fe40000010100 */
[----:B------:R-:W-:Y:S02]  /*63b0*/  FMUL.FTZ R21, R195, R21 ;  /* 0x00000015c3157220 */ /* 0x000fe40000410000 */
[----:B------:R-:W-:Y:S02]  /*63c0*/  FMUL.FTZ R5, R5, c[0x0][0x2ec] ;  /* 0x0000bb0005057a20 */ /* 0x000fe40000410000 */
[----:B------:R-:W-:Y:S02]  /*63d0*/  FADD.FTZ R20, -R176, R20 ;  /* 0x00000014b0147221 */ /* 0x000fe40000010100 */
[----:B------:R-:W-:Y:S02]  /*63e0*/  FMUL.FTZ R32, R198, R32 ;  /* 0x00000020c6207220 */ /* 0x000fe40000410000 */
[----:B------:R-:W-:Y:S01]  /*63f0*/  FFMA.FTZ R17, -R187, R187, 1 ;  /* 0x3f800000bb117423 */ /* 0x000fe200000101bb */
[----:B------:R-:W-:Y:S01]  /*6400*/  MOV R187, R226 ;  /* 0x000000e200bb7202 */ /* 0x000fe20000000f00 */
[----:B------:R-:W-:Y:S02]  /*6410*/  FMUL.FTZ R16, R16, c[0x0][0x2ec] ;  /* 0x0000bb0010107a20 */ /* 0x000fe40000410000 */
[----:B------:R-:W-:Y:S02]  /*6420*/  FMUL.FTZ R167, R21, R5 ;  /* 0x0000000515a77220 */ /* 0x000fe40000410000 */
[----:B------:R-:W-:Y:S02]  /*6430*/  FFMA.FTZ R5, -R203, R203, 1 ;  /* 0x3f800000cb057423 */ /* 0x000fe400000101cb */
[----:B------:R-:W-:Y:S02]  /*6440*/  FMUL.FTZ R166, R230, R20 ;  /* 0x00000014e6a67220 */ /* 0x000fe40000410000 */
[----:B------:R-:W-:Y:S02]  /*6450*/  FFMA.FTZ R20, -R189, R189, 1 ;  /* 0x3f800000bd147423 */ /* 0x000fe400000101bd */
[----:B------:R-:W-:Y:S02]  /*6460*/  FMUL.FTZ R17, R17, c[0x0][0x2ec] ;  /* 0x0000bb0011117a20 */ /* 0x000fe40000410000 */
[----:B------:R-:W-:Y:S02]  /*6470*/  FMUL.FTZ R168, R32, R16 ;  /* 0x0000001020a87220 */ /* 0x000fe40000410000 */
[----:B------:R-:W-:Y:S02]  /*6480*/  FMUL.FTZ R5, R5, c[0x0][0x2ec] ;  /* 0x0000bb0005057a20 */ /* 0x000fe40000410000 */
[----:B------:R-:W-:Y:S02]  /*6490*/  FFMA.FTZ R32, -R197, R197, 1 ;  /* 0x3f800000c5207423 */ /* 0x000fe400000101c5 */
[----:B------:R-:W-:Y:S02]  /*64a0*/  FMUL.FTZ R20, R20, c[0x0][0x2ec] ;  /* 0x0000bb0014147a20 */ /* 0x000fe40000410000 */
[----:B------:R-:W-:Y:S02]  /*64b0*/  FMUL.FTZ R169, R165, R17 ;  /* 0x00000011a5a97220 */ /* 0x000fe40000410000 */
[----:B------:R-:W-:Y:S02]  /*64c0*/  FMUL.FTZ R32, R32, c[0x0][0x2ec] ;  /* 0x0000bb0020207a20 */ /* 0x000fe40000410000 */
[----:B------:R-:W-:Y:S02]  /*64d0*/  FFMA.FTZ R164, -R185, R185, 1 ;  /* 0x3f800000b9a47423 */ /* 0x000fe400000101b9 */
[----:B------:R-:W-:Y:S02]  /*64e0*/  FMUL.FTZ R170, R166, R20 ;  /* 0x00000014a6aa7220 */ /* 0x000fe40000410000 */
[----:B------:R-:W-:Y:S02]  /*64f0*/  FMUL.FTZ R164, R164, c[0x0][0x2ec] ;  /* 0x0000bb00a4a47a20 */ /* 0x000fe40000410000 */
[----:B------:R-:W-:Y:S02]  /*6500*/  FFMA.FTZ R33, -R199, R199, 1 ;  /* 0x3f800000c7217423 */ /* 0x000fe400000101c7 */
[----:B------:R-:W-:Y:S02]  /*6510*/  FFMA.FTZ R21, -R244, R244, 1 ;  /* 0x3f800000f4157423 */ /* 0x000fe400000101f4 */
[----:B------:R-:W-:Y:S02]  /*6520*/  FMUL.FTZ R33, R33, c[0x0][0x2ec] ;  /* 0x0000bb0021217a20 */ /* 0x000fe40000410000 */
[----:B------:R-:W-:Y:S02]  /*6530*/  FMUL.FTZ R21, R21, c[0x0][0x2ec] ;  /* 0x0000bb0015157a20 */ /* 0x000fe40000410000 */
[----:B------:R-:W-:Y:S04]  /*6540*/  FFMA.FTZ R20, -R232, R232, 1 ;  /* 0x3f800000e8147423 */ /* 0x000fe800000101e8 */
[----:B------:R-:W-:Y:S02]  /*6550*/  FMUL.FTZ R20, R20, c[0x0][0x2ec] ;  /* 0x0000bb0014147a20 */ /* 0x000fe40000410000 */
[C---:B--2---:R-:W-:Y:S02]  /*6560*/  FADD.FTZ R7, -R4.reuse, R7 ;  /* 0x0000000704077221 */ /* 0x044fe40000010100 */
[----:B------:R-:W-:Y:S02]  /*6570*/  FADD.FTZ R16, -R4, R6 ;  /* 0x0000000604107221 */ /* 0x000fe40000010100 */
[----:B------:R-:W-:Y:S02]  /*6580*/  FFMA.FTZ R6, -R228, R228, 1 ;  /* 0x3f800000e4067423 */ /* 0x000fe400000101e4 */
[----:B------:R-:W-:Y:S02]  /*6590*/  FMUL.FTZ R7, R52, R7 ;  /* 0x0000000734077220 */ /* 0x000fe40000410000 */
[----:B------:R-:W-:Y:S01]  /*65a0*/  FADD.FTZ R18, -R4, R18 ;  /* 0x0000001204127221 */ /* 0x000fe20000010100 */
[----:B------:R1:W5:Y:S01]  /*65b0*/  LDL.LU R52, [R1+0xac] ;  /* 0x0000ac0001347983 */ /* 0x0003620000300800 */
[----:B------:R-:W-:Y:S02]  /*65c0*/  FMUL.FTZ R16, R245, R16 ;  /* 0x00000010f5107220 */ /* 0x000fe40000410000 */
[----:B------:R-:W-:Y:S02]  /*65d0*/  FMUL.FTZ R6, R6, c[0x0][0x2ec] ;  /* 0x0000bb0006067a20 */ /* 0x000fe40000410000 */
[----:B------:R-:W-:Y:S02]  /*65e0*/  FMUL.FTZ R165, R7, R5 ;  /* 0x0000000507a57220 */ /* 0x000fe40000410000 */
[----:B------:R-:W-:Y:S02]  /*65f0*/  FMUL.FTZ R5, R249, R18 ;  /* 0x00000012f9057220 */ /* 0x000fe40000410000 */
[C---:B------:R-:W-:Y:S02]  /*6600*/  FADD.FTZ R34, -R4.reuse, R34 ;  /* 0x0000002204227221 */ /* 0x040fe40000010100 */
[C---:B------:R-:W-:Y:S02]  /*6610*/  FADD.FTZ R35, -R4.reuse, R35 ;  /* 0x0000002304237221 */ /* 0x040fe40000010100 */
[----:B------:R-:W-:Y:S02]  /*6620*/  FADD.FTZ R19, -R4, R19 ;  /* 0x0000001304137221 */ /* 0x000fe40000010100 */
[----:B------:R-:W-:Y:S02]  /*6630*/  FMUL.FTZ R166, R16, R6 ;  /* 0x0000000610a67220 */ /* 0x000fe40000410000 */
[C---:B------:R-:W-:Y:S02]  /*6640*/  FADD.FTZ R16, -R4.reuse, R22 ;  /* 0x0000001604107221 */ /* 0x040fe40000010100 */
[----:B------:R-:W-:Y:S02]  /*6650*/  FADD.FTZ R17, -R4, R23 ;  /* 0x0000001704117221 */ /* 0x000fe40000010100 */
[----:B------:R-:W-:Y:S02]  /*6660*/  FMUL.FTZ R32, R5, R32 ;  /* 0x0000002005207220 */ /* 0x000fe40000410000 */
[----:B------:R-:W-:Y:S02]  /*6670*/  FMUL.FTZ R4, R236, R34 ;  /* 0x00000022ec047220 */ /* 0x000fe40000410000 */
[----:B------:R-:W-:Y:S02]  /*6680*/  FMUL.FTZ R5, R235, R35 ;  /* 0x00000023eb057220 */ /* 0x000fe40000410000 */
[----:B------:R-:W-:Y:S02]  /*6690*/  FFMA.FTZ R35, -R183, R183, 1 ;  /* 0x3f800000b7237423 */ /* 0x000fe400000101b7 */
[----:B------:R-:W-:Y:S02]  /*66a0*/  FFMA.FTZ R7, -R196, R196, 1 ;  /* 0x3f800000c4077423 */ /* 0x000fe400000101c4 */
[----:B------:R-:W-:Y:S02]  /*66b0*/  FMUL.FTZ R35, R35, c[0x0][0x2ec] ;  /* 0x0000bb0023237a20 */ /* 0x000fe40000410000 */
[----:B------:R-:W-:Y:S02]  /*66c0*/  FMUL.FTZ R164, R4, R164 ;  /* 0x000000a404a47220 */ /* 0x000fe40000410000 */
[----:B---3--:R-:W-:Y:S02]  /*66d0*/  FADD.FTZ R4, -R2, R8 ;  /* 0x0000000802047221 */ /* 0x008fe40000010100 */
[----:B------:R-:W-:Y:S02]  /*66e0*/  FMUL.FTZ R6, R248, R19 ;  /* 0x00000013f8067220 */ /* 0x000fe40000410000 */
[----:B------:R-:W-:Y:S02]  /*66f0*/  FMUL.FTZ R7, R7, c[0x0][0x2ec] ;  /* 0x0000bb0007077a20 */ /* 0x000fe40000410000 */
[----:B------:R-:W-:Y:S02]  /*6700*/  FMUL.FTZ R35, R5, R35 ;  /* 0x0000002305237220 */ /* 0x000fe40000410000 */
[----:B------:R-:W-:Y:S02]  /*6710*/  FADD.FTZ R5, -R2, R9 ;  /* 0x0000000902057221 */ /* 0x000fe40000010100 */
[----:B------:R-:W-:Y:S02]  /*6720*/  FMUL.FTZ R4, R51, R4 ;  /* 0x0000000433047220 */ /* 0x000fe40000410000 */
[----:B------:R-:W-:Y:S01]  /*6730*/  FMUL.FTZ R17, R246, R17 ;  /* 0x00000011f6117220 */ /* 0x000fe20000410000 */
        /* <DEDUP_REMOVED lines=75> */
[----:B------:R-:W-:Y:S01]  /*6bf0*/  FFMA.FTZ R34, -R200, R200, 1 ;  /* 0x3f800000c8227423 */ /* 0x000fe200000101c8 */
[----:B------:R1:W5:Y:S01]  /*6c00*/  LDL.LU R37, [R1+0x70] ;  /* 0x0000700001257983 */ /* 0x0003620000300800 */
[----:B------:R-:W-:Y:S02]  /*6c10*/  FMUL.FTZ R16, R247, R16 ;  /* 0x00000010f7107220 */ /* 0x000fe40000410000 */
[----:B------:R-:W-:Y:S01]  /*6c20*/  FMUL.FTZ R34, R34, c[0x0][0x2ec] ;  /* 0x0000bb0022227a20 */ /* 0x000fe20000410000 */
[----:B------:R1:W5:Y:S01]  /*6c30*/  LDL.LU R36, [R1+0x6c] ;  /* 0x00006c0001247983 */ /* 0x0003620000300800 */
[----:B------:R-:W-:Y:S01]  /*6c40*/  FMUL.FTZ R5, R242, R5 ;  /* 0x00000005f2057220 */ /* 0x000fe20000410000 */
[----:B------:R-:W-:Y:S01]  /*6c50*/  MOV R242, c[0x0][0x22c] ;  /* 0x00008b0000f27a02 */ /* 0x000fe20000000f00 */
[----:B------:R-:W-:Y:S02]  /*6c60*/  FMUL.FTZ R34, R16, R34 ;  /* 0x0000002210227220 */ /* 0x000fe40000410000 */
[----:B------:R-:W-:Y:S02]  /*6c70*/  FFMA.FTZ R13, -R250, R250, 1 ;  /* 0x3f800000fa0d7423 */ /* 0x000fe400000101fa */
[----:B------:R-:W-:Y:S02]  /*6c80*/  FFMA.FTZ R18, -R240, R240, 1 ;  /* 0x3f800000f0127423 */ /* 0x000fe400000101f0 */
        /* <DEDUP_REMOVED lines=36> */
.L_x_874:
[----:B-1----:R-:W-:Y:S01]  /*6ed0*/  F2FP.BF16.PACK_AB R12, R173, R180 ;  /* 0x000000b4ad0c723e */ /* 0x002fe200000010ff */
[----:B------:R1:W5:Y:S01]  /*6ee0*/  LDL R185, [R1+0x28] ;  /* 0x0000280001b97983 */ /* 0x0003620000100800 */
        /* <DEDUP_REMOVED lines=34> */
[----:B---3--:R-:W-:Y:S04]  /*7110*/  IADD3 R16, R0, 0x8000, RZ ;  /* 0x0000800000107810 */ /* 0x008fe80007ffe0ff */
[----:B------:R-:W-:Y:S01]  /*7120*/  @P1 IADD3 R2, R16, -0x40, RZ ;  /* 0xffffffc010021810 */ /* 0x000fe20007ffe0ff */
[----:B------:R-:W-:Y:S05]  /*7130*/  LDSM.16.MT88.4 R4, [R205+0x20000] ;  /* 0x02000000cd04783b */ /* 0x000fea0000004200 */
[----:B------:R-:W2:Y:S05]  /*7140*/  LDSM.16.MT88.4 R8, [R0+0x8000] ;  /* 0x008000000008783b */ /* 0x000eaa0000004200 */
[----:B------:R-:W3:Y:S05]  /*7150*/  LDSM.16.MT88.4 R12, [R205+0x22000] ;  /* 0x02200000cd0c783b */ /* 0x000eea0000004200 */
[----:B------:R-:W4:Y:S05]  /*7160*/  LDSM.16.MT88.4 R16, [R2] ;  /* 0x000000000210783b */ /* 0x000f2a0000004200 */
        /* <DEDUP_REMOVED lines=8> */
[C---:B---3--:R-:W-:Y:S08]  /*71f0*/  HMMA.16816.F32.BF16 R40, R12.reuse, R8, R40 ;  /* 0x000000080c28723c */ /* 0x048ff00000041828 */
[-C--:B------:R-:W-:Y:S08]  /*7200*/  HMMA.16816.F32.BF16 R44, R12, R10.reuse, R44 ;  /* 0x0000000a0c2c723c */ /* 0x080ff0000004182c */
[C---:B------:R-:W-:Y:S01]  /*7210*/  HMMA.16816.F32.BF16 R48, R4.reuse, R10, R48 ;  /* 0x0000000a0430723c */ /* 0x040fe20000041830 */
[----:B------:R-:W2:Y:S07]  /*7220*/  LDSM.16.MT88.4 R8, [R205+0x20800] ;  /* 0x02080000cd08783b */ /* 0x000eae0000004200 */
[-C--:B----4-:R-:W-:Y:S08]  /*7230*/  HMMA.16816.F32.BF16 R52, R4, R16.reuse, R52 ;  /* 0x000000100434723c */ /* 0x090ff00000041834 */
[C---:B------:R-:W-:Y:S08]  /*7240*/  HMMA.16816.F32.BF16 R56, R12.reuse, R16, R56 ;  /* 0x000000100c38723c */ /* 0x040ff00000041838 */
[-C--:B------:R-:W-:Y:S08]  /*7250*/  HMMA.16816.F32.BF16 R60, R12, R18.reuse, R60 ;  /* 0x000000120c3c723c */ /* 0x080ff0000004183c */
[C---:B------:R-:W-:Y:S01]  /*7260*/  HMMA.16816.F32.BF16 R64, R4.reuse, R18, R64 ;  /* 0x000000120440723c */ /* 0x040fe20000041840 */
[----:B------:R-:W-:Y:S07]  /*7270*/  LDSM.16.MT88.4 R16, [R205+0x23000] ;  /* 0x02300000cd10783b */ /* 0x000fee0000004200 */
        /* <DEDUP_REMOVED lines=11> */
[----:B------:R-:W3:Y:S02]  /*7330*/  LDSM.16.MT88.4 R24, [R0+0xb000] ;  /* 0x00b000000018783b */ /* 0x000ee40000004200 */
        /* <DEDUP_REMOVED lines=36> */
[-C--:B--2---:R-:W-:Y:S08]  /*7580*/  HMMA.16816.F32.BF16 R84, R4, R28.reuse, R84 ;  /* 0x0000001c0454723c */ /* 0x084ff00000041854 */
        /* <DEDUP_REMOVED lines=27> */
[----:B------:R-:W-:Y:S02]  /*7740*/  SHF.L.U32 R0, R185, 0x1, RZ ;  /* 0x00000001b9007819 */ /* 0x000fe400000006ff */
        /* <DEDUP_REMOVED lines=10> */
.L_x_875:
        /* <DEDUP_REMOVED lines=9> */
[----:B------:R-:W-:Y:S04]  /*7880*/  IMAD.U32 R2, R2, -0x40, RZ ;  /* 0xffffffc002027824 */ /* 0x000fe800078e00ff */
[----:B------:R-:W4:Y:S01]  /*7890*/  LDSM.16.MT88.4 R164, [R204+0x4000] ;  /* 0x00400000cca4783b */ /* 0x000f220000004200 */
[C---:B------:R-:W-:Y:S04]  /*78a0*/  LEA R227, P2, R2.reuse, R186, 0x2 ;  /* 0x000000ba02e37211 */ /* 0x040fe800078410ff */
[----:B------:R-:W5:Y:S01]  /*78b0*/  LDL R193, [R1+0x40] ;  /* 0x0000400001c17983 */ /* 0x000f620000100800 */
[----:B------:R-:W-:Y:S01]  /*78c0*/  LEA.HI.X.SX32 R226, R2, R187, 0x2, P2 ;  /* 0x000000bb02e27211 */ /* 0x000fe200010f16ff */
[----:B------:R-:W-:Y:S03]  /*78d0*/  IMAD.MOV.U32 R2, RZ, RZ, R227 ;  /* 0x000000ffff027224 */ /* 0x000fe600078e00e3 */
[----:B------:R-:W-:Y:S05]  /*78e0*/  LDSM.16.M88.4 R168, [R208+0x1c000] ;  /* 0x01c00000d0a8783b */ /* 0x000fea0000000200 */
[----:B------:R-:W5:Y:S05]  /*78f0*/  LDL R191, [R1+0x44] ;  /* 0x0000440001bf7983 */ /* 0x000f6a0000100800 */
[----:B------:R-:W1:Y:S05]  /*7900*/  LDSM.16.MT88.4 R172, [R204+0x800] ;  /* 0x00080000ccac783b */ /* 0x000e6a0000004200 */
[----:B------:R1:W5:Y:S02]  /*7910*/  LDL R188, [R1+0xc] ;  /* 0x00000c0001bc7983 */ /* 0x0003640000100800 */
[-C--:B-12---:R-:W-:Y:S03]  /*7920*/  HMMA.16816.F32.BF16 R4, R32, R16.reuse, RZ ;  /* 0x000000102004723c */ /* 0x086fe600000418ff */
[----:B------:R-:W1:Y:S05]  /*7930*/  LDSM.16.M88.4 R176, [R208+0x1d000] ;  /* 0x01d00000d0b0783b */ /* 0x000e6a0000000200 */
[----:B------:R2:W2:Y:S01]  /*7940*/  LDL R0, [R1+0x4] ;  /* 0x0000040001007983 */ /* 0x0004a20000100800 */
[C---:B---3--:R-:W-:Y:S04]  /*7950*/  HMMA.16816.F32.BF16 R8, R28.reuse, R16, RZ ;  /* 0x000000101c08723c */ /* 0x048fe800000418ff */
[----:B------:R-:W3:Y:S04]  /*7960*/  LDSM.16.MT88.4 R180, [R204+0x4800] ;  /* 0x00480000ccb4783b */ /* 0x000ee80000004200 */
[-C--:B------:R-:W-:Y:S01]  /*7970*/  HMMA.16816.F32.BF16 R12, R28, R18.reuse, RZ ;  /* 0x000000121c0c723c */ /* 0x080fe200000418ff */
[----:B------:R1:W2:Y:S05]  /*7980*/  LDL R189, [R1] ;  /* 0x0000000001bd7983 */ /* 0x0002aa0000100800 */
        /* <DEDUP_REMOVED lines=65> */
[----:B------:R-:W2:Y:S05]  /*7da0*/  LDSM.16.MT88.4 R164, [R204+0x7000] ;  /* 0x00700000cca4783b */ /* 0x000eaa0000004200 */
[----:B------:R-:W-:Y:S02]  /*7db0*/  LDSM.16.M88.4 R172, [R3+0x1e000] ;  /* 0x01e0000003ac783b */ /* 0x000fe40000000200 */
[-C--:B-1----:R-:W-:Y:S01]  /*7dc0*/  HMMA.16816.F32.BF16 R4, R168, R176.reuse, R4 ;  /* 0x000000b0a804723c */ /* 0x082fe20000041804 */
[----:B---3--:R-:W-:Y:S04]  /*7dd0*/  IMAD.MOV.U32 R184, RZ, RZ, c[0x0][0x22c] ;  /* 0x00008b00ffb87624 */ /* 0x008fe800078e00ff */
[----:B------:R-:W-:Y:S04]  /*7de0*/  IMAD R184, R184, c[0x0][0x1c0], RZ ;  /* 0x00007000b8b87a24 */ /* 0x000fe800078e02ff */
[----:B------:R-:W-:Y:S01]  /*7df0*/  IMAD R184, R184, 0x30, RZ ;  /* 0x00000030b8b87824 */ /* 0x000fe200078e02ff */
[C---:B----4-:R-:W-:Y:S08]  /*7e00*/  HMMA.16816.F32.BF16 R8, R180.reuse, R176, R8 ;  /* 0x000000b0b408723c */ /* 0x050ff00000041808 */
[-C--:B------:R-:W-:Y:S08]  /*7e10*/  HMMA.16816.F32.BF16 R12, R180, R178.reuse, R12 ;  /* 0x000000b2b40c723c */ /* 0x080ff0000004180c */
[C---:B------:R-:W-:Y:S01]  /*7e20*/  HMMA.16816.F32.BF16 R16, R168.reuse, R178, R16 ;  /* 0x000000b2a810723c */ /* 0x040fe20000041810 */
[----:B------:R-:W1:Y:S07]  /*7e30*/  LDSM.16.MT88.4 R176, [R204+0x3800] ;  /* 0x00380000ccb0783b */ /* 0x000e6e0000004200 */
[-C--:B--2---:R-:W-:Y:S08]  /*7e40*/  HMMA.16816.F32.BF16 R20, R168, R164.reuse, R20 ;  /* 0x000000a4a814723c */ /* 0x084ff00000041814 */
[C---:B------:R-:W-:Y:S08]  /*7e50*/  HMMA.16816.F32.BF16 R24, R180.reuse, R164, R24 ;  /* 0x000000a4b418723c */ /* 0x040ff00000041818 */
[-C--:B------:R-:W-:Y:S01]  /*7e60*/  HMMA.16816.F32.BF16 R28, R180, R166.reuse, R28 ;  /* 0x000000a6b41c723c */ /* 0x080fe2000004181c */
[----:B------:R2:W3:Y:S07]  /*7e70*/  LDSM.16.M88.4 R180, [R3+0x1f000] ;  /* 0x01f0000003b4783b */ /* 0x0004ee0000000200 */
[----:B------:R-:W-:Y:S01]  /*7e80*/  HMMA.16816.F32.BF16 R32, R168, R166, R32 ;  /* 0x000000a6a820723c */ /* 0x000fe20000041820 */
[----:B------:R-:W4:Y:S06]  /*7e90*/  LDSM.16.MT88.4 R164, [R204+0x7800] ;  /* 0x00780000cca4783b */ /* 0x000f2c0000004200 */
[----:B-----5:R-:W-:Y:S01]  /*7ea0*/  @P0 IADD3 R168, P3, R193, UR10, RZ ;  /* 0x0000000ac1a80c10 */ /* 0x020fe2000ff7e0ff */
[----:B------:R-:W-:Y:S01]  /*7eb0*/  @UP3 UIADD3 UR10, UP1, UR10, -0x100, URZ ;  /* 0xffffff000a0a3890 */ /* 0x000fe2000ff3e03f */
[-C--:B-1----:R-:W-:Y:S05]  /*7ec0*/  HMMA.16816.F32.BF16 R4, R172, R176.reuse, R4 ;  /* 0x000000b0ac04723c */ /* 0x082fea0000041804 */
[----:B------:R-:W-:Y:S01]  /*7ed0*/  @P0 IADD3.X R169, R191, UR9, RZ, P3, !PT ;  /* 0x00000009bfa90c10 */ /* 0x000fe20009ffe4ff */
        /* <DEDUP_REMOVED lines=10> */
[----:B------:R1:W-:Y:S01]  /*7f80*/  RED.E.ADD.F32.FTZ.RN.STRONG.GPU [R2.64], R4 ;  /* 0x000000040200798e */ /* 0x0003e2000c10e784 */
        /* <DEDUP_REMOVED lines=9> */
[-C--:B------:R-:W-:Y:S02]  /*8020*/  LEA.HI.X.SX32 R165, R242, R3.reuse, 0x2, P2 ;  /* 0x00000003f2a57211 */ /* 0x080fe400010f16ff */
[CC--:B------:R-:W-:Y:S02]  /*8030*/  LEA R170, P2, R191.reuse, R2.reuse, 0x2 ;  /* 0x00000002bfaa7211 */ /* 0x0c0fe400078410ff */
[----:B------:R-:W-:Y:S01]  /*8040*/  HMMA.16816.F32.BF16 R32, R172, R166, R32 ;  /* 0x000000a6ac20723c */ /* 0x000fe20000041820 */
[----:B------:R4:W-:Y:S03]  /*8050*/  RED.E.ADD.F32.FTZ.RN.STRONG.GPU [R164.64], R5 ;  /* 0x00000005a400798e */ /* 0x0009e6000c10e784 */
[-C--:B------:R-:W-:Y:S02]  /*8060*/  LEA.HI.X.SX32 R171, R191, R3.reuse, 0x2, P2 ;  /* 0x00000003bfab7211 */ /* 0x080fe400010f16ff */
[CC--:B-1----:R-:W-:Y:S06]  /*8070*/  LEA R4, P2, R184.reuse, R2.reuse, 0x2 ;  /* 0x00000002b8047211 */ /* 0x0c2fec00078410ff */
[-C--:B----4-:R-:W-:Y:S01]  /*8080*/  LEA.HI.X.SX32 R5, R184, R3.reuse, 0x2, P2 ;  /* 0x00000003b8057211 */ /* 0x090fe200010f16ff */
[----:B--2---:R1:W-:Y:S05]  /*8090*/  @P0 STL [R1+0xc], R188 ;  /* 0x00000cbc01000387 */ /* 0x0043ea0000100800 */
[----:B-----5:R2:W-:Y:S05]  /*80a0*/  @P0 STL [R1+0x4], R0 ;  /* 0x0000040001000387 */ /* 0x0205ea0000100800 */
[----:B------:R-:W4:Y:S01]  /*80b0*/  LDL R178, [R1+0x24] ;  /* 0x0000240001b27983 */ /* 0x000f220000100800 */
[----:B-1----:R-:W-:Y:S04]  /*80c0*/  IMAD.MOV.U32 R188, RZ, RZ, c[0x0][0x22c] ;  /* 0x00008b00ffbc7624 */ /* 0x002fe800078e00ff */
[----:B------:R-:W-:Y:S01]  /*80d0*/  IMAD R188, R188, c[0x0][0x1c0], RZ ;  /* 0x00007000bcbc7a24 */ /* 0x000fe200078e02ff */
[----:B--2---:R-:W2:Y:S03]  /*80e0*/  LDL R0, [R1+0x18] ;  /* 0x0000180001007983 */ /* 0x004ea60000100800 */
[----:B------:R-:W-:Y:S02]  /*80f0*/  IMAD.SHL.U32 R188, R188, 0x10, RZ ;  /* 0x00000010bcbc7824 */ /* 0x000fe400078e00ff */
[----:B------:R1:W-:Y:S05]  /*8100*/  @P0 STL [R1], R189 ;  /* 0x000000bd01000387 */ /* 0x0003ea0000100800 */
[----:B---3--:R3:W-:Y:S01]  /*8110*/  @P0 STL [R1+0x8], R190 ;  /* 0x000008be01000387 */ /* 0x0087e20000100800 */
[CC--:B------:R-:W-:Y:S04]  /*8120*/  LEA R176, P0, R188.reuse, R2.reuse, 0x2 ;  /* 0x00000002bcb07211 */ /* 0x0c0fe800078010ff */
[-C--:B------:R-:W-:Y:S05]  /*8130*/  LEA.HI.X.SX32 R177, R188, R3.reuse, 0x2, P0 ;  /* 0x00000003bcb17211 */ /* 0x080fea00000f16ff */
[----:B------:R5:W-:Y:S05]  /*8140*/  RED.E.ADD.F32.FTZ.RN.STRONG.GPU [R176.64], R6 ;  /* 0x00000006b000798e */ /* 0x000bea000c10e784 */
        /* <DEDUP_REMOVED lines=22> */
[----:B------:R-:W-:Y:S02]  /*82b0*/  IADD3 R180, R189, 0x20, RZ ;  /* 0x00000020bdb47810 */ /* 0x000fe40007ffe0ff */
        /* <DEDUP_REMOVED lines=16> */
[-C--:B------:R-:W-:Y:S02]  /*83c0*/  LEA R6, P2, R181, R2.reuse, 0x2 ;  /* 0x00000002b5067211 */ /* 0x080fe400078410ff */
[----:B------:R-:W-:Y:S01]  /*83d0*/  IADD3 R179, R189, 0x20, RZ ;  /* 0x00000020bdb37810 */ /* 0x000fe20007ffe0ff */
[----:B------:R1:W-:Y:S01]  /*83e0*/  RED.E.ADD.F32.FTZ.RN.STRONG.GPU [R4.64], R18 ;  /* 0x000000120400798e */ /* 0x0003e2000c10e784 */
[-C--:B------:R-:W-:Y:S01]  /*83f0*/  LEA.HI.X.SX32 R7, R181, R3.reuse, 0x2, P2 ;  /* 0x00000003b5077211 */ /* 0x080fe200010f16ff */
[----:B------:R-:W-:Y:S01]  /*8400*/  IMAD.MOV.U32 R189, RZ, RZ, c[0x0][0x22c] ;  /* 0x00008b00ffbd7624 */ /* 0x000fe200078e00ff */
[-C--:B------:R-:W-:Y:S01]  /*8410*/  LEA R10, P0, R180, R2.reuse, 0x2 ;  /* 0x00000002b40a7211 */ /* 0x080fe200078010ff */
[----:B------:R-:W-:Y:S01]  /*8420*/  IMAD.IADD R179, R242, 0x1, R179 ;  /* 0x00000001f2b37824 */ /* 0x000fe200078e02b3 */
        /* <DEDUP_REMOVED lines=9> */
[----:B------:R-:W-:Y:S01]  /*84c0*/  IADD3 R170, R189, 0x40, RZ ;  /* 0x00000040bdaa7810 */ /* 0x000fe20007ffe0ff */
[C---:B------:R-:W-:Y:S01]  /*84d0*/  IMAD.IADD R17, R242.reuse, 0x1, R17 ;  /* 0x00000001f2117824 */ /* 0x040fe200078e0211 */
[-C--:B------:R-:W-:Y:S02]  /*84e0*/  LEA R8, P3, R179, R2.reuse, 0x2 ;  /* 0x00000002b3087211 */ /* 0x080fe400078610ff */
[----:B------:R-:W-:Y:S01]  /*84f0*/  IADD3 R169, R189, 0x40, RZ ;  /* 0x00000040bda97810 */ /* 0x000fe20007ffe0ff */
[C---:B------:R-:W-:Y:S01]  /*8500*/  IMAD.IADD R170, R242.reuse, 0x1, R170 ;  /* 0x00000001f2aa7824 */ /* 0x040fe200078e02aa */
        /* <DEDUP_REMOVED lines=25> */
[CC--:B------:R-:W-:Y:S01]  /*86a0*/  LEA R10, P0, R169.reuse, R2.reuse, 0x2 ;  /* 0x00000002a90a7211 */ /* 0x0c0fe200078010ff */
[----:B------:R-:W-:Y:S02]  /*86b0*/  RED.E.ADD.F32.FTZ.RN.STRONG.GPU [R4.64], R22 ;  /* 0x000000160400798e */ /* 0x000fe4000c10e784 */
[C---:B------:R-:W-:Y:S01]  /*86c0*/  IMAD.IADD R168, R242.reuse, 0x1, R168 ;  /* 0x00000001f2a87824 */ /* 0x040fe200078e02a8 */
        /* <DEDUP_REMOVED lines=16> */
[CC--:B-----5:R-:W-:Y:S02]  /*87d0*/  LEA R4, P0, R167.reuse, R2.reuse, 0x2 ;  /* 0x00000002a7047211 */ /* 0x0e0fe400078010ff */
        /* <DEDUP_REMOVED lines=334> */
.L_x_877:
        /* <DEDUP_REMOVED lines=18> */
.L_x_878:
[----:B-1----:R-:W2:Y:S01]  /*9de0*/  LDL.64 R2, [R1+0x58] ;  /* 0x0000580001027983 */ /* 0x002ea20000100a00 */
[----:B------:R-:W-:Y:S01]  /*9df0*/  IMAD.SHL.U32 R4, R185, 0x2, RZ ;  /* 0x00000002b9047824 */ /* 0x000fe200078e00ff */
        /* <DEDUP_REMOVED lines=54> */
.L_x_880:
[----:B-1-34-:R-:W-:Y:S05]  /*a160*/  BSYNC B0 ;  /* 0x0000000000007941 */ /* 0x01afea0003800000 */
.L_x_879:
        /* <DEDUP_REMOVED lines=16> */
.L_x_882:
[----:B------:R-:W-:Y:S05]  /*a270*/  BSYNC B0 ;  /* 0x0000000000007941 */ /* 0x000fea0003800000 */
.L_x_881:
        /* <DEDUP_REMOVED lines=16> */
.L_x_884:
[----:B------:R-:W-:Y:S05]  /*a380*/  BSYNC B0 ;  /* 0x0000000000007941 */ /* 0x000fea0003800000 */
.L_x_883:
        /* <DEDUP_REMOVED lines=16> */
.L_x_886:
[----:B------:R-:W-:Y:S05]  /*a490*/  BSYNC B0 ;  /* 0x0000000000007941 */ /* 0x000fea0003800000 */
.L_x_885:
        /* <DEDUP_REMOVED lines=25> */
.L_x_888:
[----:B------:R-:W-:Y:S05]  /*a630*/  BSYNC B0 ;  /* 0x0000000000007941 */ /* 0x000fea0003800000 */
.L_x_887:
        /* <DEDUP_REMOVED lines=14> */
.L_x_890:
[----:B------:R-:W-:Y:S05]  /*a720*/  BSYNC B0 ;  /* 0x0000000000007941 */ /* 0x000fea0003800000 */
.L_x_889:
        /* <DEDUP_REMOVED lines=14> */
.L_x_892:
[----:B------:R-:W-:Y:S05]  /*a810*/  BSYNC B0 ;  /* 0x0000000000007941 */ /* 0x000fea0003800000 */
.L_x_891:
        /* <DEDUP_REMOVED lines=12> */
.L_x_873:
[----:B------:R-:W-:Y:S05]  /*a8e0*/  BSYNC B1 ;  /* 0x0000000000017941 */ /* 0x000fea0003800000 */
.L_x_851:
        /* <DEDUP_REMOVED lines=11> */
.L_x_893:
[----:B------:R-:W-:Y:S05]  /*a9a0*/  EXIT ;  /* 0x000000000000794d */ /* 0x000fea0003800000 */
.L_x_895:
        /* <DEDUP_REMOVED lines=13> */
.L_x_1087:


//--------------------- .text._ZN5flash44flash_bwd_dq_dk_dv_loop_seqk_parallel_kernelI23Flash_bwd_kernel_traitsILi128ELi64ELi128ELi8ELi2ELi4ELi2ELb0ELb0EN7cutlass10bfloat16_tE19Flash_kernel_traitsILi128ELi64ELi128ELi8ES3_EELb1ELb1ELb0ELb1ELb0ELb0ELb0EEEvNS_16Flash_bwd_paramsE --------------------------
	.section	.text._ZN5flash44flash_bwd_dq_dk_dv_loop_seqk_parallel_kernelI23Flash_bwd_kernel_traitsILi128ELi64ELi128ELi8ELi2ELi4ELi2ELb0ELb0EN7cutlass10bfloat16_tE19Flash_kernel_traitsILi128ELi64ELi128ELi8ES3_EELb1ELb1ELb0ELb1ELb0ELb0ELb0EEEvNS_16Flash_bwd_paramsE,"ax",@progbits
	.sectioninfo	@"SHI_REGISTERS=255"
	.align	128
        .global         _ZN5flash44flash_bwd_dq_dk_dv_loop_seqk_parallel_kernelI23Flash_bwd_kernel_traitsILi128ELi64ELi128ELi8ELi2ELi4ELi2ELb0ELb0EN7cutlass10bfloat16_tE19Flash_kernel_traitsILi128ELi64ELi128ELi8ES3_EELb1ELb1ELb0ELb1ELb0ELb0ELb0EEEvNS_16Flash_bwd_paramsE
        .type           _ZN5flash44flash_bwd_dq_dk_dv_loop_seqk_parallel_kernelI23Flash_bwd_kernel_traitsILi128ELi64ELi128ELi8ELi2ELi4ELi2ELb0ELb0EN7cutlass10bfloat16_tE19Flash_kernel_traitsILi128ELi64ELi128ELi8ES3_EELb1ELb1ELb0ELb1ELb0ELb0ELb0EEEvNS_16Flash_bwd_paramsE,@function
        .size           _ZN5flash44flash_bwd_dq_dk_dv_loop_seqk_parallel_kernelI23Flash_bwd_kernel_traitsILi128ELi64ELi128ELi8ELi2ELi4ELi2ELb0ELb0EN7cutlass10bfloat16_tE19Flash_kernel_traitsILi128ELi64ELi128ELi8ES3_EELb1ELb1ELb0ELb1ELb0ELb0ELb0EEEvNS_16Flash_bwd_paramsE,(.L_x_1088 - _ZN5flash44flash_bwd_dq_dk_dv_loop_seqk_parallel_kernelI23Flash_bwd_kernel_traitsILi128ELi64ELi128ELi8ELi2ELi4ELi2ELb0ELb0EN7cutlass10bfloat16_tE19Flash_kernel_traitsILi128ELi64ELi128ELi8ES3_EELb1ELb1ELb0ELb1ELb0ELb0ELb0EEEvNS_16Flash_bwd_paramsE)
        .other          _ZN5flash44flash_bwd_dq_dk_dv_loop_seqk_parallel_kernelI23Flash_bwd_kernel_traitsILi128ELi64ELi128ELi8ELi2ELi4ELi2ELb0ELb0EN7cutlass10bfloat16_tE19Flash_kernel_traitsILi128ELi64ELi128ELi8ES3_EELb1ELb1ELb0ELb1ELb0ELb0ELb0EEEvNS_16Flash_bwd_paramsE,@"STO_CUDA_ENTRY STV_DEFAULT"
_ZN5flash44flash_bwd_dq_dk_dv_loop_seqk_parallel_kernelI23Flash_bwd_kernel_traitsILi128ELi64ELi128ELi8ELi2ELi4ELi2ELb0ELb0EN7cutlass10bfloat16_tE19Flash_kernel_traitsILi128ELi64ELi128ELi8ES3_EELb1ELb1ELb0ELb1ELb0ELb0ELb0EEEvNS_16Flash_bwd_paramsE:
.text._ZN5flash44flash_bwd_dq_dk_dv_loop_seqk_parallel_kernelI23Flash_bwd_kernel_traitsILi128ELi64ELi128ELi8ELi2ELi4ELi2ELb0ELb0EN7cutlass10bfloat16_tE19Flash_kernel_traitsILi128ELi64ELi128ELi8ES3_EELb1ELb1ELb0ELb1ELb0ELb0ELb0EEEvNS_16Flash_bwd_paramsE:
        /* <DEDUP_REMOVED lines=76> */
[----:B------:R-:W-:Y:S01]  /*04c0*/  ULDC UR51, c[0x0][0x224] ;  /* 0x0000890000337ab9 */ /* 0x000fe20000000800 */
        /* <DEDUP_REMOVED lines=10> */
[----:B------:R-:W-:-:S02]  /*0570*/  @UP5 UIMAD UR55, UR31, UR50, URZ ;  /* 0x000000321f3752a4 */ /* 0x000fc4000f8e023f */
[----:B------:R-:W-:Y:S02]  /*0580*/  ULDC.64 UR14, c[0x0][0x118] ;  /* 0x00004600000e7ab9 */ /* 0x000fe40000000a00 */
[----:B------:R-:W-:Y:S01]  /*0590*/  IMAD.IADD R18, R5, 0x1, -R0 ;  /* 0x0000000105127824 */ /* 0x000fe200078e0a00 */
[----:B------:R-:W-:Y:S01]  /*05a0*/  LOP3.LUT R0, R2, 0x1c0, RZ, 0xc0, !PT ;  /* 0x000001c002007812 */ /* 0x000fe200078ec0ff */
[----:B------:R-:W-:Y:S01]  /*05b0*/  IMAD.SHL.U32 R2, R9, 0x10, RZ ;  /* 0x0000001009027824 */ /* 0x000fe200078e00ff */
[----:B------:R-:W-:Y:S01]  /*05c0*/  SHF.R.S32.HI R5, RZ, 0x6, R12 ;  /* 0x00000006ff057819 */ /* 0x000fe2000001140c */
[----:B------:R-:W-:Y:S01]  /*05d0*/  ULOP3.LUT UR57, UR34, UR57, URZ, 0x3c, !UPT ;  /* 0x0000003922397292 */ /* 0x000fe2000f8e3c3f */
[C-C-:B------:R-:W-:Y:S01]  /*05e0*/  LOP3.LUT R217, R0.reuse, 0x8, R13.reuse, 0xf8, !PT ;  /* 0x0000000800d97812 */ /* 0x140fe200078ef80d */
[----:B------:R-:W-:Y:S01]  /*05f0*/  STL [R1+0x54], R18 ;  /* 0x0000541201007387 */ /* 0x000fe20000100800 */
[----:B------:R-:W-:Y:S01]  /*0600*/  LOP3.LUT R209, R0, 0x30, R2, 0xf8, !PT ;  /* 0x0000003000d17812 */ /* 0x000fe200078ef802 */
[----:B------:R-:W-:Y:S01]  /*0610*/  IMAD R2, R5, 0x800, R4 ;  /* 0x0000080005027824 */ /* 0x000fe200078e0204 */
[----:B------:R-:W-:Y:S01]  /*0620*/  SHF.R.U32.HI R3, RZ, 0x3, R0 ;  /* 0x00000003ff037819 */ /* 0x000fe20000011600 */
[----:B------:R-:W-:Y:S01]  /*0630*/  USHF.R.S32.HI UR58, URZ, 0x1f, UR34 ;  /* 0x0000001f3f3a7899 */ /* 0x000fe20008011422 */
[----:B------:R-:W-:Y:S01]  /*0640*/  LOP3.LUT R0, R6, 0x1, RZ, 0xc0, !PT ;  /* 0x0000000106007812 */ /* 0x000fe200078ec0ff */
[----:B------:R-:W-:Y:S01]  /*0650*/  UISETP.NE.AND UP6, UPT, UR8, URZ, UPT ;  /* 0x0000003f0800728c */ /* 0x000fe2000bfc5270 */
[----:B------:R-:W-:Y:S01]  /*0660*/  LOP3.LUT R217, R217, R3, RZ, 0x3c, !PT ;  /* 0x00000003d9d97212 */ /* 0x000fe200078e3cff */
[----:B------:R-:W-:Y:S01]  /*0670*/  USHF.R.S32.HI UR60, URZ, 0x1f, UR31 ;  /* 0x0000001f3f3c7899 */ /* 0x000fe2000801141f */
[----:B------:R-:W-:Y:S01]  /*0680*/  ISETP.NE.U32.AND P0, PT, R0, 0x1, PT ;  /* 0x000000010000780c */ /* 0x000fe20003f05070 */
[----:B------:R-:W-:Y:S01]  /*0690*/  IMAD.SHL.U32 R0, R8, 0x20, RZ ;  /* 0x0000002008007824 */ /* 0x000fe200078e00ff */
[----:B------:R-:W-:Y:S01]  /*06a0*/  LOP3.LUT R209, R209, 0x8, R13, 0xf8, !PT ;  /* 0x00000008d1d17812 */ /* 0x000fe200078ef80d */
[----:B------:R-:W-:Y:S01]  /*06b0*/  IMAD.IADD R217, R2, 0x1, R217 ;  /* 0x0000000102d97824 */ /* 0x000fe200078e02d9 */
[----:B------:R-:W-:Y:S01]  /*06c0*/  R2P PR, R6, 0x6 ;  /* 0x0000000606007804 */ /* 0x000fe20000000000 */
[C---:B------:R-:W-:Y:S01]  /*06d0*/  IMAD.SHL.U32 R2, R5.reuse, 0x8, RZ ;  /* 0x0000000805027824 */ /* 0x040fe200078e00ff */
        /* <DEDUP_REMOVED lines=16> */
[----:B------:R-:W-:Y:S01]  /*07e0*/  USHF.R.S32.HI UR59, URZ, 0x1f, UR34 ;  /* 0x0000001f3f3b7899 */ /* 0x000fe20008011422 */
[----:B------:R-:W-:Y:S01]  /*07f0*/  IMAD.SHL.U32 R209, R209, 0x2, RZ ;  /* 0x00000002d1d17824 */ /* 0x000fe200078e00ff */
[----:B------:R-:W-:Y:S01]  /*0800*/  LOP3.LUT R2, R2, 0x8, RZ, 0xc0, !PT ;  /* 0x0000000802027812 */ /* 0x000fe200078ec0ff */
[----:B------:R-:W-:Y:S01]  /*0810*/  UIMAD.WIDE.U32 UR40, UR36, UR42, URZ ;  /* 0x0000002a242872a5 */ /* 0x000fe2000f8e003f */
[----:B------:R-:W-:Y:S01]  /*0820*/  SHF.R.U32.HI R3, RZ, 0x3, R0 ;  /* 0x00000003ff037819 */ /* 0x000fe20000011600 */
[----:B------:R-:W-:Y:S01]  /*0830*/  UIMAD UR52, UR37, UR42, URZ ;  /* 0x0000002a253472a4 */ /* 0x000fe2000f8e023f */
[----:B------:R-:W-:Y:S01]  /*0840*/  LOP3.LUT R5, R0, 0x20, R5, 0xf8, !PT ;  /* 0x0000002000057812 */ /* 0x000fe200078ef805 */
[----:B------:R-:W-:Y:S01]  /*0850*/  USHF.R.S32.HI UR54, URZ, 0x1f, UR47 ;  /* 0x0000001f3f367899 */ /* 0x000fe2000801142f */
[----:B------:R-:W-:Y:S01]  /*0860*/  LOP3.LUT R9, R2, 0x10, R4, 0xf8, !PT ;  /* 0x0000001002097812 */ /* 0x000fe200078ef804 */
[----:B------:R-:W-:Y:S01]  /*0870*/  IMAD.SHL.U32 R4, R11, 0x40, RZ ;  /* 0x000000400b047824 */ /* 0x000fe200078e00ff */
[----:B------:R-:W-:Y:S01]  /*0880*/  LOP3.LUT R6, R3, R0, R2, 0x1e, !PT ;  /* 0x0000000003067212 */ /* 0x000fe200078e1e02 */
[----:B------:R-:W-:Y:S01]  /*0890*/  IMAD R0, R17, 0x400, R7 ;  /* 0x0000040011007824 */ /* 0x000fe200078e0207 */
[----:B------:R-:W-:Y:S01]  /*08a0*/  LOP3.LUT R2, R5, R3, RZ, 0x3c, !PT ;  /* 0x0000000305027212 */ /* 0x000fe200078e3cff */
[----:B------:R-:W-:Y:S01]  /*08b0*/  IMAD.SHL.U32 R3, R18, 0x40, RZ ;  /* 0x0000004012037824 */ /* 0x000fe200078e00ff */
[----:B------:R-:W-:Y:S01]  /*08c0*/  IADD3 R7, R238, 0x40, RZ ;  /* 0x00000040ee077810 */ /* 0x000fe20007ffe0ff */
[----:B------:R-:W-:Y:S01]  /*08d0*/  IMAD.SHL.U32 R5, R8, 0x8, RZ ;  /* 0x0000000808057824 */ /* 0x000fe200078e00ff */
[----:B------:R-:W-:Y:S01]  /*08e0*/  UIMAD UR51, UR5, UR51, URZ ;  /* 0x00000033053372a4 */ /* 0x000fe2000f8e023f */
[----:B------:R-:W-:Y:S01]  /*08f0*/  IMAD.IADD R234, R2, 0x1, R0 ;  /* 0x0000000102ea7824 */ /* 0x000fe200078e0200 */
[----:B------:R-:W-:Y:S01]  /*0900*/  LOP3.LUT R3, R3, 0x1c0, RZ, 0xc0, !PT ;  /* 0x000001c003037812 */ /* 0x000fe200078ec0ff */
[----:B------:R-:W-:Y:S01]  /*0910*/  IMAD.IADD R6, R12, 0x1, R6 ;  /* 0x000000010c067824 */ /* 0x000fe200078e0206 */
[----:B------:R-:W-:Y:S01]  /*0920*/  LOP3.LUT R0, R4, 0xfffffe00, RZ, 0xc0, !PT ;  /* 0xfffffe0004007812 */ /* 0x000fe200078ec0ff */
[----:B------:R1:W-:Y:S01]  /*0930*/  STL [R1+0x18], R7 ;  /* 0x0000180701007387 */ /* 0x0003e20000100800 */
[----:B------:R-:W-:Y:S01]  /*0940*/  LOP3.LUT R2, R3, 0x8, R5, 0xf8, !PT ;  /* 0x0000000803027812 */ /* 0x000fe200078ef805 */
[----:B------:R-:W-:Y:S01]  /*0950*/  IMAD.SHL.U32 R234, R234, 0x2, RZ ;  /* 0x00000002eaea7824 */ /* 0x000fe200078e00ff */
        /* <DEDUP_REMOVED lines=12> */
[----:B------:R-:W-:Y:S01]  /*0a20*/  SHF.R.S32.HI R2, RZ, 0x2, R16 ;  /* 0x00000002ff027819 */ /* 0x000fe20000011410 */
[----:B------:R-:W-:Y:S01]  /*0a30*/  IMAD.IADD R220, R5, 0x1, R220 ;  /* 0x0000000105dc7824 */ /* 0x000fe200078e02dc */
[----:B------:R-:W-:Y:S01]  /*0a40*/  LOP3.LUT R208, R208, R0, RZ, 0xfc, !PT ;  /* 0x00000000d0d07212 */ /* 0x000fe200078efcff */
[----:B------:R-:W-:Y:S01]  /*0a50*/  USHF.R.S32.HI UR48, URZ, 0x1f, UR44 ;  /* 0x0000001f3f307899 */ /* 0x000fe2000801142c */
[----:B------:R-:W-:Y:S01]  /*0a60*/  SHF.R.S32.HI R0, RZ, 0x3, R13 ;  /* 0x00000003ff007819 */ /* 0x000fe2000001140d */
[----:B------:R-:W-:Y:S01]  /*0a70*/  IMAD R5, R17, 0x10, R2 ;  /* 0x0000001011057824 */ /* 0x000fe200078e0202 */
[C---:B------:R-:W-:Y:S01]  /*0a80*/  SEL R0, R3.reuse, 0xffffffe0, !P4 ;  /* 0xffffffe003007807 */ /* 0x040fe20006000000 */
[----:B------:R-:W-:Y:S01]  /*0a90*/  UMOV UR39, 0xffffc000 ;  /* 0xffffc00000277882 */ /* 0x000fe20000000000 */
[----:B------:R-:W-:-:S02]  /*0aa0*/  SEL R2, R3, 0xffffffe0, !P1 ;  /* 0xffffffe003027807 */ /* 0x000fc40004800000 */
[C---:B------:R-:W-:Y:S01]  /*0ab0*/  SEL R3, R4.reuse, 0xffffffc0, !P2 ;  /* 0xffffffc004037807 */ /* 0x040fe20005000000 */
[----:B------:R2:W-:Y:S01]  /*0ac0*/  STL [R1+0x1c], R5 ;  /* 0x00001c0501007387 */ /* 0x0005e20000100800 */
[----:B------:R-:W-:Y:S01]  /*0ad0*/  IMAD R215, R217, 0x2, R0 ;  /* 0x00000002d9d77824 */ /* 0x000fe200078e0200 */
[----:B------:R-:W-:Y:S01]  /*0ae0*/  SEL R216, R4, 0xffffffc0, !P3 ;  /* 0xffffffc004d87807 */ /* 0x000fe20005800000 */
[----:B-1----:R-:W-:Y:S01]  /*0af0*/  IMAD.IADD R7, R2, 0x1, R6 ;  /* 0x0000000102077824 */ /* 0x002fe200078e0206 */
[----:B------:R-:W-:Y:S01]  /*0b00*/  STL [R1+0x48], R6 ;  /* 0x0000480601007387 */ /* 0x000fe20000100800 */
[--C-:B------:R-:W-:Y:S01]  /*0b10*/  IMAD.IADD R0, R6, 0x1, R3.reuse ;  /* 0x0000000106007824 */ /* 0x100fe200078e0203 */
[----:B------:R-:W-:Y:S01]  /*0b20*/  LEA R208, R208, 0xc000, 0x1 ;  /* 0x0000c000d0d07811 */ /* 0x000fe200078e08ff */
[----:B------:R-:W-:Y:S01]  /*0b30*/  IMAD.IADD R232, R234, 0x1, R2 ;  /* 0x00000001eae87824 */ /* 0x000fe200078e0202 */
[----:B------:R-:W-:Y:S01]  /*0b40*/  STL [R1+0x58], R7 ;  /* 0x0000580701007387 */ /* 0x000fe20000100800 */
[----:B------:R-:W-:-:S02]  /*0b50*/  IMAD.IADD R2, R7, 0x1, R3 ;  /* 0x0000000107027824 */ /* 0x000fc400078e0203 */
[----:B------:R-:W-:Y:S01]  /*0b60*/  IMAD R217, R217, 0x2, R216 ;  /* 0x00000002d9d97824 */ /* 0x000fe200078e02d8 */
[----:B------:R1:W-:Y:S01]  /*0b70*/  STL [R1+0x4c], R0 ;  /* 0x00004c0001007387 */ /* 0x0003e20000100800 */
[----:B------:R-:W-:Y:S02]  /*0b80*/  IMAD.IADD R216, R216, 0x1, R215 ;  /* 0x00000001d8d87824 */ /* 0x000fe400078e02d7 */
[----:B------:R-:W-:Y:S01]  /*0b90*/  IMAD.IADD R233, R233, 0x1, R232 ;  /* 0x00000001e9e97824 */ /* 0x000fe200078e02e8 */
[C---:B--2---:R-:W-:Y:S02]  /*0ba0*/  IADD3 R5, R6.reuse, 0x420, RZ ;  /* 0x0000042006057810 */ /* 0x044fe40007ffe0ff */
[----:B------:R-:W-:-:S05]  /*0bb0*/  @P1 IADD3 R5, R6, 0x3e0, RZ ;  /* 0x000003e006051810 */ /* 0x000fca0007ffe0ff */
[----:B------:R2:W-:Y:S04]  /*0bc0*/  STL [R1+0x64], R5 ;  /* 0x0000640501007387 */ /* 0x0005e80000100800 */
[----:B------:R2:W-:Y:S01]  /*0bd0*/  STL [R1+0x5c], R2 ;  /* 0x00005c0201007387 */ /* 0x0005e20000100800 */
[----:B-1----:R-:W-:-:S05]  /*0be0*/  IMAD.IADD R0, R3, 0x1, R5 ;  /* 0x0000000103007824 */ /* 0x002fca00078e0205 */
[----:B----4-:R2:W-:Y:S02]  /*0bf0*/  STL [R1+0x60], R0 ;  /* 0x0000600001007387 */ /* 0x0105e40000100800 */
.L_x_966:
        /* <DEDUP_REMOVED lines=16> */
[----:B------:R-:W-:Y:S01]  /*0d00*/  IMAD.U32 R3, RZ, RZ, UR5 ;  /* 0x00000005ff037e24 */ /* 0x000fe2000f8e00ff */
        /* <DEDUP_REMOVED lines=36> */
.L_x_896:
        /* <DEDUP_REMOVED lines=59> */
.L_x_898:
        /* <DEDUP_REMOVED lines=18> */
.L_x_899:
        /* <DEDUP_REMOVED lines=71> */
.L_x_900:
[----:B------:R-:W-:Y:S02]  /*1890*/  UMOV UR6, UR51 ;  /* 0x0000003300067c82 */ /* 0x000fe40008000000 */
.L_x_901:
[----:B------:R-:W1:Y:S01]  /*18a0*/  S2R R19, SR_TID.X ;  /* 0x0000000000137919 */ /* 0x000e620000002100 */
[----:B------:R-:W-:Y:S01]  /*18b0*/  UIADD3 UR4, UP4, UP3, UR4, UR45, UR47 ;  /* 0x0000002d04047290 */ /* 0x000fe2000fb9e02f */
[----:B------:R-:W-:Y:S01]  /*18c0*/  SHF.R.S32.HI R239, RZ, 0x1f, R238 ;  /* 0x0000001fffef7819 */ /* 0x000fe200000114ee */
[----:B------:R-:W-:Y:S01]  /*18d0*/  UMOV UR12, 0x4 ;  /* 0x00000004000c7882 */ /* 0x000fe20000000000 */
[----:B------:R-:W2:Y:S01]  /*18e0*/  S2R R20, SR_TID.X ;  /* 0x0000000000147919 */ /* 0x000ea20000002100 */
[----:B------:R-:W-:Y:S01]  /*18f0*/  UIADD3 UR17, UP2, UP1, UR11, UR4, UR17 ;  /* 0x000000040b117290 */ /* 0x000fe2000f95e011 */
[----:B------:R-:W-:Y:S01]  /*1900*/  IMAD.U32 R6, RZ, RZ, UR10 ;  /* 0x0000000aff067e24 */ /* 0x000fe2000f8e00ff */
[----:B------:R-:W-:Y:S01]  /*1910*/  UIADD3.X UR4, UR7, UR49, UR54, UP4, UP3 ;  /* 0x0000003107047290 */ /* 0x000fe2000a7e6436 */
[----:B------:R-:W3:Y:S01]  /*1920*/  S2R R13, SR_TID.X ;  /* 0x00000000000d7919 */ /* 0x000ee20000002100 */
[----:B------:R-:W-:Y:S01]  /*1930*/  UIADD3 UR16, UR10, UR16, URZ ;  /* 0x000000100a107290 */ /* 0x000fe2000fffe03f */
[----:B------:R-:W-:Y:S01]  /*1940*/  BSSY B1, `(.L_x_897) ;  /* 0x0000aa8000017945 */ /* 0x000fe20003800000 */
[----:B------:R-:W-:-:S03]  /*1950*/  UIADD3.X UR11, UR8, UR4, UR9, UP2, UP1 ;  /* 0x00000004080b7290 */ /* 0x000fc600097e2409 */
[----:B------:R-:W-:Y:S02]  /*1960*/  ULDC.64 UR4, c[0x0][0x1a8] ;  /* 0x00006a0000047ab9 */ /* 0x000fe40000000a00 */
[----:B------:R-:W-:-:S04]  /*1970*/  UIMAD UR4, UR58, UR4, URZ ;  /* 0x000000043a0472a4 */ /* 0x000fc8000f8e023f */
[----:B------:R-:W-:-:S03]  /*1980*/  UIMAD UR9, UR34, UR5, UR4 ;  /* 0x00000005220972a4 */ /* 0x000fc6000f8e0204 */
[----:B------:R-:W-:Y:S01]  /*1990*/  ULDC.64 UR4, c[0x0][0x378] ;  /* 0x0000de0000047ab9 */ /* 0x000fe20000000a00 */
[----:B-1----:R-:W-:Y:S01]  /*19a0*/  SHF.R.S32.HI R19, RZ, 0x1f, R19 ;  /* 0x0000001fff137819 */ /* 0x002fe20000011413 */
[----:B------:R-:W-:-:S03]  /*19b0*/  UIMAD UR4, UR58, UR4, URZ ;  /* 0x000000043a0472a4 */ /* 0x000fc6000f8e023f */
[----:B--2---:R-:W-:Y:S01]  /*19c0*/  LEA.HI R19, R19, R20, RZ, 0x3 ;  /* 0x0000001413137211 */ /* 0x004fe200078f18ff */
[----:B------:R-:W-:-:S03]  /*19d0*/  UIMAD UR8, UR34, UR5, UR4 ;  /* 0x00000005220872a4 */ /* 0x000fc6000f8e0204 */
[----:B------:R-:W-:Y:S01]  /*19e0*/  SHF.R.S32.HI R19, RZ, 0x3, R19 ;  /* 0x00000003ff137819 */ /* 0x000fe20000011413 */
[----:B------:R-:W-:Y:S02]  /*19f0*/  ULDC.64 UR4, c[0x0][0x370] ;  /* 0x0000dc0000047ab9 */ /* 0x000fe40000000a00 */
[----:B------:R-:W-:Y:S01]  /*1a00*/  UIMAD UR4, UR19, UR4, URZ ;  /* 0x00000004130472a4 */ /* 0x000fe2000f8e023f */
[----:B------:R-:W-:Y:S02]  /*1a10*/  SHF.R.S32.HI R16, RZ, 0x1f, R19 ;  /* 0x0000001fff107819 */ /* 0x000fe40000011413 */
[----:B------:R-:W-:Y:S01]  /*1a20*/  IADD3 R0, P0, R19, UR10, RZ ;  /* 0x0000000a13007c10 */ /* 0x000fe2000ff1e0ff */
[----:B------:R-:W-:Y:S02]  /*1a30*/  UIMAD UR7, UR10, UR5, UR4 ;  /* 0x000000050a0772a4 */ /* 0x000fe4000f8e0204 */
[----:B------:R-:W-:Y:S01]  /*1a40*/  UIADD3 UR4, UR10, UR6, URZ ;  /* 0x000000060a047290 */ /* 0x000fe2000fffe03f */
[----:B------:R-:W-:Y:S01]  /*1a50*/  IADD3.X R5, R16, UR19, RZ, P0, !PT ;  /* 0x0000001310057c10 */ /* 0x000fe200087fe4ff */
[----:B------:R-:W-:Y:S01]  /*1a60*/  IMAD.WIDE.U32 R2, R0, c[0x0][0x190], R238 ;  /* 0x0000640000027a25 */ /* 0x000fe200078e00ee */
[----:B------:R-:W-:-:S03]  /*1a70*/  UIADD3 UR10, UR33, -0x1, URZ ;  /* 0xffffffff210a7890 */ /* 0x000fc6000fffe03f */
[----:B------:R-:W-:Y:S01]  /*1a80*/  IMAD R5, R5, c[0x0][0x190], RZ ;  /* 0x0000640005057a24 */ /* 0x000fe200078e02ff */
[----:B------:R-:W-:Y:S01]  /*1a90*/  IADD3 R4, P0, R2, UR35, RZ ;  /* 0x0000002302047c10 */ /* 0x000fe2000ff1e0ff */
[----:B------:R-:W-:Y:S01]  /*1aa0*/  ULDC UR35, c[0x0][0x2e8] ;  /* 0x0000ba0000237ab9 */ /* 0x000fe20000000800 */
[----:B------:R-:W-:Y:S02]  /*1ab0*/  IMAD R9, R16, c[0x0][0x370], RZ ;  /* 0x0000dc0010097a24 */ /* 0x000fe400078e02ff */
[----:B------:R-:W-:Y:S02]  /*1ac0*/  IMAD R0, R0, c[0x0][0x194], R5 ;  /* 0x0000650000007a24 */ /* 0x000fe400078e0205 */
[----:B------:R-:W-:-:S03]  /*1ad0*/  IMAD R9, R19, c[0x0][0x374], R9 ;  /* 0x0000dd0013097a24 */ /* 0x000fc600078e0209 */
[----:B------:R-:W-:Y:S02]  /*1ae0*/  IADD3.X R5, R3, UR32, R0, P0, !PT ;  /* 0x0000002003057c10 */ /* 0x000fe400087fe400 */
[----:B------:R-:W-:Y:S01]  /*1af0*/  IADD3 R2, P0, R238, UR18, RZ ;  /* 0x00000012ee027c10 */ /* 0x000fe2000ff1e0ff */
[----:B------:R-:W-:Y:S01]  /*1b00*/  ULDC.64 UR18, c[0x0][0x3c8] ;  /* 0x0000f20000127ab9 */ /* 0x000fe20000000a00 */
[----:B---3--:R-:W-:Y:S01]  /*1b10*/  SHF.R.S32.HI R0, RZ, 0x1f, R13 ;  /* 0x0000001fff007819 */ /* 0x008fe2000001140d */
[----:B------:R-:W-:Y:S01]  /*1b20*/  UIMAD.WIDE UR4, UR4, UR12, UR18 ;  /* 0x0000000c040472a5 */ /* 0x000fe2000f8e0212 */
[----:B------:R-:W-:Y:S02]  /*1b30*/  IADD3.X R3, R239, UR20, RZ, P0, !PT ;  /* 0x00000014ef037c10 */ /* 0x000fe400087fe4ff */
[----:B------:R-:W-:-:S03]  /*1b40*/  LEA.HI R0, R0, R13, RZ, 0x5 ;  /* 0x0000000d00007211 */ /* 0x000fc600078f28ff */
[----:B------:R-:W-:Y:S01]  /*1b50*/  IMAD.WIDE.U32 R2, R6, c[0x0][0x370], R2 ;  /* 0x0000dc0006027a25 */ /* 0x000fe200078e0002 */
[----:B------:R-:W-:Y:S01]  /*1b60*/  UMOV UR19, UR4 ;  /* 0x0000000400137c82 */ /* 0x000fe20008000000 */
[----:B------:R-:W-:Y:S01]  /*1b70*/  LOP3.LUT R7, R0, 0xffffffe0, RZ, 0xc0, !PT ;  /* 0xffffffe000077812 */ /* 0x000fe200078ec0ff */
[----:B------:R-:W-:Y:S01]  /*1b80*/  UIADD3 UR4, -UR13, UR21, UR25 ;  /* 0x000000150d047290 */ /* 0x000fe2000fffe119 */
[----:B------:R-:W-:Y:S01]  /*1b90*/  SHF.R.S32.HI R0, RZ, 0x5, R0 ;  /* 0x00000005ff007819 */ /* 0x000fe20000011400 */
[----:B------:R-:W-:Y:S01]  /*1ba0*/  UMOV UR18, UR5 ;  /* 0x0000000500127c82 */ /* 0x000fe20008000000 */
[----:B------:R-:W-:Y:S01]  /*1bb0*/  IADD3 R3, R3, UR7, RZ ;  /* 0x0000000703037c10 */ /* 0x000fe2000fffe0ff */
[----:B------:R-:W-:Y:S01]  /*1bc0*/  UIADD3 UR4, UR4, -UR35, URZ ;  /* 0x8000002304047290 */ /* 0x000fe2000fffe03f */
[----:B------:R-:W-:Y:S01]  /*1bd0*/  IMAD.IADD R13, R13, 0x1, -R7 ;  /* 0x000000010d0d7824 */ /* 0x000fe200078e0a07 */
[----:B------:R-:W-:Y:S01]  /*1be0*/  ULDC.64 UR6, c[0x0][0x200] ;  /* 0x0000800000067ab9 */ /* 0x000fe20000000a00 */
[----:B------:R-:W-:Y:S01]  /*1bf0*/  IMAD.U32 R6, RZ, RZ, UR34 ;  /* 0x00000022ff067e24 */ /* 0x000fe2000f8e00ff */
[----:B------:R-:W-:Y:S01]  /*1c00*/  USHF.R.S32.HI UR5, URZ, 0x1f, UR4 ;  /* 0x0000001f3f057899 */ /* 0x000fe20008011404 */
[----:B------:R-:W-:-:S02]  /*1c10*/  IMAD R0, R0, UR46, R13 ;  /* 0x0000002e00007c24 */ /* 0x000fc4000f8e020d */
[----:B------:R-:W-:Y:S01]  /*1c20*/  IMAD.WIDE.U32 R2, R6, c[0x0][0x378], R2 ;  /* 0x0000de0006027a25 */ /* 0x000fe200078e0002 */
[----:B------:R-:W-:Y:S02]  /*1c30*/  ULEA.HI UR4, UR5, UR4, URZ, 0x6 ;  /* 0x0000000405047291 */ /* 0x000fe4000f8f303f */
[----:B------:R-:W-:Y:S01]  /*1c40*/  IADD3 R7, P0, R0, UR17, RZ ;  /* 0x0000001100077c10 */ /* 0x000fe2000ff1e0ff */
[----:B------:R-:W-:Y:S01]  /*1c50*/  IMAD.WIDE.U32 R4, R6, c[0x0][0x1a8], R4 ;  /* 0x00006a0006047a25 */ /* 0x000fe200078e0004 */
[----:B------:R-:W-:Y:S01]  /*1c60*/  USHF.R.S32.HI UR4, URZ, 0x6, UR4 ;  /* 0x000000063f047899 */ /* 0x000fe20008011404 */
[----:B------:R-:W-:Y:S01]  /*1c70*/  IADD3 R3, R3, UR8, RZ ;  /* 0x0000000803037c10 */ /* 0x000fe2000fffe0ff */
[----:B------:R-:W-:Y:S01]  /*1c80*/  UIMAD.WIDE UR16, UR16, UR12, UR6 ;  /* 0x0000000c101072a5 */ /* 0x000fe2000f8e0206 */
[----:B------:R-:W-:Y:S01]  /*1c90*/  LEA.HI.X.SX32 R0, R0, UR11, 0x1, P0 ;  /* 0x0000000b00007c11 */ /* 0x000fe200080f0eff */
[----:B------:R-:W-:Y:S01]  /*1ca0*/  UISETP.LT.AND UP1, UPT, URZ, UR4, UPT ;  /* 0x000000043f00728c */ /* 0x000fe2000bf21270 */
[----:B------:R-:W-:Y:S01]  /*1cb0*/  LEA R224, P0, R7, c[0x0][0x350], 0x2 ;  /* 0x0000d40007e07a11 */ /* 0x000fe200078010ff */
[----:B------:R-:W-:Y:S01]  /*1cc0*/  IMAD.WIDE.U32 R2, R19, c[0x0][0x370], R2 ;  /* 0x0000dc0013027a25 */ /* 0x000fe200078e0002 */
[----:B------:R-:W-:Y:S01]  /*1cd0*/  IADD3 R10, R5, UR9, RZ ;  /* 0x00000009050a7c10 */ /* 0x000fe2000fffe0ff */
[----:B------:R-:W-:Y:S01]  /*1ce0*/  USEL UR20, URZ, UR4, !UP1 ;  /* 0x000000043f147287 */ /* 0x000fe2000c800000 */
[----:B------:R-:W-:Y:S01]  /*1cf0*/  LEA.HI.X R225, R7, c[0x0][0x354], R0, 0x2, P0 ;  /* 0x0000d50007e17a11 */ /* 0x000fe200000f1400 */
[----:B------:R-:W-:Y:S01]  /*1d00*/  IMAD.IADD R9, R3, 0x1, R9 ;  /* 0x0000000103097824 */ /* 0x000fe200078e0209 */
[----:B------:R-:W-:Y:S01]  /*1d10*/  LEA R242, P3, R4, c[0x0][0x160], 0x1 ;  /* 0x0000580004f27a11 */ /* 0x000fe200078608ff */
[----:B------:R-:W-:Y:S01]  /*1d20*/  UISETP.GT.AND UP1, UPT, UR33, UR20, UPT ;  /* 0x000000142100728c */ /* 0x000fe2000bf24270 */
[----:B------:R-:W-:-:S02]  /*1d30*/  LEA R240, P2, R2, c[0x0][0x330], 0x1 ;  /* 0x0000cc0002f07a11 */ /* 0x000fc400078408ff */
[----:B------:R-:W-:Y:S02]  /*1d40*/  LEA.HI.X R243, R4, c[0x0][0x164], R10, 0x1, P3 ;  /* 0x0000590004f37a11 */ /* 0x000fe400018f0c0a */
[----:B------:R-:W-:Y:S02]  /*1d50*/  LEA.HI.X R241, R2, c[0x0][0x334], R9, 0x1, P2 ;  /* 0x0000cd0002f17a11 */ /* 0x000fe400010f0c09 */
[----:B------:R-:W-:-:S13]  /*1d60*/  PLOP3.LUT P0, PT, PT, PT, UP1, 0x80, 0x0 ;  /* 0x000000000000781c */ /* 0x000fda0003f0f018 */
        /* <DEDUP_REMOVED lines=19> */
.L_x_903:
        /* <DEDUP_REMOVED lines=18> */
.L_x_904:
[----:B------:R1:W5:Y:S01]  /*1fc0*/  LDL R11, [R1+0x18] ;  /* 0x00001800010b7983 */ /* 0x0003620000100800 */
        /* <DEDUP_REMOVED lines=30> */
.L_x_906:
[----:B-1----:R-:W-:Y:S05]  /*21b0*/  BSYNC B0 ;  /* 0x0000000000007941 */ /* 0x002fea0003800000 */
.L_x_905:
        /* <DEDUP_REMOVED lines=18> */
.L_x_908:
[----:B------:R-:W-:Y:S05]  /*22e0*/  BSYNC B0 ;  /* 0x0000000000007941 */ /* 0x000fea0003800000 */
.L_x_907:
        /* <DEDUP_REMOVED lines=18> */
.L_x_910:
[----:B------:R-:W-:Y:S05]  /*2410*/  BSYNC B0 ;  /* 0x0000000000007941 */ /* 0x000fea0003800000 */
.L_x_909:
        /* <DEDUP_REMOVED lines=17> */
.L_x_912:
[----:B------:R-:W-:Y:S05]  /*2530*/  BSYNC B0 ;  /* 0x0000000000007941 */ /* 0x000fea0003800000 */
.L_x_911:
        /* <DEDUP_REMOVED lines=27> */
.L_x_914:
[----:B------:R-:W-:Y:S05]  /*26f0*/  BSYNC B0 ;  /* 0x0000000000007941 */ /* 0x000fea0003800000 */
.L_x_913:
        /* <DEDUP_REMOVED lines=16> */
.L_x_916:
[----:B------:R-:W-:Y:S05]  /*2800*/  BSYNC B0 ;  /* 0x0000000000007941 */ /* 0x000fea0003800000 */
.L_x_915:
        /* <DEDUP_REMOVED lines=16> */
.L_x_918:
[----:B------:R-:W-:Y:S05]  /*2910*/  BSYNC B0 ;  /* 0x0000000000007941 */ /* 0x000fea0003800000 */
.L_x_917:
        /* <DEDUP_REMOVED lines=16> */
.L_x_902:
[----:B------:R-:W1:Y:S01]  /*2a20*/  S2R R17, SR_TID.X ;  /* 0x0000000000117919 */ /* 0x000e620000002100 */
[----:B------:R-:W-:Y:S01]  /*2a30*/  PLOP3.LUT P0, PT, PT, PT, UP6, 0x80, 0x0 ;  /* 0x000000000000781c */ /* 0x000fe20003f0f068 */
[----:B------:R-:W-:Y:S01]  /*2a40*/  ULEA.HI UR4, UR10, UR10, URZ, 0x1 ;  /* 0x0000000a0a047291 */ /* 0x000fe2000f8f083f */
[----:B------:R-:W-:Y:S01]  /*2a50*/  IMAD.SHL.U32 R0, R19, 0x40, RZ ;  /* 0x0000004013007824 */ /* 0x000fe200078e00ff */
[----:B------:R-:W2:Y:S01]  /*2a60*/  S2R R18, SR_TID.X ;  /* 0x0000000000127919 */ /* 0x000ea20000002100 */
[----:B------:R-:W-:Y:S01]  /*2a70*/  BSSY B0, `(.L_x_920) ;  /* 0x0000021000007945 */ /* 0x000fe20003800000 */
        /* <DEDUP_REMOVED lines=10> */
[----:B-1----:R-:W-:-:S04]  /*2b20*/  SHF.R.S32.HI R17, RZ, 0x1f, R17 ;  /* 0x0000001fff117819 */ /* 0x002fc80000011411 */
[----:B--2---:R-:W-:-:S04]  /*2b30*/  LEA.HI R17, R17, R18, RZ, 0x6 ;  /* 0x0000001211117211 */ /* 0x004fc800078f30ff */
[----:B------:R-:W-:-:S05]  /*2b40*/  SHF.R.S32.HI R17, RZ, 0x6, R17 ;  /* 0x00000006ff117819 */ /* 0x000fca0000011411 */
[----:B------:R-:W-:-:S04]  /*2b50*/  IMAD R8, R17, 0x200, R8 ;  /* 0x0000020011087824 */ /* 0x000fc800078e0208 */
[----:B------:R-:W-:-:S05]  /*2b60*/  IMAD.SHL.U32 R0, R8, 0x2, RZ ;  /* 0x0000000208007824 */ /* 0x000fca00078e00ff */
[----:B------:R1:W-:Y:S04]  /*2b70*/  @P2 STS.128 [R0+0x8000], RZ ;  /* 0x008000ff00002388 */ /* 0x0003e80000000c00 */
[----:B------:R1:W-:Y:S01]  /*2b80*/  @P2 STS.128 [R0+0xa000], RZ ;  /* 0x00a000ff00002388 */ /* 0x0003e20000000c00 */
[----:B------:R-:W-:Y:S05]  /*2b90*/  @P2 BRA `(.L_x_921) ;  /* 0x000000e000002947 */ /* 0x000fea0003800000 */
[----:B------:R-:W2:Y:S01]  /*2ba0*/  LDL R7, [R1+0x18] ;  /* 0x0000180001077983 */ /* 0x000ea20000100800 */
        /* <DEDUP_REMOVED lines=13> */
.L_x_921:
[----:B------:R-:W-:Y:S05]  /*2c80*/  BSYNC B0 ;  /* 0x0000000000007941 */ /* 0x000fea0003800000 */
.L_x_920:
[----:B------:R-:W-:Y:S01]  /*2c90*/  IADD3 R15, R19, 0x20, RZ ;  /* 0x00000020130f7810 */ /* 0x000fe20007ffe0ff */
[----:B------:R-:W-:Y:S03]  /*2ca0*/  BSSY B0, `(.L_x_922) ;  /* 0x000001d000007945 */ /* 0x000fe60003800000 */
[----:B------:R-:W-:-:S13]  /*2cb0*/  ISETP.GE.AND P1, PT, R15, UR4, PT ;  /* 0x000000040f007c0c */ /* 0x000fda000bf26270 */
[----:B------:R4:W-:Y:S04]  /*2cc0*/  @P1 STS.128 [R0+0x9000], RZ ;  /* 0x009000ff00001388 */ /* 0x0009e80000000c00 */
[----:B------:R4:W-:Y:S01]  /*2cd0*/  @P1 STS.128 [R0+0xb000], RZ ;  /* 0x00b000ff00001388 */ /* 0x0009e20000000c00 */
[----:B------:R-:W-:Y:S05]  /*2ce0*/  @P1 BRA `(.L_x_923) ;  /* 0x0000018000001947 */ /* 0x000fea0003800000 */
[----:B------:R-:W5:Y:S01]  /*2cf0*/  LDL R6, [R1+0x18] ;  /* 0x0000180001067983 */ /* 0x000f620000100800 */
        /* <DEDUP_REMOVED lines=23> */
.L_x_923:
[----:B------:R-:W-:Y:S05]  /*2e70*/  BSYNC B0 ;  /* 0x0000000000007941 */ /* 0x000fea0003800000 */
.L_x_922:
        /* <DEDUP_REMOVED lines=15> */
.L_x_925:
[----:B------:R-:W5:Y:S01]  /*2f70*/  LDL R2, [R1+0x18] ;  /* 0x0000180001027983 */ /* 0x000f620000100800 */
        /* <DEDUP_REMOVED lines=19> */
.L_x_926:
[----:B------:R-:W-:Y:S05]  /*30b0*/  BSYNC B0 ;  /* 0x0000000000007941 */ /* 0x000fea0003800000 */
.L_x_924:
        /* <DEDUP_REMOVED lines=14> */
.L_x_928:
[----:B------:R-:W5:Y:S01]  /*31a0*/  LDL R2, [R1+0x18] ;  /* 0x0000180001027983 */ /* 0x000f620000100800 */
        /* <DEDUP_REMOVED lines=27> */
.L_x_929:
[----:B------:R-:W-:Y:S05]  /*3360*/  BSYNC B0 ;  /* 0x0000000000007941 */ /* 0x000fea0003800000 */
.L_x_927:
[----:B------:R-:W5:Y:S01]  /*3370*/  LDL R8, [R1+0x1c] ;  /* 0x00001c0001087983 */ /* 0x000f620000100800 */
[----:B------:R-:W-:Y:S01]  /*3380*/  MOV R5, 0x4 ;  /* 0x0000000400057802 */ /* 0x000fe20000000f00 */
[----:B------:R-:W-:Y:S01]  /*3390*/  IMAD.MOV.U32 R9, RZ, RZ, 0x7f800000 ;  /* 0x7f800000ff097424 */ /* 0x000fe200078e00ff */
[----:B------:R-:W-:Y:S01]  /*33a0*/  MOV R10, 0x7f800000 ;  /* 0x7f800000000a7802 */ /* 0x000fe20000000f00 */
[----:B------:R-:W-:Y:S01]  /*33b0*/  IMAD.MOV.U32 R7, RZ, RZ, 0x7f800000 ;  /* 0x7f800000ff077424 */ /* 0x000fe200078e00ff */
[----:B------:R-:W-:Y:S02]  /*33c0*/  ULDC.64 UR6, c[0x0][0x198] ;  /* 0x0000660000067ab9 */ /* 0x000fe40000000a00 */
[----:B------:R-:W-:-:S04]  /*33d0*/  UIMAD UR5, UR24, UR6, URZ ;  /* 0x00000006180572a4 */ /* 0x000fc8000f8e023f */
[----:B------:R-:W-:-:S06]  /*33e0*/  UIMAD UR5, UR25, UR7, UR5 ;  /* 0x00000007190572a4 */ /* 0x000fcc000f8e0205 */
[----:B------:R-:W-:Y:S01]  /*33f0*/  IMAD.U32 R6, RZ, RZ, UR5 ;  /* 0x00000005ff067e24 */ /* 0x000fe2000f8e00ff */
[C---:B-----5:R-:W-:Y:S02]  /*3400*/  IADD3 R4, R8.reuse, 0x28, RZ ;  /* 0x0000002808047810 */ /* 0x060fe40007ffe0ff */
[----:B-1----:R-:W-:Y:S02]  /*3410*/  IADD3 R3, R8, 0x8, RZ ;  /* 0x0000000808037810 */ /* 0x002fe40007ffe0ff */
[----:B------:R-:W-:Y:S02]  /*3420*/  ISETP.GE.AND P1, PT, R4, UR4, PT ;  /* 0x0000000404007c0c */ /* 0x000fe4000bf26270 */
[C---:B------:R-:W-:Y:S02]  /*3430*/  IADD3 R2, R8.reuse, 0x20, RZ ;  /* 0x0000002008027810 */ /* 0x040fe40007ffe0ff */
[----:B------:R-:W-:Y:S02]  /*3440*/  ISETP.GE.AND P4, PT, R8, UR4, PT ;  /* 0x0000000408007c0c */ /* 0x000fe4000bf86270 */
[----:B------:R-:W-:-:S02]  /*3450*/  ISETP.GE.AND P3, PT, R3, UR4, PT ;  /* 0x0000000403007c0c */ /* 0x000fc4000bf66270 */
[----:B------:R-:W-:Y:S01]  /*3460*/  ISETP.GE.AND P2, PT, R2, UR4, PT ;  /* 0x0000000402007c0c */ /* 0x000fe2000bf46270 */
[----:B------:R-:W-:-:S04]  /*3470*/  IMAD.MOV.U32 R2, RZ, RZ, 0x4 ;  /* 0x00000004ff027424 */ /* 0x000fc800078e00ff */
[----:B------:R-:W-:Y:S01]  /*3480*/  IMAD.WIDE R2, R8, R2, UR16 ;  /* 0x0000001008027e25 */ /* 0x000fe2000f8e0202 */
[----:B------:R-:W-:-:S03]  /*3490*/  MOV R8, 0x7f800000 ;  /* 0x7f80000000087802 */ /* 0x000fc60000000f00 */
[----:B------:R-:W-:Y:S01]  /*34a0*/  @!P1 IMAD.WIDE R4, R4, R5, UR16 ;  /* 0x0000001004049e25 */ /* 0x000fe2000f8e0205 */
[----:B------:R-:W5:Y:S04]  /*34b0*/  @!P4 LDG.E R10, [R2.64] ;  /* 0x0000000e020ac981 */ /* 0x000f68000c1e1900 */
[----:B--2---:R-:W2:Y:S04]  /*34c0*/  @!P3 LDG.E R9, [R2.64+0x20] ;  /* 0x0000200e0209b981 */ /* 0x004ea8000c1e1900 */
[----:B---3--:R-:W3:Y:S04]  /*34d0*/  @!P1 LDG.E R7, [R4.64] ;  /* 0x0000000e04079981 */ /* 0x008ee8000c1e1900 */
[----:B----4-:R-:W4:Y:S01]  /*34e0*/  @!P2 LDG.E R8, [R2.64+0x80] ;  /* 0x0000800e0208a981 */ /* 0x010f22000c1e1900 */
[----:B------:R-:W-:-:S06]  /*34f0*/  UIMAD UR4, UR23, -0x80, UR13 ;  /* 0xffffff80170478a4 */ /* 0x000fcc000f8e020d */
[----:B------:R-:W-:-:S13]  /*3500*/  ISETP.GE.AND P6, PT, R19, UR4, PT ;  /* 0x0000000413007c0c */ /* 0x000fda000bfc6270 */
[----:B------:R-:W-:Y:S04]  /*3510*/  @P6 STS.128 [R0+0xc000], RZ ;  /* 0x00c000ff00006388 */ /* 0x000fe80000000c00 */
[----:B------:R-:W-:Y:S01]  /*3520*/  @P6 STS.128 [R0+0x10000], RZ ;  /* 0x010000ff00006388 */ /* 0x000fe20000000c00 */
[----:B------:R-:W-:Y:S03]  /*3530*/  BSSY B0, `(.L_x_930) ;  /* 0x0000026000007945 */ /* 0x000fe60003800000 */
[----:B-----5:R1:W-:Y:S04]  /*3540*/  STL [R1+0x34], R10 ;  /* 0x0000340a01007387 */ /* 0x0203e80000100800 */
[----:B--2---:R2:W-:Y:S04]  /*3550*/  STL [R1+0x38], R9 ;  /* 0x0000380901007387 */ /* 0x0045e80000100800 */
[----:B---3--:R3:W-:Y:S04]  /*3560*/  STL [R1+0x30], R7 ;  /* 0x0000300701007387 */ /* 0x0087e80000100800 */
[----:B----4-:R3:W-:Y:S01]  /*3570*/  STL [R1+0x20], R8 ;  /* 0x0000200801007387 */ /* 0x0107e20000100800 */
[----:B-1----:R-:W-:-:S04]  /*3580*/  IMAD.U32 R10, RZ, RZ, UR25 ;  /* 0x00000019ff0a7e24 */ /* 0x002fc8000f8e00ff */
[----:B------:R-:W-:-:S05]  /*3590*/  IMAD.WIDE.U32 R2, R10, c[0x0][0x198], R238 ;  /* 0x000066000a027a25 */ /* 0x000fca00078e00ee */
[----:B------:R-:W-:Y:S01]  /*35a0*/  IADD3 R4, P1, R2, UR26, RZ ;  /* 0x0000001a02047c10 */ /* 0x000fe2000ff3e0ff */
[----:B------:R-:W-:-:S03]  /*35b0*/  IMAD R2, R14, c[0x0][0x1b0], RZ ;  /* 0x00006c000e027a24 */ /* 0x000fc600078e02ff */
[----:B------:R-:W-:Y:S01]  /*35c0*/  IADD3.X R5, R3, UR29, R6, P1, !PT ;  /* 0x0000001d03057c10 */ /* 0x000fe20008ffe406 */
[----:B------:R-:W-:-:S04]  /*35d0*/  IMAD R2, R11, c[0x0][0x1b4], R2 ;  /* 0x00006d000b027a24 */ /* 0x000fc800078e0202 */
[----:B------:R-:W-:-:S05]  /*35e0*/  IMAD.WIDE.U32 R4, R11, c[0x0][0x1b0], R4 ;  /* 0x00006c000b047a25 */ /* 0x000fca00078e0004 */
[----:B--2---:R-:W-:Y:S01]  /*35f0*/  IADD3 R9, R5, R2, RZ ;  /* 0x0000000205097210 */ /* 0x004fe20007ffe0ff */
[----:B------:R-:W-:Y:S05]  /*3600*/  @P6 BRA `(.L_x_931) ;  /* 0x0000018000006947 */ /* 0x000fea0003800000 */
[----:B---3--:R-:W2:Y:S01]  /*3610*/  LDL R7, [R1+0x18] ;  /* 0x0000180001077983 */ /* 0x008ea20000100800 */
        /* <DEDUP_REMOVED lines=23> */
.L_x_931:
[----:B---3--:R-:W-:Y:S05]  /*3790*/  BSYNC B0 ;  /* 0x0000000000007941 */ /* 0x008fea0003800000 */
.L_x_930:
[----:B------:R-:W-:Y:S01]  /*37a0*/  ISETP.GE.AND P5, PT, R15, UR4, PT ;  /* 0x000000040f007c0c */ /* 0x000fe2000bfa6270 */
[----:B------:R-:W-:-:S12]  /*37b0*/  BSSY B0, `(.L_x_932) ;  /* 0x000001e000007945 */ /* 0x000fd80003800000 */
[----:B------:R2:W-:Y:S04]  /*37c0*/  @P5 STS.128 [R0+0xd000], RZ ;  /* 0x00d000ff00005388 */ /* 0x0005e80000000c00 */
[----:B------:R2:W-:Y:S01]  /*37d0*/  @P5 STS.128 [R0+0x11000], RZ ;  /* 0x011000ff00005388 */ /* 0x0005e20000000c00 */
[----:B------:R-:W-:Y:S05]  /*37e0*/  @P5 BRA `(.L_x_933) ;  /* 0x000001a000005947 */ /* 0x000fea0003800000 */
[----:B-1----:R-:W3:Y:S01]  /*37f0*/  LDL R7, [R1+0x18] ;  /* 0x0000180001077983 */ /* 0x002ee20000100800 */
[----:B------:R-:W-:Y:S02]  /*3800*/  IADD3 R6, P1, R19, 0x20, RZ ;  /* 0x0000002013067810 */ /* 0x000fe40007f3e0ff */
[----:B------:R-:W-:Y:S02]  /*3810*/  ISETP.GE.AND P2, PT, R238, c[0x0][0x220], PT ;  /* 0x00008800ee007a0c */ /* 0x000fe40003f46270 */
[----:B------:R-:W-:Y:S01]  /*3820*/  MOV R3, R9 ;  /* 0x0000000900037202 */ /* 0x000fe20000000f00 */
[----:B------:R-:W-:-:S04]  /*3830*/  IMAD.X R2, RZ, RZ, R16, P1 ;  /* 0x000000ffff027224 */ /* 0x000fc800008e0610 */
[----:B------:R-:W-:Y:S02]  /*3840*/  IMAD R8, R2, c[0x0][0x198], RZ ;  /* 0x0000660002087a24 */ /* 0x000fe400078e02ff */
[----:B------:R-:W-:Y:S02]  /*3850*/  IMAD.MOV.U32 R2, RZ, RZ, R4 ;  /* 0x000000ffff027224 */ /* 0x000fe400078e0004 */
[C---:B------:R-:W-:Y:S02]  /*3860*/  IMAD R8, R6.reuse, c[0x0][0x19c], R8 ;  /* 0x0000670006087a24 */ /* 0x040fe400078e0208 */
[----:B------:R-:W-:Y:S01]  /*3870*/  IMAD.WIDE.U32 R2, R6, c[0x0][0x198], R2 ;  /* 0x0000660006027a25 */ /* 0x000fe200078e0002 */
[----:B------:R1:W-:Y:S03]  /*3880*/  @P2 STS.128 [R0+0xd000], RZ ;  /* 0x00d000ff00002388 */ /* 0x0003e60000000c00 */
[----:B------:R-:W-:Y:S01]  /*3890*/  IMAD.IADD R8, R3, 0x1, R8 ;  /* 0x0000000103087824 */ /* 0x000fe200078e0208 */
[----:B------:R-:W-:-:S02]  /*38a0*/  @!P2 LEA R6, P3, R2, c[0x0][0x168], 0x1 ;  /* 0x00005a000206aa11 */ /* 0x000fc400078608ff */
[----:B---3--:R-:W-:Y:S02]  /*38b0*/  ISETP.GE.AND P1, PT, R7, c[0x0][0x220], PT ;  /* 0x0000880007007a0c */ /* 0x008fe40003f26270 */
        /* <DEDUP_REMOVED lines=13> */
.L_x_933:
[----:B------:R-:W-:Y:S05]  /*3990*/  BSYNC B0 ;  /* 0x0000000000007941 */ /* 0x000fea0003800000 */
.L_x_932:
[----:B------:R-:W-:Y:S01]  /*39a0*/  IADD3 R2, R19, 0x40, RZ ;  /* 0x0000004013027810 */ /* 0x000fe20007ffe0ff */
[----:B------:R-:W-:Y:S03]  /*39b0*/  BSSY B0, `(.L_x_934) ;  /* 0x000001f000007945 */ /* 0x000fe60003800000 */
[----:B------:R-:W-:-:S13]  /*39c0*/  ISETP.GE.AND P4, PT, R2, UR4, PT ;  /* 0x0000000402007c0c */ /* 0x000fda000bf86270 */
[----:B------:R3:W-:Y:S04]  /*39d0*/  @P4 STS.128 [R0+0xe000], RZ ;  /* 0x00e000ff00004388 */ /* 0x0007e80000000c00 */
[----:B------:R3:W-:Y:S01]  /*39e0*/  @P4 STS.128 [R0+0x12000], RZ ;  /* 0x012000ff00004388 */ /* 0x0007e20000000c00 */
[----:B------:R-:W-:Y:S05]  /*39f0*/  @P4 BRA `(.L_x_935) ;  /* 0x000001a000004947 */ /* 0x000fea0003800000 */
[----:B-1----:R-:W4:Y:S01]  /*3a00*/  LDL R7, [R1+0x18] ;  /* 0x0000180001077983 */ /* 0x002f220000100800 */
        /* <DEDUP_REMOVED lines=11> */
[----:B----4-:R-:W-:Y:S02]  /*3ac0*/  ISETP.GE.AND P1, PT, R7, c[0x0][0x220], PT ;  /* 0x0000880007007a0c */ /* 0x010fe40003f26270 */
        /* <DEDUP_REMOVED lines=13> */
.L_x_935:
[----:B------:R-:W-:Y:S05]  /*3ba0*/  BSYNC B0 ;  /* 0x0000000000007941 */ /* 0x000fea0003800000 */
.L_x_934:
[----:B------:R-:W-:Y:S01]  /*3bb0*/  IADD3 R2, R19, 0x60, RZ ;  /* 0x0000006013027810 */ /* 0x000fe20007ffe0ff */
[----:B------:R-:W-:Y:S03]  /*3bc0*/  BSSY B0, `(.L_x_936) ;  /* 0x000001e000007945 */ /* 0x000fe60003800000 */
[----:B------:R-:W-:-:S13]  /*3bd0*/  ISETP.GE.AND P3, PT, R2, UR4, PT ;  /* 0x0000000402007c0c */ /* 0x000fda000bf66270 */
[----:B------:R4:W-:Y:S04]  /*3be0*/  @P3 STS.128 [R0+0xf000], RZ ;  /* 0x00f000ff00003388 */ /* 0x0009e80000000c00 */
[----:B------:R4:W-:Y:S01]  /*3bf0*/  @P3 STS.128 [R0+0x13000], RZ ;  /* 0x013000ff00003388 */ /* 0x0009e20000000c00 */
[----:B------:R-:W-:Y:S05]  /*3c00*/  @P3 BRA `(.L_x_937) ;  /* 0x0000019000003947 */ /* 0x000fea0003800000 */
[----:B------:R-:W5:Y:S01]  /*3c10*/  LDL R8, [R1+0x18] ;  /* 0x0000180001087983 */ /* 0x000f620000100800 */
[----:B------:R-:W-:Y:S02]  /*3c20*/  IADD3 R2, P1, R19, 0x60, RZ ;  /* 0x0000006013027810 */ /* 0x000fe40007f3e0ff */
[----:B------:R-:W-:Y:S02]  /*3c30*/  ISETP.GE.AND P2, PT, R238, c[0x0][0x220], PT ;  /* 0x00008800ee007a0c */ /* 0x000fe40003f46270 */
[----:B------:R-:W-:Y:S01]  /*3c40*/  MOV R5, R9 ;  /* 0x0000000900057202 */ /* 0x000fe20000000f00 */
[----:B------:R-:W-:-:S04]  /*3c50*/  IMAD.X R3, RZ, RZ, R16, P1 ;  /* 0x000000ffff037224 */ /* 0x000fc800008e0610 */
[----:B------:R-:W-:Y:S02]  /*3c60*/  IMAD R3, R3, c[0x0][0x198], RZ ;  /* 0x0000660003037a24 */ /* 0x000fe400078e02ff */
[----:B-1----:R-:W-:-:S04]  /*3c70*/  IMAD.WIDE.U32 R6, R2, c[0x0][0x198], R4 ;  /* 0x0000660002067a25 */ /* 0x002fc800078e0004 */
        /* <DEDUP_REMOVED lines=18> */
.L_x_937:
[----:B------:R-:W-:Y:S05]  /*3da0*/  BSYNC B0 ;  /* 0x0000000000007941 */ /* 0x000fea0003800000 */
.L_x_936:
[----:B------:R-:W-:Y:S01]  /*3db0*/  ULDC.64 UR4, c[0x0][0x1a0] ;  /* 0x0000680000047ab9 */ /* 0x000fe20000000a00 */
[----:B-1----:R-:W-:Y:S01]  /*3dc0*/  IMAD.WIDE.U32 R2, R10, c[0x0][0x1a0], R238 ;  /* 0x000068000a027a25 */ /* 0x002fe200078e00ee */
        /* <DEDUP_REMOVED lines=13> */
[----:B------:R-:W5:Y:S01]  /*3ea0*/  LDL R6, [R1+0x18] ;  /* 0x0000180001067983 */ /* 0x000f620000100800 */
        /* <DEDUP_REMOVED lines=23> */
.L_x_939:
[----:B------:R-:W-:Y:S05]  /*4020*/  BSYNC B0 ;  /* 0x0000000000007941 */ /* 0x000fea0003800000 */
.L_x_938:
[----:B------:R1:W-:Y:S01]  /*4030*/  @P5 STS.128 [R0+0x15000], RZ ;  /* 0x015000ff00005388 */ /* 0x0003e20000000c00 */
[----:B------:R-:W-:Y:S03]  /*4040*/  BSSY B0, `(.L_x_940) ;  /* 0x000001d000007945 */ /* 0x000fe60003800000 */
[----:B------:R1:W-:Y:S01]  /*4050*/  @P5 STS.128 [R0+0x19000], RZ ;  /* 0x019000ff00005388 */ /* 0x0003e20000000c00 */
[----:B------:R-:W-:Y:S05]  /*4060*/  @P5 BRA `(.L_x_941) ;  /* 0x000001a000005947 */ /* 0x000fea0003800000 */
[----:B-1----:R-:W5:Y:S01]  /*4070*/  LDL R7, [R1+0x18] ;  /* 0x0000180001077983 */ /* 0x002f620000100800 */
        /* <DEDUP_REMOVED lines=11> */
[----:B-----5:R-:W-:Y:S02]  /*4130*/  ISETP.GE.AND P1, PT, R7, c[0x0][0x220], PT ;  /* 0x0000880007007a0c */ /* 0x020fe40003f26270 */
        /* <DEDUP_REMOVED lines=13> */
.L_x_941:
[----:B------:R-:W-:Y:S05]  /*4210*/  BSYNC B0 ;  /* 0x0000000000007941 */ /* 0x000fea0003800000 */
.L_x_940:
        /* <DEDUP_REMOVED lines=30> */
.L_x_943:
[----:B------:R-:W-:Y:S05]  /*4400*/  BSYNC B0 ;  /* 0x0000000000007941 */ /* 0x000fea0003800000 */
.L_x_942:
[----:B------:R1:W-:Y:S01]  /*4410*/  @P3 STS.128 [R0+0x17000], RZ ;  /* 0x017000ff00003388 */ /* 0x0003e20000000c00 */
[----:B------:R-:W-:Y:S03]  /*4420*/  BSSY B0, `(.L_x_944) ;  /* 0x000001b000007945 */ /* 0x000fe60003800000 */
[----:B------:R1:W-:Y:S01]  /*4430*/  @P3 STS.128 [R0+0x1b000], RZ ;  /* 0x01b000ff00003388 */ /* 0x0003e20000000c00 */
[----:B------:R-:W-:Y:S05]  /*4440*/  @P3 BRA `(.L_x_945) ;  /* 0x0000018000003947 */ /* 0x000fea0003800000 */
[----:B-1----:R-:W5:Y:S01]  /*4450*/  LDL R6, [R1+0x18] ;  /* 0x0000180001067983 */ /* 0x002f620000100800 */
[----:B------:R-:W-:Y:S01]  /*4460*/  IADD3 R2, P1, R19, 0x60, RZ ;  /* 0x0000006013027810 */ /* 0x000fe20007f3e0ff */
[----:B------:R-:W-:Y:S01]  /*4470*/  IMAD.MOV.U32 R5, RZ, RZ, R9 ;  /* 0x000000ffff057224 */ /* 0x000fe200078e0009 */
[----:B------:R-:W-:-:S03]  /*4480*/  ISETP.GE.AND P3, PT, R238, c[0x0][0x220], PT ;  /* 0x00008800ee007a0c */ /* 0x000fc60003f66270 */
[----:B------:R-:W-:-:S04]  /*4490*/  IMAD.X R3, RZ, RZ, R16, P1 ;  /* 0x000000ffff037224 */ /* 0x000fc800008e0610 */
[----:B------:R-:W-:-:S04]  /*44a0*/  IMAD R3, R3, c[0x0][0x1a0], RZ ;  /* 0x0000680003037a24 */ /* 0x000fc800078e02ff */
[----:B------:R-:W-:Y:S02]  /*44b0*/  IMAD R3, R2, c[0x0][0x1a4], R3 ;  /* 0x0000690002037a24 */ /* 0x000fe400078e0203 */
[----:B------:R1:W-:Y:S01]  /*44c0*/  @P3 STS.128 [R0+0x17000], RZ ;  /* 0x017000ff00003388 */ /* 0x0003e20000000c00 */
[----:B-----5:R-:W-:Y:S01]  /*44d0*/  ISETP.GE.AND P2, PT, R6, c[0x0][0x220], PT ;  /* 0x0000880006007a0c */ /* 0x020fe20003f46270 */
[----:B------:R-:W-:-:S04]  /*44e0*/  IMAD.WIDE.U32 R6, R2, c[0x0][0x1a0], R4 ;  /* 0x0000680002067a25 */ /* 0x000fc800078e0004 */
[----:B------:R-:W-:Y:S01]  /*44f0*/  IMAD.IADD R3, R7, 0x1, R3 ;  /* 0x0000000107037824 */ /* 0x000fe200078e0203 */
[----:B------:R-:W-:-:S04]  /*4500*/  @!P3 LEA R4, P4, R6, c[0x0][0x170], 0x1 ;  /* 0x00005c000604ba11 */ /* 0x000fc800078808ff */
[----:B------:R-:W-:-:S03]  /*4510*/  @!P3 LEA.HI.X R5, R6, c[0x0][0x174], R3, 0x1, P4 ;  /* 0x00005d000605ba11 */ /* 0x000fc600020f0c03 */
[C---:B------:R-:W-:Y:S02]  /*4520*/  @!P2 LEA R2, P1, R6.reuse, c[0x0][0x170], 0x1 ;  /* 0x00005c000602aa11 */ /* 0x040fe400078208ff */
[----:B------:R-:W-:Y:S01]  /*4530*/  @!PT LDS RZ, [RZ] ;  /* 0x00000000fffff984 */ /* 0x000fe20000000800 */
[----:B------:R-:W-:Y:S01]  /*4540*/  @!PT LDS RZ, [RZ] ;  /* 0x00000000fffff984 */ /* 0x000fe20000000800 */
[----:B------:R-:W-:Y:S01]  /*4550*/  @!PT LDS RZ, [RZ] ;  /* 0x00000000fffff984 */ /* 0x000fe20000000800 */
[----:B------:R1:W-:Y:S02]  /*4560*/  @!P3 LDGSTS.E.BYPASS.LTC128B.128 [R0+0x17000], [R4.64] ;  /* 0x170000000400bfae */ /* 0x0003e4000b901d4e */
[----:B------:R-:W-:Y:S02]  /*4570*/  @!P2 LEA.HI.X R3, R6, c[0x0][0x174], R3, 0x1, P1 ;  /* 0x00005d000603aa11 */ /* 0x000fe400008f0c03 */
[----:B------:R1:W-:Y:S04]  /*4580*/  @P2 STS.128 [R0+0x1b000], RZ ;  /* 0x01b000ff00002388 */ /* 0x0003e80000000c00 */
[----:B------:R-:W-:Y:S01]  /*4590*/  @!PT LDS RZ, [RZ] ;  /* 0x00000000fffff984 */ /* 0x000fe20000000800 */
[----:B------:R-:W-:Y:S01]  /*45a0*/  @!PT LDS RZ, [RZ] ;  /* 0x00000000fffff984 */ /* 0x000fe20000000800 */
[----:B------:R-:W-:Y:S01]  /*45b0*/  @!PT LDS RZ, [RZ] ;  /* 0x00000000fffff984 */ /* 0x000fe20000000800 */
[----:B------:R1:W-:Y:S03]  /*45c0*/  @!P2 LDGSTS.E.BYPASS.LTC128B.128 [R0+0x1b000], [R2.64+0x80] ;  /* 0x1b0000800200afae */ /* 0x0003e6000b901d4e */
.L_x_945:
[----:B------:R-:W-:Y:S05]  /*45d0*/  BSYNC B0 ;  /* 0x0000000000007941 */ /* 0x000fea0003800000 */
.L_x_944:
[----:B------:R-:W-:Y:S01]  /*45e0*/  ULDC.64 UR6, c[0x0][0x318] ;  /* 0x0000c60000067ab9 */ /* 0x000fe20000000a00 */
[----:B-1----:R-:W-:Y:S01]  /*45f0*/  IMAD.MOV.U32 R6, RZ, RZ, c[0x0][0x308] ;  /* 0x0000c200ff067624 */ /* 0x002fe200078e00ff */
[----:B------:R-:W-:Y:S01]  /*4600*/  UISETP.NE.U32.AND UP1, UPT, URZ, UR6, UPT ;  /* 0x000000063f00728c */ /* 0x000fe2000bf25070 */
[----:B------:R-:W-:Y:S01]  /*4610*/  IMAD.MOV.U32 R7, RZ, RZ, c[0x0][0x30c] ;  /* 0x0000c300ff077624 */ /* 0x000fe200078e00ff */
[----:B------:R-:W-:Y:S01]  /*4620*/  ULDC.64 UR8, c[0x0][0x320] ;  /* 0x0000c80000087ab9 */ /* 0x000fe20000000a00 */
[----:B------:R-:W1:Y:S01]  /*4630*/  S2R R4, SR_TID.X ;  /* 0x0000000000047919 */ /* 0x000e620000002100 */
[----:B------:R-:W-:Y:S01]  /*4640*/  UISETP.NE.AND.EX UP1, UPT, URZ, UR7, UPT, UP1 ;  /* 0x000000073f00728c */ /* 0x000fe2000bf25310 */
[----:B------:R-:W-:-:S02]  /*4650*/  IMAD.SHL.U32 R5, R17, 0x20, RZ ;  /* 0x0000002011057824 */ /* 0x000fc400078e00ff */
[----:B------:R-:W0:Y:S03]  /*4660*/  LDGDEPBAR ;  /* 0x00000000000079af */ /* 0x000e260000000000 */
[----:B------:R-:W-:-:S05]  /*4670*/  PLOP3.LUT P1, PT, PT, PT, UP1, 0x80, 0x0 ;  /* 0x000000000000781c */ /* 0x000fca0003f2f018 */
[----:B------:R-:W-:Y:S02]  /*4680*/  @UP1 UMOV UR4, UR34 ;  /* 0x0000002200041c82 */ /* 0x000fe40008000000 */
[----:B------:R-:W-:Y:S02]  /*4690*/  @UP1 UMOV UR5, UR58 ;  /* 0x0000003a00051c82 */ /* 0x000fe40008000000 */
[----:B------:R-:W-:Y:S02]  /*46a0*/  @UP1 UIMAD.WIDE.U32 UR4, UR31, UR8, UR4 ;  /* 0x000000081f0412a5 */ /* 0x000fe4000f8e0004 */
[----:B------:R-:W-:Y:S02]  /*46b0*/  @UP1 UIMAD UR8, UR38, UR8, URZ ;  /* 0x00000008260812a4 */ /* 0x000fe4000f8e023f */
[----:B------:R-:W-:Y:S02]  /*46c0*/  @UP1 ULEA UR6, UP0, UR4, UR6, 0x2 ;  /* 0x0000000604061291 */ /* 0x000fe4000f80103f */
[----:B------:R-:W-:-:S04]  /*46d0*/  @UP1 UIMAD UR9, UR31, UR9, UR8 ;  /* 0x000000091f0912a4 */ /* 0x000fc8000f8e0208 */
[----:B------:R-:W-:Y:S01]  /*46e0*/  @UP1 UIADD3 UR9, UR5, UR9, URZ ;  /* 0x0000000905091290 */ /* 0x000fe2000fffe03f */
[----:B------:R-:W-:-:S03]  /*46f0*/  IMAD.U32 R2, RZ, RZ, UR6 ;  /* 0x00000006ff027e24 */ /* 0x000fc6000f8e00ff */
[----:B------:R-:W-:-:S06]  /*4700*/  @UP1 ULEA.HI.X UR7, UR4, UR7, UR9, 0x2, UP0 ;  /* 0x0000000704071291 */ /* 0x000fcc00080f1409 */
[----:B------:R-:W-:-:S05]  /*4710*/  IMAD.U32 R3, RZ, RZ, UR7 ;  /* 0x00000007ff037e24 */ /* 0x000fca000f8e00ff */
[----:B--234-:R2:W3:Y:S04]  /*4720*/  @P1 LDG.E R0, [R2.64] ;  /* 0x0000000e02001981 */ /* 0x01c4e8000c1e1900 */
[----:B--2---:R2:W4:Y:S04]  /*4730*/  LDG.E.64 R2, [R6.64+0x8] ;  /* 0x0000080e06027981 */ /* 0x004528000c1e1b00 */
[----:B--2---:R-:W2:Y:S01]  /*4740*/  LDG.E.64 R6, [R6.64] ;  /* 0x0000000e06067981 */ /* 0x004ea2000c1e1b00 */
[----:B-1----:R-:W-:Y:S01]  /*4750*/  IMAD.SHL.U32 R4, R4, 0x2, RZ ;  /* 0x0000000204047824 */ /* 0x002fe200078e00ff */
[----:B------:R-:W3:Y:S01]  /*4760*/  @P1 MUFU.RCP R8, c[0x0][0x238] ;  /* 0x00008e0000081b08 */ /* 0x000ee20000001000 */
[----:B------:R-:W-:Y:S01]  /*4770*/  IMAD.MOV.U32 R236, RZ, RZ, R223 ;  /* 0x000000ffffec7224 */ /* 0x000fe200078e00df */
[----:B------:R-:W-:Y:S01]  /*4780*/  CS2R R158, SRZ ;  /* 0x00000000009e7805 */ /* 0x000fe2000001ff00 */
[----:B------:R-:W-:Y:S01]  /*4790*/  CS2R R156, SRZ ;  /* 0x00000000009c7805 */ /* 0x000fe2000001ff00 */
[----:B------:R-:W-:Y:S01]  /*47a0*/  LOP3.LUT R5, R5, 0x6, R4, 0xf8, !PT ;  /* 0x0000000605057812 */ /* 0x000fe200078ef804 */
[----:B------:R-:W-:Y:S01]  /*47b0*/  IMAD.U32 R4, RZ, RZ, UR23 ;  /* 0x00000017ff047e24 */ /* 0x000fe2000f8e00ff */
[----:B------:R-:W-:Y:S01]  /*47c0*/  CS2R R162, SRZ ;  /* 0x0000000000a27805 */ /* 0x000fe2000001ff00 */
[----:B------:R-:W-:Y:S01]  /*47d0*/  CS2R R160, SRZ ;  /* 0x0000000000a07805 */ /* 0x000fe2000001ff00 */
[----:B------:R-:W-:Y:S01]  /*47e0*/  CS2R R154, SRZ ;  /* 0x00000000009a7805 */ /* 0x000fe2000001ff00 */
[----:B------:R-:W-:Y:S01]  /*47f0*/  IMAD R237, R4, 0x80, R5 ;  /* 0x0000008004ed7824 */ /* 0x000fe200078e0205 */
[----:B------:R-:W-:Y:S01]  /*4800*/  SHF.R.S32.HI R4, RZ, 0x1f, R13 ;  /* 0x0000001fff047819 */ /* 0x000fe2000001140d */
[----:B------:R-:W-:Y:S01]  /*4810*/  CS2R R152, SRZ ;  /* 0x0000000000987805 */ /* 0x000fe2000001ff00 */
[----:B------:R-:W-:Y:S01]  /*4820*/  CS2R R150, SRZ ;  /* 0x0000000000967805 */ /* 0x000fe2000001ff00 */
[----:B------:R-:W-:Y:S01]  /*4830*/  I2F R251, R237 ;  /* 0x000000ed00fb7306 */ /* 0x000fe20000201400 */
[C---:B------:R-:W-:Y:S01]  /*4840*/  IADD3 R250, R237.reuse, 0x19, RZ ;  /* 0x00000019edfa7810 */ /* 0x040fe20007ffe0ff */
[----:B------:R-:W-:Y:S01]  /*4850*/  CS2R R148, SRZ ;  /* 0x0000000000947805 */ /* 0x000fe2000001ff00 */
        /* <DEDUP_REMOVED lines=10> */
[----:B------:R-:W-:Y:S01]  /*4900*/  IADD3 R244, R237, 0x1, RZ ;  /* 0x00000001edf47810 */ /* 0x000fe20007ffe0ff */
[----:B------:R-:W-:Y:S01]  /*4910*/  CS2R R136, SRZ ;  /* 0x0000000000887805 */ /* 0x000fe2000001ff00 */
[----:B------:R-:W-:Y:S01]  /*4920*/  CS2R R134, SRZ ;  /* 0x0000000000867805 */ /* 0x000fe2000001ff00 */
[----:B------:R-:W-:Y:S01]  /*4930*/  CS2R R132, SRZ ;  /* 0x0000000000847805 */ /* 0x000fe2000001ff00 */
[----:B------:R-:W-:Y:S01]  /*4940*/  I2F R252, R244 ;  /* 0x000000f400fc7306 */ /* 0x000fe20000201400 */
        /* <DEDUP_REMOVED lines=48> */
[----:B------:R-:W-:Y:S01]  /*4c50*/  IMAD.MOV.U32 R222, RZ, RZ, 0x20 ;  /* 0x00000020ffde7424 */ /* 0x000fe200078e00ff */
[----:B------:R-:W-:Y:S01]  /*4c60*/  UMOV UR7, URZ ;  /* 0x0000003f00077c82 */ /* 0x000fe20008000000 */
[----:B------:R-:W-:-:S02]  /*4c70*/  IMAD.MOV.U32 R221, RZ, RZ, 0x40 ;  /* 0x00000040ffdd7424 */ /* 0x000fc400078e00ff */
[----:B------:R-:W-:Y:S02]  /*4c80*/  IMAD.SHL.U32 R212, R220, 0x2, RZ ;  /* 0x00000002dcd47824 */ /* 0x000fe400078e00ff */
[----:B---3--:R-:W-:-:S04]  /*4c90*/  @P1 FMUL.FTZ R0, R0, R8 ;  /* 0x0000000800001220 */ /* 0x008fc80000410000 */
[----:B------:R1:W3:Y:S01]  /*4ca0*/  @P1 R2UR UR4, R0 ;  /* 0x00000000000413c2 */ /* 0x0002e200000e0000 */
[----:B----4-:R-:W-:Y:S02]  /*4cb0*/  IADD3 R13, P3, P2, R2, UR44, R13 ;  /* 0x0000002c020d7c10 */ /* 0x010fe4000fa7e00d */
[----:B------:R-:W-:Y:S01]  /*4cc0*/  IADD3 R2, R219, 0x2000, RZ ;  /* 0x00002000db027810 */ /* 0x000fe20007ffe0ff */
[----:B-1----:R-:W-:Y:S01]  /*4cd0*/  IMAD.U32 R0, RZ, RZ, UR23 ;  /* 0x00000017ff007e24 */ /* 0x002fe2000f8e00ff */
[----:B------:R-:W-:Y:S01]  /*4ce0*/  IADD3.X R4, R3, UR48, R4, P3, P2 ;  /* 0x0000003003047c10 */ /* 0x000fe20009fe4404 */
[----:B---3--:R-:W-:Y:S01]  /*4cf0*/  @UP1 UMOV UR7, UR4 ;  /* 0x0000000400071c82 */ /* 0x008fe20008000000 */
[----:B------:R-:W-:Y:S01]  /*4d00*/  SEL R2, R2, R219, !P0 ;  /* 0x000000db02027207 */ /* 0x000fe20004000000 */
[----:B------:R-:W-:Y:S01]  /*4d10*/  IMAD R0, R0, 0x4, R17 ;  /* 0x0000000400007824 */ /* 0x000fe200078e0211 */
[----:B------:R-:W-:-:S03]  /*4d20*/  IADD3 R3, R220, 0x2000, RZ ;  /* 0x00002000dc037810 */ /* 0x000fc60007ffe0ff */
[----:B------:R-:W-:Y:S01]  /*4d30*/  IMAD.SHL.U32 R210, R2, 0x2, RZ ;  /* 0x0000000202d27824 */ /* 0x000fe200078e00ff */
[----:B------:R-:W-:-:S05]  /*4d40*/  SEL R3, R3, R220, !P0 ;  /* 0x000000dc03037207 */ /* 0x000fca0004000000 */
[----:B------:R-:W-:Y:S02]  /*4d50*/  IMAD.SHL.U32 R214, R3, 0x2, RZ ;  /* 0x0000000203d67824 */ /* 0x000fe400078e00ff */
[----:B------:R-:W-:Y:S01]  /*4d60*/  I2F R3, R249 ;  /* 0x000000f900037306 */ /* 0x000fe20000201400 */
[----:B--2---:R-:W1:Y:S08]  /*4d70*/  R2UR UR12, R6 ;  /* 0x00000000060c73c2 */ /* 0x004e7000000e0000 */
[----:B------:R-:W2:Y:S01]  /*4d80*/  R2UR UR11, R7 ;  /* 0x00000000070b73c2 */ /* 0x000ea200000e0000 */
[----:B-1----:R-:W-:-:S02]  /*4d90*/  LOP3.LUT R2, R4, UR12, RZ, 0x3c, !PT ;  /* 0x0000000c04027c12 */ /* 0x002fc4000f8e3cff */
[----:B------:R-:W-:Y:S03]  /*4da0*/  I2F R4, R245 ;  /* 0x000000f500047306 */ /* 0x000fe60000201400 */
[----:B------:R1:W-:Y:S01]  /*4db0*/  STL [R1+0x3c], R2 ;  /* 0x00003c0201007387 */ /* 0x0003e20000100800 */
[----:B--2---:R-:W-:-:S04]  /*4dc0*/  LOP3.LUT R0, R0, UR11, RZ, 0x3c, !PT ;  /* 0x0000000b00007c12 */ /* 0x004fc8000f8e3cff */
[----:B-1----:R-:W1:Y:S02]  /*4dd0*/  I2F R2, R250 ;  /* 0x000000fa00027306 */ /* 0x002e640000201400 */
[----:B-1----:R1:W-:Y:S04]  /*4de0*/  STL [R1+0x14], R2 ;  /* 0x0000140201007387 */ /* 0x0023e80000100800 */
[----:B------:R2:W-:Y:S02]  /*4df0*/  STL [R1+0x10], R3 ;  /* 0x0000100301007387 */ /* 0x0005e40000100800 */
[----:B-1----:R-:W1:Y:S08]  /*4e00*/  I2F R2, R248 ;  /* 0x000000f800027306 */ /* 0x002e700000201400 */
[----:B--2---:R-:W2:Y:S01]  /*4e10*/  I2F R3, R247 ;  /* 0x000000f700037306 */ /* 0x004ea20000201400 */
[----:B-1----:R1:W-:Y:S04]  /*4e20*/  STL [R1+0xc], R2 ;  /* 0x00000c0201007387 */ /* 0x0023e80000100800 */
[----:B--2---:R-:W-:Y:S03]  /*4e30*/  STL [R1+0x8], R3 ;  /* 0x0000080301007387 */ /* 0x004fe60000100800 */
[----:B-1----:R-:W1:Y:S02]  /*4e40*/  I2F R2, R246 ;  /* 0x000000f600027306 */ /* 0x002e640000201400 */
[----:B-1----:R1:W-:Y:S04]  /*4e50*/  STL [R1+0x4], R2 ;  /* 0x0000040201007387 */ /* 0x0023e80000100800 */
[----:B------:R-:W-:Y:S01]  /*4e60*/  STL [R1], R4 ;  /* 0x0000000401007387 */ /* 0x000fe20000100800 */
[----:B-1----:R-:W-:-:S05]  /*4e70*/  IMAD.WIDE.U32 R2, R13, -0x2daee0ad, RZ ;  /* 0xd2511f530d027825 */ /* 0x002fca00078e00ff */
[----:B------:R-:W-:Y:S01]  /*4e80*/  LOP3.LUT R0, R3, R0, RZ, 0x3c, !PT ;  /* 0x0000000003007212 */ /* 0x000fe200078e3cff */
[----:B------:R1:W-:Y:S04]  /*4e90*/  STL.64 [R1+0x40], R2 ;  /* 0x0000400201007387 */ /* 0x0003e80000100a00 */
[----:B-1----:R-:W-:-:S05]  /*4ea0*/  IMAD.WIDE.U32 R2, R0, -0x326172a9, RZ ;  /* 0xcd9e8d5700027825 */ /* 0x002fca00078e00ff */
[----:B------:R1:W-:Y:S02]  /*4eb0*/  STL.64 [R1+0x28], R2 ;  /* 0x0000280201007387 */ /* 0x0003e40000100a00 */
.L_x_948:
[----:B------:R-:W2:Y:S01]  /*4ec0*/  LDL R0, [R1+0x54] ;  /* 0x0000540001007983 */ /* 0x000ea20000100800 */
[----:B------:R-:W-:Y:S02]  /*4ed0*/  USHF.L.U32 UR4, UR23, 0x7, URZ ;  /* 0x0000000717047899 */ /* 0x000fe4000800063f */
[----:B------:R-:W-:Y:S01]  /*4ee0*/  USHF.L.U32 UR8, UR10, 0x6, URZ ;  /* 0x000000060a087899 */ /* 0x000fe2000800063f */
[----:B------:R-:W0:Y:S01]  /*4ef0*/  LDGDEPBAR ;  /* 0x00000000000079af */ /* 0x000e220000000000 */
[----:B------:R-:W-:Y:S02]  /*4f00*/  UIADD3 UR6, UR21, 0x80, UR4 ;  /* 0x0000008015067890 */ /* 0x000fe4000fffe004 */
[----:B------:R-:W-:Y:S02]  /*4f10*/  UIADD3 UR4, UR4, 0x80, URZ ;  /* 0x0000008004047890 */ /* 0x000fe4000fffe03f */
[----:B------:R-:W-:Y:S02]  /*4f20*/  UIADD3 UR6, UR6, -UR13, URZ ;  /* 0x8000000d06067290 */ /* 0x000fe4000fffe03f */
[----:B------:R-:W-:Y:S01]  /*4f30*/  UIADD3 UR5, UR12, -0x61c88647, URZ ;  /* 0x9e3779b90c057890 */ /* 0x000fe2000fffe03f */
[----:B------:R-:W3:Y:S01]  /*4f40*/  LDL R231, [R1+0x50] ;  /* 0x0000500001e77983 */ /* 0x000ee20000100800 */
[----:B------:R-:W-:Y:S02]  /*4f50*/  UISETP.GE.AND UP0, UPT, UR8, UR6, UPT ;  /* 0x000000060800728c */ /* 0x000fe4000bf06270 */
[----:B------:R-:W-:Y:S01]  /*4f60*/  UIADD3 UR6, UR11, -0x4498517b, URZ ;  /* 0xbb67ae850b067890 */ /* 0x000fe2000fffe03f */
[----:B------:R-:W4:Y:S01]  /*4f70*/  LDL R230, [R1+0x3c] ;  /* 0x00003c0001e67983 */ /* 0x000f220000100800 */
[----:B------:R-:W-:Y:S02]  /*4f80*/  UISETP.LT.AND UP0, UPT, UR4, UR13, UP0 ;  /* 0x0000000d0400728c */ /* 0x000fe40008701270 */
[----:B------:R-:W-:Y:S01]  /*4f90*/  UIADD3 UR4, UR11, 0x76cf5d0a, URZ ;  /* 0x76cf5d0a0b047890 */ /* 0x000fe2000fffe03f */
[----:B------:R-:W3:Y:S01]  /*4fa0*/  LDL.64 R226, [R1+0x28] ;  /* 0x0000280001e27983 */ /* 0x000ee20000100a00 */
[----:B------:R-:W-:Y:S05]  /*4fb0*/  UISETP.GT.AND UP3, UPT, UR10, UR20, UPT ;  /* 0x000000140a00728c */ /* 0x000fea000bf64270 */
[----:B------:R-:W3:Y:S01]  /*4fc0*/  LDL.64 R228, [R1+0x40] ;  /* 0x0000400001e47983 */ /* 0x000ee20000100a00 */
[----:B------:R-:W-:Y:S05]  /*4fd0*/  DEPBAR.LE SB0, 0x0 ;  /* 0x000080000000791a */ /* 0x000fea0000000000 */
        /* <DEDUP_REMOVED lines=11> */
[-C--:B------:R-:W-:Y:S07]  /*5090*/  HMMA.16816.F32.BF16 R12, R28, R18.reuse, RZ ;  /* 0x000000121c0c723c */ /* 0x080fee00000418ff */
[----:B------:R-:W-:Y:S01]  /*50a0*/  LDSM.16.M88.4 R204, [R216+0xc800] ;  /* 0x00c80000d8cc783b */ /* 0x000fe20000000200 */
[C---:B------:R-:W-:Y:S08]  /*50b0*/  HMMA.16816.F32.BF16 R16, R32.reuse, R18, RZ ;  /* 0x000000122010723c */ /* 0x040ff000000418ff */
[-C--:B------:R-:W-:Y:S08]  /*50c0*/  HMMA.16816.F32.BF16 R20, R32, R164.reuse, RZ ;  /* 0x000000a42014723c */ /* 0x080ff000000418ff */
[C---:B------:R-:W-:Y:S08]  /*50d0*/  HMMA.16816.F32.BF16 R24, R28.reuse, R164, RZ ;  /* 0x000000a41c18723c */ /* 0x040ff000000418ff */
[-C--:B------:R-:W-:Y:S08]  /*50e0*/  HMMA.16816.F32.BF16 R28, R28, R166.reuse, RZ ;  /* 0x000000a61c1c723c */ /* 0x080ff000000418ff */
[----:B------:R-:W-:Y:S02]  /*50f0*/  HMMA.16816.F32.BF16 R32, R32, R166, RZ ;  /* 0x000000a62020723c */ /* 0x000fe400000418ff */
[----:B--2---:R-:W-:Y:S02]  /*5100*/  R2P PR, R0, 0x6 ;  /* 0x0000000600007804 */ /* 0x004fe40000000000 */
[----:B------:R-:W-:Y:S03]  /*5110*/  PLOP3.LUT P0, PT, PT, PT, UP0, 0x80, 0x0 ;  /* 0x000000000000781c */ /* 0x000fe60003f0f008 */
[----:B-----5:R-:W-:Y:S02]  /*5120*/  SEL R211, R222, 0xffffffe0, !P1 ;  /* 0xffffffe0ded37807 */ /* 0x020fe40004800000 */
[----:B------:R-:W-:Y:S01]  /*5130*/  SEL R213, R221, 0xffffffc0, !P2 ;  /* 0xffffffc0ddd57807 */ /* 0x000fe20005000000 */
[----:B------:R-:W2:Y:S02]  /*5140*/  LDL R222, [R1+0x1c] ;  /* 0x00001c0001de7983 */ /* 0x000ea40000100800 */
[C---:B------:R-:W-:Y:S02]  /*5150*/  IMAD.IADD R0, R214.reuse, 0x1, R211 ;  /* 0x00000001d6007824 */ /* 0x040fe400078e02d3 */
[--C-:B------:R-:W-:Y:S02]  /*5160*/  IMAD.IADD R3, R214, 0x1, R213.reuse ;  /* 0x00000001d6037824 */ /* 0x100fe400078e02d5 */
[----:B------:R-:W-:Y:S01]  /*5170*/  IMAD.IADD R2, R0, 0x1, R213 ;  /* 0x0000000100027824 */ /* 0x000fe200078e02d5 */
[----:B------:R-:W1:Y:S08]  /*5180*/  LDSM.16.M88.4 R168, [R0] ;  /* 0x0000000000a8783b */ /* 0x000e700000000200 */
[----:B------:R-:W3:Y:S08]  /*5190*/  LDSM.16.M88.4 R176, [R0+0x1000] ;  /* 0x0010000000b0783b */ /* 0x000ef00000000200 */
[----:B------:R-:W4:Y:S08]  /*51a0*/  LDSM.16.M88.4 R184, [R3] ;  /* 0x0000000003b8783b */ /* 0x000f300000000200 */
[----:B------:R-:W4:Y:S08]  /*51b0*/  LDSM.16.M88.4 R192, [R3+0x1000] ;  /* 0x0010000003c0783b */ /* 0x000f300000000200 */
[----:B------:R-:W-:Y:S01]  /*51c0*/  LDSM.16.M88.4 R164, [R2] ;  /* 0x0000000002a4783b */ /* 0x000fe20000000200 */
[-C--:B-1----:R-:W-:Y:S07]  /*51d0*/  HMMA.16816.F32.BF16 R4, R168, R172.reuse, R4 ;  /* 0x000000aca804723c */ /* 0x082fee0000041804 */
[----:B------:R-:W-:Y:S01]  /*51e0*/  LDSM.16.M88.4 R200, [R2+0x1000] ;  /* 0x0010000002c8783b */ /* 0x000fe20000000200 */
[C---:B---3--:R-:W-:Y:S08]  /*51f0*/  HMMA.16816.F32.BF16 R8, R176.reuse, R172, R8 ;  /* 0x000000acb008723c */ /* 0x048ff00000041808 */
[-C--:B------:R-:W-:Y:S08]  /*5200*/  HMMA.16816.F32.BF16 R12, R176, R174.reuse, R12 ;  /* 0x000000aeb00c723c */ /* 0x080ff0000004180c */
[C---:B------:R-:W-:Y:S01]  /*5210*/  HMMA.16816.F32.BF16 R16, R168.reuse, R174, R16 ;  /* 0x000000aea810723c */ /* 0x040fe20000041810 */
[----:B------:R-:W1:Y:S07]  /*5220*/  LDSM.16.M88.4 R172, [R216+0xc000] ;  /* 0x00c00000d8ac783b */ /* 0x000e6e0000000200 */
[-C--:B------:R-:W-:Y:S08]  /*5230*/  HMMA.16816.F32.BF16 R20, R168, R180.reuse, R20 ;  /* 0x000000b4a814723c */ /* 0x080ff00000041814 */
[C---:B------:R-:W-:Y:S08]  /*5240*/  HMMA.16816.F32.BF16 R24, R176.reuse, R180, R24 ;  /* 0x000000b4b018723c */ /* 0x040ff00000041818 */
[-C--:B------:R-:W-:Y:S01]  /*5250*/  HMMA.16816.F32.BF16 R28, R176, R182.reuse, R28 ;  /* 0x000000b6b01c723c */ /* 0x080fe2000004181c */
[----:B------:R-:W-:Y:S07]  /*5260*/  LDSM.16.M88.4 R176, [R218+0x10000] ;  /* 0x01000000dab0783b */ /* 0x000fee0000000200 */
[----:B------:R-:W-:Y:S01]  /*5270*/  HMMA.16816.F32.BF16 R32, R168, R182, R32 ;  /* 0x000000b6a820723c */ /* 0x000fe20000041820 */
[----:B------:R-:W3:Y:S07]  /*5280*/  LDSM.16.M88.4 R168, [R214+0x2000] ;  /* 0x00200000d6a8783b */ /* 0x000eee0000000200 */
[-C--:B----4-:R-:W-:Y:S01]  /*5290*/  HMMA.16816.F32.BF16 R4, R184, R188.reuse, R4 ;  /* 0x000000bcb804723c */ /* 0x090fe20000041804 */
[----:B------:R-:W4:Y:S07]  /*52a0*/  LDSM.16.M88.4 R180, [R214+0x3000] ;  /* 0x00300000d6b4783b */ /* 0x000f2e0000000200 */
[C---:B------:R-:W-:Y:S08]  /*52b0*/  HMMA.16816.F32.BF16 R8, R192.reuse, R188, R8 ;  /* 0x000000bcc008723c */ /* 0x040ff00000041808 */
[-C--:B------:R-:W-:Y:S08]  /*52c0*/  HMMA.16816.F32.BF16 R12, R192, R190.reuse, R12 ;  /* 0x000000bec00c723c */ /* 0x080ff0000004180c */
[C---:B------:R-:W-:Y:S01]  /*52d0*/  HMMA.16816.F32.BF16 R16, R184.reuse, R190, R16 ;  /* 0x000000beb810723c */ /* 0x040fe20000041810 */
[----:B------:R-:W3:Y:S07]  /*52e0*/  LDSM.16.M88.4 R188, [R218+0x10800] ;  /* 0x01080000dabc783b */ /* 0x000eee0000000200 */
[-C--:B------:R-:W-:Y:S08]  /*52f0*/  HMMA.16816.F32.BF16 R20, R184, R196.reuse, R20 ;  /* 0x000000c4b814723c */ /* 0x080ff00000041814 */
[C---:B------:R-:W-:Y:S08]  /*5300*/  HMMA.16816.F32.BF16 R24, R192.reuse, R196, R24 ;  /* 0x000000c4c018723c */ /* 0x040ff00000041818 */
[-C--:B------:R-:W-:Y:S01]  /*5310*/  HMMA.16816.F32.BF16 R28, R192, R198.reuse, R28 ;  /* 0x000000c6c01c723c */ /* 0x080fe2000004181c */
[----:B------:R-:W-:Y:S07]  /*5320*/  LDSM.16.M88.4 R192, [R0+0x3000] ;  /* 0x0030000000c0783b */ /* 0x000fee0000000200 */
[----:B------:R-:W-:Y:S01]  /*5330*/  HMMA.16816.F32.BF16 R32, R184, R198, R32 ;  /* 0x000000c6b820723c */ /* 0x000fe20000041820 */
[----:B------:R-:W-:Y:S07]  /*5340*/  LDSM.16.M88.4 R184, [R215+0x10000] ;  /* 0x01000000d7b8783b */ /* 0x000fee0000000200 */
[-C--:B-1----:R-:W-:Y:S01]  /*5350*/  HMMA.16816.F32.BF16 R4, R164, R172.reuse, R4 ;  /* 0x000000aca404723c */ /* 0x082fe20000041804 */
[----:B------:R-:W-:Y:S07]  /*5360*/  LDSM.16.M88.4 R196, [R215+0x10800] ;  /* 0x01080000d7c4783b */ /* 0x000fee0000000200 */
[C---:B------:R-:W-:Y:S08]  /*5370*/  HMMA.16816.F32.BF16 R8, R200.reuse, R172, R8 ;  /* 0x000000acc808723c */ /* 0x040ff00000041808 */
[-C--:B------:R-:W-:Y:S08]  /*5380*/  HMMA.16816.F32.BF16 R12, R200, R174.reuse, R12 ;  /* 0x000000aec80c723c */ /* 0x080ff0000004180c */
[C---:B------:R-:W-:Y:S01]  /*5390*/  HMMA.16816.F32.BF16 R16, R164.reuse, R174, R16 ;  /* 0x000000aea410723c */ /* 0x040fe20000041810 */
[----:B------:R1:W2:Y:S07]  /*53a0*/  LDSM.16.M88.4 R172, [R0+0x2000] ;  /* 0x0020000000ac783b */ /* 0x0002ae0000000200 */
[-C--:B------:R-:W-:Y:S08]  /*53b0*/  HMMA.16816.F32.BF16 R20, R164, R204.reuse, R20 ;  /* 0x000000cca414723c */ /* 0x080ff00000041814 */
[C---:B------:R-:W-:Y:S08]  /*53c0*/  HMMA.16816.F32.BF16 R24, R200.reuse, R204, R24 ;  /* 0x000000ccc818723c */ /* 0x040ff00000041818 */
[-C--:B------:R-:W-:Y:S01]  /*53d0*/  HMMA.16816.F32.BF16 R28, R200, R206.reuse, R28 ;  /* 0x000000cec81c723c */ /* 0x080fe2000004181c */
[----:B------:R-:W-:Y:S03]  /*53e0*/  LDSM.16.M88.4 R200, [R3+0x3000] ;  /* 0x0030000003c8783b */ /* 0x000fe60000000200 */
[----:B-1----:R-:W-:Y:S04]  /*53f0*/  IMAD.U32 R0, RZ, RZ, UR10 ;  /* 0x0000000aff007e24 */ /* 0x002fe8000f8e00ff */
[----:B------:R-:W-:Y:S01]  /*5400*/  HMMA.16816.F32.BF16 R32, R164, R206, R32 ;  /* 0x000000cea420723c */ /* 0x000fe20000041820 */
[----:B------:R-:W-:Y:S03]  /*5410*/  LDSM.16.M88.4 R164, [R3+0x2000] ;  /* 0x0020000003a4783b */ /* 0x000fe60000000200 */
[----:B------:R-:W-:Y:S04]  /*5420*/  IMAD R0, R0, 0x4, R231 ;  /* 0x0000000400007824 */ /* 0x000fe800078e02e7 */
[-C--:B---3--:R-:W-:Y:S01]  /*5430*/  HMMA.16816.F32.BF16 R4, R168, R176.reuse, R4 ;  /* 0x000000b0a804723c */ /* 0x088fe20000041804 */
[----:B------:R-:W-:Y:S07]  /*5440*/  LDSM.16.M88.4 R204, [R217+0x10800] ;  /* 0x01080000d9cc783b */ /* 0x000fee0000000200 */
[C---:B----4-:R-:W-:Y:S08]  /*5450*/  HMMA.16816.F32.BF16 R8, R180.reuse, R176, R8 ;  /* 0x000000b0b408723c */ /* 0x050ff00000041808 */
[-C--:B------:R-:W-:Y:S08]  /*5460*/  HMMA.16816.F32.BF16 R12, R180, R178.reuse, R12 ;  /* 0x000000b2b40c723c */ /* 0x080ff0000004180c */
[C---:B------:R-:W-:Y:S01]  /*5470*/  HMMA.16816.F32.BF16 R16, R168.reuse, R178, R16 ;  /* 0x000000b2a810723c */ /* 0x040fe20000041810 */
[----:B------:R-:W1:Y:S07]  /*5480*/  LDSM.16.M88.4 R176, [R217+0x10000] ;  /* 0x01000000d9b0783b */ /* 0x000e6e0000000200 */
[-C--:B------:R-:W-:Y:S08]  /*5490*/  HMMA.16816.F32.BF16 R20, R168, R188.reuse, R20 ;  /* 0x000000bca814723c */ /* 0x080ff00000041814 */
[C---:B------:R-:W-:Y:S08]  /*54a0*/  HMMA.16816.F32.BF16 R24, R180.reuse, R188, R24 ;  /* 0x000000bcb418723c */ /* 0x040ff00000041818 */
[-C--:B------:R-:W-:Y:S07]  /*54b0*/  HMMA.16816.F32.BF16 R28, R180, R190.reuse, R28 ;  /* 0x000000beb41c723c */ /* 0x080fee000004181c */
[C---:B------:R-:W-:Y:S01]  /*54c0*/  IMAD.WIDE.U32 R180, R0.reuse, -0x326172a9, RZ ;  /* 0xcd9e8d5700b47825 */ /* 0x040fe200078e00ff */
[----:B------:R-:W-:Y:S01]  /*54d0*/  HMMA.16816.F32.BF16 R32, R168, R190, R32 ;  /* 0x000000bea820723c */ /* 0x000fe20000041820 */
[----:B------:R-:W-:Y:S03]  /*54e0*/  LDSM.16.M88.4 R168, [R2+0x2000] ;  /* 0x0020000002a8783b */ /* 0x000fe60000000200 */
[-C--:B------:R-:W-:Y:S02]  /*54f0*/  LOP3.LUT R182, R181, R230.reuse, RZ, 0x3c, !PT ;  /* 0x000000e6b5b67212 */ /* 0x080fe400078e3cff */
[----:B------:R-:W-:Y:S02]  /*5500*/  LOP3.LUT R181, R227, UR5, R180, 0x96, !PT ;  /* 0x00000005e3b57c12 */ /* 0x000fe4000f8e96b4 */
[-C--:B--2---:R-:W-:Y:S05]  /*5510*/  HMMA.16816.F32.BF16 R4, R172, R184.reuse, R4 ;  /* 0x000000b8ac04723c */ /* 0x084fea0000041804 */
[----:B------:R-:W-:Y:S03]  /*5520*/  IMAD.WIDE.U32 R188, R181, -0x2daee0ad, RZ ;  /* 0xd2511f53b5bc7825 */ /* 0x000fe600078e00ff */
[C---:B------:R-:W-:Y:S08]  /*5530*/  HMMA.16816.F32.BF16 R8, R192.reuse, R184, R8 ;  /* 0x000000b8c008723c */ /* 0x040ff00000041808 */
[-C--:B------:R-:W-:Y:S08]  /*5540*/  HMMA.16816.F32.BF16 R12, R192, R186.reuse, R12 ;  /* 0x000000bac00c723c */ /* 0x080ff0000004180c */
[C---:B------:R-:W-:Y:S08]  /*5550*/  HMMA.16816.F32.BF16 R16, R172.reuse, R186, R16 ;  /* 0x000000baac10723c */ /* 0x040ff00000041810 */
[-C--:B------:R-:W-:Y:S08]  /*5560*/  HMMA.16816.F32.BF16 R20, R172, R196.reuse, R20 ;  /* 0x000000c4ac14723c */ /* 0x080ff00000041814 */
[C---:B------:R-:W-:Y:S08]  /*5570*/  HMMA.16816.F32.BF16 R24, R192.reuse, R196, R24 ;  /* 0x000000c4c018723c */ /* 0x040ff00000041818 */
[-C--:B------:R-:W-:Y:S01]  /*5580*/  HMMA.16816.F32.BF16 R28, R192, R198.reuse, R28 ;  /* 0x000000c6c01c723c */ /* 0x080fe2000004181c */
[----:B------:R-:W2:Y:S04]  /*5590*/  LDL R193, [R1+0x34] ;  /* 0x0000340001c17983 */ /* 0x000ea80000100800 */
[----:B------:R-:W3:Y:S03]  /*55a0*/  LDL R192, [R1+0x38] ;  /* 0x0000380001c07983 */ /* 0x000ee60000100800 */
[----:B------:R-:W-:Y:S01]  /*55b0*/  HMMA.16816.F32.BF16 R32, R172, R198, R32 ;  /* 0x000000c6ac20723c */ /* 0x000fe20000041820 */
[----:B------:R-:W4:Y:S04]  /*55c0*/  LDL R195, [R1] ;  /* 0x0000000001c37983 */ /* 0x000f280000100800 */
[----:B------:R-:W4:Y:S03]  /*55d0*/  LDL R194, [R1+0x4] ;  /* 0x0000040001c27983 */ /* 0x000f260000100800 */
[-C--:B-1----:R-:W-:Y:S01]  /*55e0*/  HMMA.16816.F32.BF16 R4, R164, R176.reuse, R4 ;  /* 0x000000b0a404723c */ /* 0x082fe20000041804 */
[----:B------:R-:W1:Y:S07]  /*55f0*/  LDSM.16.M88.4 R172, [R216+0x10000] ;  /* 0x01000000d8ac783b */ /* 0x000e6e0000000200 */
[C---:B------:R-:W-:Y:S08]  /*5600*/  HMMA.16816.F32.BF16 R8, R200.reuse, R176, R8 ;  /* 0x000000b0c808723c */ /* 0x040ff00000041808 */
[-C--:B------:R-:W-:Y:S08]  /*5610*/  HMMA.16816.F32.BF16 R12, R200, R178.reuse, R12 ;  /* 0x000000b2c80c723c */ /* 0x080ff0000004180c */
[C---:B------:R-:W-:Y:S01]  /*5620*/  HMMA.16816.F32.BF16 R16, R164.reuse, R178, R16 ;  /* 0x000000b2a410723c */ /* 0x040fe20000041810 */
[----:B------:R1:W1:Y:S07]  /*5630*/  LDSM.16.M88.4 R176, [R2+0x3000] ;  /* 0x0030000002b0783b */ /* 0x00026e0000000200 */
[-C--:B------:R-:W-:Y:S08]  /*5640*/  HMMA.16816.F32.BF16 R20, R164, R204.reuse, R20 ;  /* 0x000000cca414723c */ /* 0x080ff00000041814 */
[C---:B------:R-:W-:Y:S08]  /*5650*/  HMMA.16816.F32.BF16 R24, R200.reuse, R204, R24 ;  /* 0x000000ccc818723c */ /* 0x040ff00000041818 */
[-C--:B------:R-:W-:Y:S04]  /*5660*/  HMMA.16816.F32.BF16 R28, R200, R206.reuse, R28 ;  /* 0x000000cec81c723c */ /* 0x080fe8000004181c */
[----:B-1----:R-:W-:Y:S02]  /*5670*/  IADD3 R2, R0, 0x2, RZ ;  /* 0x0000000200027810 */ /* 0x002fe40007ffe0ff */
[----:B------:R-:W-:Y:S01]  /*5680*/  LOP3.LUT R0, R228, UR6, RZ, 0x3c, !PT ;  /* 0x00000006e4007c12 */ /* 0x000fe2000f8e3cff */
[----:B------:R-:W-:Y:S01]  /*5690*/  UIADD3 UR6, UR11, -0x126145ec, URZ ;  /* 0xed9eba140b067890 */ /* 0x000fe2000fffe03f */
[----:B------:R-:W-:Y:S04]  /*56a0*/  HMMA.16816.F32.BF16 R32, R164, R206, R32 ;  /* 0x000000cea420723c */ /* 0x000fe80000041820 */
[----:B------:R-:W-:Y:S04]  /*56b0*/  IMAD.WIDE.U32 R2, R2, -0x326172a9, RZ ;  /* 0xcd9e8d5702027825 */ /* 0x000fe800078e00ff */
[-C--:B------:R-:W-:Y:S05]  /*56c0*/  HMMA.16816.F32.BF16 R4, R168, R172.reuse, R4 ;  /* 0x000000aca804723c */ /* 0x080fea0000041804 */
[----:B------:R-:W-:Y:S01]  /*56d0*/  LOP3.LUT R180, R227, UR5, R2, 0x96, !PT ;  /* 0x00000005e3b47c12 */ /* 0x000fe2000f8e9602 */
[----:B------:R-:W-:Y:S01]  /*56e0*/  IMAD.WIDE.U32 R164, R182, -0x2daee0ad, RZ ;  /* 0xd2511f53b6a47825 */ /* 0x000fe200078e00ff */
[----:B------:R-:W-:Y:S01]  /*56f0*/  LOP3.LUT R3, R3, R230, RZ, 0x3c, !PT ;  /* 0x000000e603037212 */ /* 0x000fe200078e3cff */
[C---:B------:R-:W-:Y:S01]  /*5700*/  HMMA.16816.F32.BF16 R8, R176.reuse, R172, R8 ;  /* 0x000000acb008723c */ /* 0x040fe20000041808 */
[----:B------:R-:W-:Y:S03]  /*5710*/  UIADD3 UR5, UR12, 0x3c6ef372, URZ ;  /* 0x3c6ef3720c057890 */ /* 0x000fe6000fffe03f */
[----:B------:R-:W-:Y:S01]  /*5720*/  IMAD.WIDE.U32 R2, R3, -0x2daee0ad, RZ ;  /* 0xd2511f5303027825 */ /* 0x000fe200078e00ff */
[----:B------:R-:W-:Y:S02]  /*5730*/  LOP3.LUT R186, R189, UR4, R164, 0x96, !PT ;  /* 0x00000004bdba7c12 */ /* 0x000fe4000f8e96a4 */
[----:B------:R-:W-:Y:S01]  /*5740*/  LOP3.LUT R165, R0, R165, RZ, 0x3c, !PT ;  /* 0x000000a500a57212 */ /* 0x000fe200078e3cff */
[-C--:B------:R-:W-:Y:S01]  /*5750*/  HMMA.16816.F32.BF16 R12, R176, R174.reuse, R12 ;  /* 0x000000aeb00c723c */ /* 0x080fe2000004180c */
[----:B------:R-:W-:Y:S01]  /*5760*/  IMAD.U32 R164, RZ, RZ, UR21 ;  /* 0x00000015ffa47e24 */ /* 0x000fe2000f8e00ff */
[----:B------:R-:W4:Y:S02]  /*5770*/  LDL R189, [R1+0x10] ;  /* 0x0000100001bd7983 */ /* 0x000f240000100800 */
[----:B------:R-:W-:Y:S01]  /*5780*/  IMAD.WIDE.U32 R190, R180, -0x2daee0ad, RZ ;  /* 0xd2511f53b4be7825 */ /* 0x000fe200078e00ff */
[----:B------:R-:W-:Y:S02]  /*5790*/  LOP3.LUT R167, R0, R3, RZ, 0x3c, !PT ;  /* 0x0000000300a77212 */ /* 0x000fe400078e3cff */
[----:B------:R-:W-:Y:S01]  /*57a0*/  @!P0 IADD3 R164, -R164, 0x1, R222 ;  /* 0x00000001a4a48810 */ /* 0x000fe20007ffe1de */
[C---:B------:R-:W-:Y:S04]  /*57b0*/  HMMA.16816.F32.BF16 R16, R168.reuse, R174, R16 ;  /* 0x000000aea810723c */ /* 0x040fe80000041810 */
[----:B------:R-:W-:Y:S01]  /*57c0*/  LOP3.LUT R182, R191, UR4, R2, 0x96, !PT ;  /* 0x00000004bfb67c12 */ /* 0x000fe2000f8e9602 */
[----:B------:R-:W-:Y:S01]  /*57d0*/  UIADD3 UR4, UR12, -0x255992d5, URZ ;  /* 0xdaa66d2b0c047890 */ /* 0x000fe2000fffe03f */
[----:B------:R-:W-:Y:S01]  /*57e0*/  IMAD.WIDE.U32 R2, R165, -0x326172a9, RZ ;  /* 0xcd9e8d57a5027825 */ /* 0x000fe200078e00ff */
[----:B------:R-:W-:Y:S01]  /*57f0*/  LOP3.LUT R0, R226, UR5, RZ, 0x3c, !PT ;  /* 0x00000005e2007c12 */ /* 0x000fe2000f8e3cff */
[----:B------:R-:W-:Y:S04]  /*5800*/  UIADD3 UR5, UR11, 0x32370b8f, URZ ;  /* 0x32370b8f0b057890 */ /* 0x000fe8000fffe03f */
[----:B------:R-:W-:Y:S01]  /*5810*/  IMAD.WIDE.U32 R186, R186, -0x326172a9, RZ ;  /* 0xcd9e8d57baba7825 */ /* 0x000fe200078e00ff */
[----:B------:R-:W-:Y:S02]  /*5820*/  LOP3.LUT R166, R0, R3, RZ, 0x3c, !PT ;  /* 0x0000000300a67212 */ /* 0x000fe400078e3cff */
[----:B------:R-:W4:Y:S01]  /*5830*/  LDL R3, [R1+0x20] ;  /* 0x0000200001037983 */ /* 0x000f220000100800 */
[----:B------:R-:W-:Y:S01]  /*5840*/  IMAD.U32 R165, RZ, RZ, UR8 ;  /* 0x00000008ffa57e24 */ /* 0x000fe2000f8e00ff */
[----:B------:R-:W-:Y:S01]  /*5850*/  LOP3.LUT R184, R187, UR4, R2, 0x96, !PT ;  /* 0x00000004bbb87c12 */ /* 0x000fe2000f8e9602 */
[----:B------:R-:W-:Y:S02]  /*5860*/  FFMA.FTZ R4, R251, UR7, R4 ;  /* 0x00000007fb047c23 */ /* 0x000fe40008010004 */
[----:B------:R-:W-:Y:S01]  /*5870*/  FFMA.FTZ R5, R252, UR7, R5 ;  /* 0x00000007fc057c23 */ /* 0x000fe20008010005 */
[----:B------:R-:W-:Y:S01]  /*5880*/  @!P0 IADD3 R2, R165, UR13, R164 ;  /* 0x0000000da5028c10 */ /* 0x000fe2000fffe0a4 */
[----:B------:R-:W-:Y:S03]  /*5890*/  IMAD.WIDE.U32 R164, R167, -0x326172a9, RZ ;  /* 0xcd9e8d57a7a47825 */ /* 0x000fe600078e00ff */
[----:B------:R-:W-:Y:S01]  /*58a0*/  @!P0 IMNMX R180, R2, UR13, PT ;  /* 0x0000000d02b48c17 */ /* 0x000fe2000b800200 */
[----:B------:R-:W-:Y:S01]  /*58b0*/  FFMA.FTZ R6, R251, UR7, R6 ;  /* 0x00000007fb067c23 */ /* 0x000fe20008010006 */
[----:B------:R-:W-:Y:S01]  /*58c0*/  LOP3.LUT R187, R0, R165, RZ, 0x3c, !PT ;  /* 0x000000a500bb7212 */ /* 0x000fe200078e3cff */
[----:B------:R-:W-:Y:S01]  /*58d0*/  FFMA.FTZ R7, R252, UR7, R7 ;  /* 0x00000007fc077c23 */ /* 0x000fe20008010007 */
[----:B------:R-:W4:Y:S01]  /*58e0*/  LDL R0, [R1+0x30] ;  /* 0x0000300001007983 */ /* 0x000f220000100800 */
[-C--:B------:R-:W-:Y:S01]  /*58f0*/  @!P0 ISETP.GE.AND P2, PT, R237, R180.reuse, PT ;  /* 0x000000b4ed00820c */ /* 0x080fe20003f46270 */
[C---:B------:R-:W-:Y:S01]  /*5900*/  FFMA.FTZ R10, R251.reuse, UR7, R10 ;  /* 0x00000007fb0a7c23 */ /* 0x040fe2000801000a */
[----:B------:R-:W-:Y:S01]  /*5910*/  @!P0 IADD3 R173, R2, 0x8, RZ ;  /* 0x0000000802ad8810 */ /* 0x000fe20007ffe0ff */
[----:B------:R-:W-:Y:S01]  /*5920*/  FFMA.FTZ R9, R252, UR7, R9 ;  /* 0x00000007fc097c23 */ /* 0x000fe20008010009 */
[----:B------:R-:W-:Y:S01]  /*5930*/  @!P0 FSEL R4, R4, -INF , !P2 ;  /* 0xff80000004048808 */ /* 0x000fe20005000000 */
[----:B------:R-:W-:Y:S01]  /*5940*/  FFMA.FTZ R11, R252, UR7, R11 ;  /* 0x00000007fc0b7c23 */ /* 0x000fe2000801000b */
[-C--:B------:R-:W-:Y:S01]  /*5950*/  @!P0 ISETP.GE.AND P2, PT, R244, R180.reuse, PT ;  /* 0x000000b4f400820c */ /* 0x080fe20003f46270 */
[----:B------:R-:W-:Y:S01]  /*5960*/  FFMA.FTZ R8, R251, UR7, R8 ;  /* 0x00000007fb087c23 */ /* 0x000fe20008010008 */
[----:B------:R-:W-:Y:S01]  /*5970*/  @!P0 IMNMX R173, R173, UR13, PT ;  /* 0x0000000dadad8c17 */ /* 0x000fe2000b800200 */
[----:B------:R-:W-:Y:S01]  /*5980*/  IMAD.WIDE.U32 R166, R166, -0x2daee0ad, RZ ;  /* 0xd2511f53a6a67825 */ /* 0x000fe200078e00ff */
[----:B------:R-:W-:Y:S02]  /*5990*/  @!P0 FSEL R5, R5, -INF , !P2 ;  /* 0xff80000005058808 */ /* 0x000fe40005000000 */
[-C--:B------:R-:W-:Y:S01]  /*59a0*/  @!P0 ISETP.GE.AND P2, PT, R237, R173.reuse, PT ;  /* 0x000000aded00820c */ /* 0x080fe20003f46270 */
[----:B------:R-:W-:Y:S01]  /*59b0*/  IMAD.WIDE.U32 R182, R182, -0x326172a9, RZ ;  /* 0xcd9e8d57b6b67825 */ /* 0x000fe200078e00ff */
[-C--:B------:R-:W-:Y:S02]  /*59c0*/  @!P0 ISETP.GE.AND P3, PT, R244, R173.reuse, PT ;  /* 0x000000adf400820c */ /* 0x080fe40003f66270 */
[----:B------:R-:W-:Y:S01]  /*59d0*/  @!P0 FSEL R6, R6, -INF , !P2 ;  /* 0xff80000006068808 */ /* 0x000fe20005000000 */
[----:B------:R-:W-:Y:S01]  /*59e0*/  IMAD.WIDE.U32 R184, R184, -0x2daee0ad, RZ ;  /* 0xd2511f53b8b87825 */ /* 0x000fe200078e00ff */
[----:B------:R-:W-:Y:S02]  /*59f0*/  @!P0 FSEL R7, R7, -INF , !P3 ;  /* 0xff80000007078808 */ /* 0x000fe40005800000 */
[-C--:B------:R-:W-:Y:S02]  /*5a00*/  @!P0 ISETP.GE.AND P4, PT, R245, R180.reuse, PT ;  /* 0x000000b4f500820c */ /* 0x080fe40003f86270 */
[-C--:B------:R-:W-:Y:S02]  /*5a10*/  @!P0 ISETP.GE.AND P6, PT, R246, R180.reuse, PT ;  /* 0x000000b4f600820c */ /* 0x080fe40003fc6270 */
[----:B------:R-:W-:Y:S02]  /*5a20*/  @!P0 ISETP.GE.AND P5, PT, R248, R180, PT ;  /* 0x000000b4f800820c */ /* 0x000fe40003fa6270 */
[----:B------:R-:W-:Y:S01]  /*5a30*/  LOP3.LUT R183, R183, UR4, R164, 0x96, !PT ;  /* 0x00000004b7b77c12 */ /* 0x000fe2000f8e96a4 */
[----:B------:R-:W-:Y:S01]  /*5a40*/  UIADD3 UR4, UR12, 0x78dde6e4, URZ ;  /* 0x78dde6e40c047890 */ /* 0x000fe2000fffe03f */
[----:B------:R-:W-:Y:S02]  /*5a50*/  LOP3.LUT R188, R167, UR5, R188, 0x96, !PT ;  /* 0x00000005a7bc7c12 */ /* 0x000fe4000f8e96bc */
[----:B------:R-:W-:Y:S01]  /*5a60*/  LOP3.LUT R185, R185, UR6, R166, 0x96, !PT ;  /* 0x00000006b9b97c12 */ /* 0x000fe2000f8e96a6 */
[----:B------:R-:W-:Y:S01]  /*5a70*/  IMAD.WIDE.U32 R174, R183, -0x2daee0ad, RZ ;  /* 0xd2511f53b7ae7825 */ /* 0x000fe200078e00ff */
[----:B------:R-:W1:Y:S02]  /*5a80*/  LDSM.16.M88.4 R164, [R216+0x10800] ;  /* 0x01080000d8a4783b */ /* 0x000e640000000200 */
[-C--:B-1----:R-:W-:Y:S08]  /*5a90*/  HMMA.16816.F32.BF16 R20, R168, R164.reuse, R20 ;  /* 0x000000a4a814723c */ /* 0x082ff00000041814 */
[C---:B------:R-:W-:Y:S07]  /*5aa0*/  HMMA.16816.F32.BF16 R24, R176.reuse, R164, R24 ;  /* 0x000000a4b018723c */ /* 0x040fee0000041818 */
[----:B------:R-:W-:Y:S01]  /*5ab0*/  IMAD.WIDE.U32 R164, R185, -0x326172a9, RZ ;  /* 0xcd9e8d57b9a47825 */ /* 0x000fe200078e00ff */
[-C--:B------:R-:W-:Y:S08]  /*5ac0*/  HMMA.16816.F32.BF16 R28, R176, R166.reuse, R28 ;  /* 0x000000a6b01c723c */ /* 0x080ff0000004181c */
[----:B------:R-:W-:Y:S04]  /*5ad0*/  HMMA.16816.F32.BF16 R32, R168, R166, R32 ;  /* 0x000000a6a820723c */ /* 0x000fe80000041820 */
[C---:B--2---:R-:W-:Y:S01]  /*5ae0*/  FMUL.FTZ R181, R193.reuse, 1.4426950216293334961 ;  /* 0x3fb8aa3bc1b57820 */ /* 0x044fe20000410000 */
[----:B------:R-:W-:Y:S02]  /*5af0*/  FSETP.NEU.FTZ.AND P1, PT, R193, -INF , PT ;  /* 0xff800000c100780b */ /* 0x000fe40003f3d000 */
[----:B------:R-:W2:Y:S01]  /*5b00*/  LDL R193, [R1+0x8] ;  /* 0x0000080001c17983 */ /* 0x000ea20000100800 */
[C---:B---3--:R-:W-:Y:S01]  /*5b10*/  FMUL.FTZ R172, R192.reuse, 1.4426950216293334961 ;  /* 0x3fb8aa3bc0ac7820 */ /* 0x048fe20000410000 */
[----:B------:R-:W-:Y:S02]  /*5b20*/  FSEL R181, R181, RZ, P1 ;  /* 0x000000ffb5b57208 */ /* 0x000fe40000800000 */
[----:B------:R-:W-:Y:S01]  /*5b30*/  FSETP.NEU.FTZ.AND P1, PT, R192, -INF , PT ;  /* 0xff800000c000780b */ /* 0x000fe20003f3d000 */
[C---:B----4-:R-:W-:Y:S01]  /*5b40*/  FFMA.FTZ R12, R195.reuse, UR7, R12 ;  /* 0x00000007c30c7c23 */ /* 0x050fe2000801000c */
[----:B------:R-:W2:Y:S01]  /*5b50*/  LDL R192, [R1+0xc] ;  /* 0x00000c0001c07983 */ /* 0x000ea20000100800 */
[----:B------:R-:W-:Y:S01]  /*5b60*/  FFMA.FTZ R4, R4, c[0x0][0x23c], -R181 ;  /* 0x00008f0004047a23 */ /* 0x000fe200000108b5 */
[----:B------:R-:W-:Y:S01]  /*5b70*/  FSEL R172, R172, RZ, P1 ;  /* 0x000000ffacac7208 */ /* 0x000fe20000800000 */
[----:B------:R-:W-:Y:S02]  /*5b80*/  FFMA.FTZ R14, R195, UR7, R14 ;  /* 0x00000007c30e7c23 */ /* 0x000fe4000801000e */
[----:B------:R-:W-:Y:S01]  /*5b90*/  MUFU.EX2 R204, R4 ;  /* 0x0000000400cc7308 */ /* 0x000fe20000000800 */
[C---:B------:R-:W-:Y:S02]  /*5ba0*/  FFMA.FTZ R13, R194.reuse, UR7, R13 ;  /* 0x00000007c20d7c23 */ /* 0x040fe4000801000d */
[----:B------:R-:W-:Y:S02]  /*5bb0*/  FFMA.FTZ R15, R194, UR7, R15 ;  /* 0x00000007c20f7c23 */ /* 0x000fe4000801000f */
[--C-:B------:R-:W-:Y:S02]  /*5bc0*/  FFMA.FTZ R6, R6, c[0x0][0x23c], -R172.reuse ;  /* 0x00008f0006067a23 */ /* 0x100fe400000108ac */
[----:B------:R-:W-:Y:S02]  /*5bd0*/  FFMA.FTZ R7, R7, c[0x0][0x23c], -R172 ;  /* 0x00008f0007077a23 */ /* 0x000fe400000108ac */
[----:B------:R-:W-:Y:S01]  /*5be0*/  FFMA.FTZ R5, R5, c[0x0][0x23c], -R181 ;  /* 0x00008f0005057a23 */ /* 0x000fe200000108b5 */
[----:B------:R-:W-:Y:S01]  /*5bf0*/  MUFU.EX2 R202, R6 ;  /* 0x0000000600ca7308 */ /* 0x000fe20000000800 */
[C---:B------:R-:W-:Y:S02]  /*5c00*/  FFMA.FTZ R16, R195.reuse, UR7, R16 ;  /* 0x00000007c3107c23 */ /* 0x040fe40008010010 */
[----:B------:R-:W-:Y:S02]  /*5c10*/  FFMA.FTZ R18, R195, UR7, R18 ;  /* 0x00000007c3127c23 */ /* 0x000fe40008010012 */
[----:B------:R-:W-:Y:S01]  /*5c20*/  FFMA.FTZ R17, R194, UR7, R17 ;  /* 0x00000007c2117c23 */ /* 0x000fe20008010011 */
[----:B------:R-:W-:Y:S01]  /*5c30*/  @!P0 FSEL R16, R16, -INF , !P4 ;  /* 0xff80000010108808 */ /* 0x000fe20006000000 */
[----:B------:R-:W-:Y:S01]  /*5c40*/  FFMA.FTZ R19, R194, UR7, R19 ;  /* 0x00000007c2137c23 */ /* 0x000fe20008010013 */
[-C--:B------:R-:W-:Y:S02]  /*5c50*/  @!P0 ISETP.GE.AND P4, PT, R245, R173.reuse, PT ;  /* 0x000000adf500820c */ /* 0x080fe40003f86270 */
[----:B------:R1:W-:Y:S01]  /*5c60*/  MUFU.EX2 R226, R7 ;  /* 0x0000000700e27308 */ /* 0x0003e20000000800 */
[----:B------:R-:W-:Y:S01]  /*5c70*/  @!P0 FSEL R17, R17, -INF , !P6 ;  /* 0xff80000011118808 */ /* 0x000fe20007000000 */
[--C-:B------:R-:W-:Y:S01]  /*5c80*/  FFMA.FTZ R16, R16, c[0x0][0x23c], -R181.reuse ;  /* 0x00008f0010107a23 */ /* 0x100fe200000108b5 */
[----:B------:R-:W-:Y:S02]  /*5c90*/  @!P0 FSEL R18, R18, -INF , !P4 ;  /* 0xff80000012128808 */ /* 0x000fe40006000000 */
[-C--:B------:R-:W-:Y:S01]  /*5ca0*/  @!P0 ISETP.GE.AND P6, PT, R246, R173.reuse, PT ;  /* 0x000000adf600820c */ /* 0x080fe20003fc6270 */
[----:B------:R-:W-:Y:S01]  /*5cb0*/  FFMA.FTZ R17, R17, c[0x0][0x23c], -R181 ;  /* 0x00008f0011117a23 */ /* 0x000fe200000108b5 */
[-C--:B------:R-:W-:Y:S01]  /*5cc0*/  @!P0 ISETP.GE.AND P4, PT, R247, R173.reuse, PT ;  /* 0x000000adf700820c */ /* 0x080fe20003f86270 */
[--C-:B------:R-:W-:Y:S01]  /*5cd0*/  FFMA.FTZ R18, R18, c[0x0][0x23c], -R172.reuse ;  /* 0x00008f0012127a23 */ /* 0x100fe200000108ac */
[----:B------:R-:W-:Y:S01]  /*5ce0*/  @!P0 FSEL R19, R19, -INF , !P6 ;  /* 0xff80000013138808 */ /* 0x000fe20007000000 */
[----:B------:R4:W-:Y:S01]  /*5cf0*/  MUFU.EX2 R203, R5 ;  /* 0x0000000500cb7308 */ /* 0x0009e20000000800 */
[-C--:B------:R-:W-:Y:S03]  /*5d00*/  @!P0 ISETP.GE.AND P6, PT, R248, R173.reuse, PT ;  /* 0x000000adf800820c */ /* 0x080fe60003fc6270 */
[----:B------:R-:W-:Y:S06]  /*5d10*/  FFMA.FTZ R19, R19, c[0x0][0x23c], -R172 ;  /* 0x00008f0013137a23 */ /* 0x000fec00000108ac */
[----:B------:R-:W-:Y:S01]  /*5d20*/  MUFU.EX2 R199, R18 ;  /* 0x0000001200c77308 */ /* 0x000fe20000000800 */
[----:B-1----:R-:W-:Y:S09]  /*5d30*/  IMAD.WIDE.U32 R6, R187, -0x2daee0ad, RZ ;  /* 0xd2511f53bb067825 */ /* 0x002ff200078e00ff */
[----:B------:R-:W-:Y:S01]  /*5d40*/  MUFU.EX2 R201, R16 ;  /* 0x0000001000c97308 */ /* 0x000fe20000000800 */
[----:B----4-:R-:W-:Y:S01]  /*5d50*/  LOP3.LUT R5, R7, UR5, R190, 0x96, !PT ;  /* 0x0000000507057c12 */ /* 0x010fe2000f8e96be */
[----:B------:R-:W-:Y:S08]  /*5d60*/  UIADD3 UR5, UR12, 0x1715609d, URZ ;  /* 0x1715609d0c057890 */ /* 0x000ff0000fffe03f */
[----:B------:R-:W-:Y:S10]  /*5d70*/  MUFU.EX2 R200, R17 ;  /* 0x0000001100c87308 */ /* 0x000ff40000000800 */
[----:B------:R-:W-:Y:S01]  /*5d80*/  MUFU.EX2 R198, R19 ;  /* 0x0000001300c67308 */ /* 0x000fe20000000800 */
[C---:B------:R-:W-:Y:S02]  /*5d90*/  FFMA.FTZ R28, R189.reuse, UR7, R28 ;  /* 0x00000007bd1c7c23 */ /* 0x040fe4000801001c */
[C---:B------:R-:W-:Y:S02]  /*5da0*/  FFMA.FTZ R30, R189.reuse, UR7, R30 ;  /* 0x00000007bd1e7c23 */ /* 0x040fe4000801001e */
[C---:B------:R-:W-:Y:S02]  /*5db0*/  FFMA.FTZ R32, R189.reuse, UR7, R32 ;  /* 0x00000007bd207c23 */ /* 0x040fe40008010020 */
[----:B------:R-:W-:Y:S01]  /*5dc0*/  FFMA.FTZ R34, R189, UR7, R34 ;  /* 0x00000007bd227c23 */ /* 0x000fe20008010022 */
[C---:B------:R-:W-:Y:S01]  /*5dd0*/  FSETP.NEU.FTZ.AND P2, PT, R3.reuse, -INF , PT ;  /* 0xff8000000300780b */ /* 0x040fe20003f5d000 */
[----:B------:R-:W-:Y:S05]  /*5de0*/  FMUL.FTZ R4, R3, 1.4426950216293334961 ;  /* 0x3fb8aa3b03047820 */ /* 0x000fea0000410000 */
[----:B------:R-:W-:Y:S02]  /*5df0*/  FSEL R4, R4, RZ, P2 ;  /* 0x000000ff04047208 */ /* 0x000fe40001000000 */
[C---:B------:R-:W-:Y:S01]  /*5e00*/  FSETP.NEU.FTZ.AND P1, PT, R0.reuse, -INF , PT ;  /* 0xff8000000000780b */ /* 0x040fe20003f3d000 */
[----:B------:R-:W-:Y:S01]  /*5e10*/  FMUL.FTZ R3, R0, 1.4426950216293334961 ;  /* 0x3fb8aa3b00037820 */ /* 0x000fe20000410000 */
[C---:B------:R-:W-:Y:S02]  /*5e20*/  @!P0 IADD3 R0, R2.reuse, 0x20, RZ ;  /* 0x0000002002008810 */ /* 0x040fe40007ffe0ff */
[----:B------:R-:W-:Y:S02]  /*5e30*/  @!P0 IADD3 R2, R2, 0x28, RZ ;  /* 0x0000002802028810 */ /* 0x000fe40007ffe0ff */
[----:B------:R-:W-:Y:S02]  /*5e40*/  @!P0 IMNMX R0, R0, UR13, PT ;  /* 0x0000000d00008c17 */ /* 0x000fe4000b800200 */
[----:B------:R-:W-:Y:S02]  /*5e50*/  @!P0 IMNMX R2, R2, UR13, PT ;  /* 0x0000000d02028c17 */ /* 0x000fe4000b800200 */
[----:B------:R-:W-:Y:S02]  /*5e60*/  @!P0 ISETP.GE.AND P3, PT, R244, R0, PT ;  /* 0x00000000f400820c */ /* 0x000fe40003f66270 */
[----:B------:R-:W-:Y:S02]  /*5e70*/  @!P0 ISETP.GE.AND P2, PT, R237, R2, PT ;  /* 0x00000002ed00820c */ /* 0x000fe40003f46270 */
[----:B------:R-:W-:Y:S02]  /*5e80*/  @!P0 FSEL R9, R9, -INF , !P3 ;  /* 0xff80000009098808 */ /* 0x000fe40005800000 */
[----:B------:R-:W-:Y:S02]  /*5e90*/  @!P0 FSEL R10, R10, -INF , !P2 ;  /* 0xff8000000a0a8808 */ /* 0x000fe40005000000 */
[----:B------:R-:W-:Y:S01]  /*5ea0*/  @!P0 ISETP.GE.AND P2, PT, R245, R0, PT ;  /* 0x00000000f500820c */ /* 0x000fe20003f46270 */
[--C-:B------:R-:W-:Y:S01]  /*5eb0*/  FFMA.FTZ R9, R9, c[0x0][0x23c], -R4.reuse ;  /* 0x00008f0009097a23 */ /* 0x100fe20000010804 */
[-C--:B------:R-:W-:Y:S02]  /*5ec0*/  @!P0 ISETP.GE.AND P3, PT, R244, R2.reuse, PT ;  /* 0x00000002f400820c */ /* 0x080fe40003f66270 */
[----:B------:R-:W-:Y:S01]  /*5ed0*/  @!P0 FSEL R12, R12, -INF , !P2 ;  /* 0xff8000000c0c8808 */ /* 0x000fe20005000000 */
[----:B------:R1:W-:Y:S01]  /*5ee0*/  MUFU.EX2 R228, R9 ;  /* 0x0000000900e47308 */ /* 0x0003e20000000800 */
[----:B------:R-:W-:Y:S02]  /*5ef0*/  @!P0 ISETP.GE.AND P2, PT, R245, R2, PT ;  /* 0x00000002f500820c */ /* 0x000fe40003f46270 */
[----:B------:R-:W-:Y:S01]  /*5f00*/  FSEL R3, R3, RZ, P1 ;  /* 0x000000ff03037208 */ /* 0x000fe20000800000 */
[--C-:B------:R-:W-:Y:S01]  /*5f10*/  FFMA.FTZ R12, R12, c[0x0][0x23c], -R4.reuse ;  /* 0x00008f000c0c7a23 */ /* 0x100fe20000010804 */
[-C--:B------:R-:W-:Y:S02]  /*5f20*/  @!P0 ISETP.GE.AND P1, PT, R237, R0.reuse, PT ;  /* 0x00000000ed00820c */ /* 0x080fe40003f26270 */
[----:B------:R-:W-:Y:S01]  /*5f30*/  @!P0 FSEL R11, R11, -INF , !P3 ;  /* 0xff8000000b0b8808 */ /* 0x000fe20005800000 */
[--C-:B------:R-:W-:Y:S01]  /*5f40*/  FFMA.FTZ R10, R10, c[0x0][0x23c], -R3.reuse ;  /* 0x00008f000a0a7a23 */ /* 0x100fe20000010803 */
[----:B------:R-:W-:Y:S01]  /*5f50*/  @!P0 ISETP.GE.AND P3, PT, R246, R0, PT ;  /* 0x00000000f600820c */ /* 0x000fe20003f66270 */
[----:B------:R-:W-:Y:S01]  /*5f60*/  MUFU.EX2 R205, R12 ;  /* 0x0000000c00cd7308 */ /* 0x000fe20000000800 */
[----:B------:R-:W-:Y:S01]  /*5f70*/  @!P0 FSEL R14, R14, -INF , !P2 ;  /* 0xff8000000e0e8808 */ /* 0x000fe20005000000 */
[--C-:B------:R-:W-:Y:S01]  /*5f80*/  FFMA.FTZ R11, R11, c[0x0][0x23c], -R3.reuse ;  /* 0x00008f000b0b7a23 */ /* 0x100fe20000010803 */
[----:B------:R-:W-:Y:S02]  /*5f90*/  @!P0 ISETP.GE.AND P2, PT, R246, R2, PT ;  /* 0x00000002f600820c */ /* 0x000fe40003f46270 */
[----:B------:R-:W-:Y:S01]  /*5fa0*/  @!P0 FSEL R8, R8, -INF , !P1 ;  /* 0xff80000008088808 */ /* 0x000fe20004800000 */
[--C-:B------:R-:W-:Y:S01]  /*5fb0*/  FFMA.FTZ R14, R14, c[0x0][0x23c], -R3.reuse ;  /* 0x00008f000e0e7a23 */ /* 0x100fe20000010803 */
[-C--:B------:R-:W-:Y:S02]  /*5fc0*/  @!P0 ISETP.GE.AND P1, PT, R247, R180.reuse, PT ;  /* 0x000000b4f700820c */ /* 0x080fe40003f26270 */
[----:B------:R-:W-:Y:S01]  /*5fd0*/  @!P0 FSEL R13, R13, -INF , !P3 ;  /* 0xff8000000d0d8808 */ /* 0x000fe20005800000 */
[----:B------:R4:W-:Y:S01]  /*5fe0*/  MUFU.EX2 R231, R10 ;  /* 0x0000000a00e77308 */ /* 0x0009e20000000800 */
[-C--:B------:R-:W-:Y:S01]  /*5ff0*/  @!P0 ISETP.GE.AND P3, PT, R249, R180.reuse, PT ;  /* 0x000000b4f900820c */ /* 0x080fe20003f66270 */
[--C-:B------:R-:W-:Y:S01]  /*6000*/  FFMA.FTZ R8, R8, c[0x0][0x23c], -R4.reuse ;  /* 0x00008f0008087a23 */ /* 0x100fe20000010804 */
[----:B------:R-:W-:Y:S01]  /*6010*/  @!P0 FSEL R15, R15, -INF , !P2 ;  /* 0xff8000000f0f8808 */ /* 0x000fe20005000000 */
[----:B------:R-:W-:Y:S01]  /*6020*/  FFMA.FTZ R13, R13, c[0x0][0x23c], -R4 ;  /* 0x00008f000d0d7a23 */ /* 0x000fe20000010804 */
[----:B------:R-:W-:Y:S02]  /*6030*/  @!P0 ISETP.GE.AND P2, PT, R250, R180, PT ;  /* 0x000000b4fa00820c */ /* 0x000fe40003f46270 */
[----:B------:R-:W3:Y:S01]  /*6040*/  LDL R180, [R1+0x14] ;  /* 0x0000140001b47983 */ /* 0x000ee20000100800 */
[----:B------:R-:W-:Y:S01]  /*6050*/  FFMA.FTZ R15, R15, c[0x0][0x23c], -R3 ;  /* 0x00008f000f0f7a23 */ /* 0x000fe20000010803 */
[----:B-1----:R-:W-:Y:S01]  /*6060*/  LOP3.LUT R9, R175, UR6, R6, 0x96, !PT ;  /* 0x00000006af097c12 */ /* 0x002fe2000f8e9606 */
[----:B------:R1:W-:Y:S01]  /*6070*/  MUFU.EX2 R207, R13 ;  /* 0x0000000d00cf7308 */ /* 0x0003e20000000800 */
[----:B------:R-:W-:Y:S01]  /*6080*/  IMAD.WIDE.U32 R6, R188, -0x326172a9, RZ ;  /* 0xcd9e8d57bc067825 */ /* 0x000fe200078e00ff */
[----:B------:R-:W-:Y:S01]  /*6090*/  UIADD3 UR6, UR11, -0x56f99767, URZ ;  /* 0xa90668990b067890 */ /* 0x000fe2000fffe03f */
[----:B------:R-:W-:Y:S02]  /*60a0*/  @!P0 FSEL R32, R32, -INF , !P3 ;  /* 0xff80000020208808 */ /* 0x000fe40005800000 */
[----:B------:R-:W-:Y:S03]  /*60b0*/  IMAD.IADD R188, R213, 0x1, R212 ;  /* 0x00000001d5bc7824 */ /* 0x000fe600078e02d4 */
[----:B------:R-:W-:Y:S02]  /*60c0*/  FFMA.FTZ R32, R32, c[0x0][0x23c], -R181 ;  /* 0x00008f0020207a23 */ /* 0x000fe400000108b5 */
[----:B------:R-:W-:Y:S01]  /*60d0*/  MUFU.EX2 R206, R14 ;  /* 0x0000000e00ce7308 */ /* 0x000fe20000000800 */
[----:B----4-:R-:W-:Y:S09]  /*60e0*/  LOP3.LUT R10, R7, UR4, R186, 0x96, !PT ;  /* 0x00000004070a7c12 */ /* 0x010ff2000f8e96ba */
[----:B------:R4:W-:Y:S01]  /*60f0*/  MUFU.EX2 R227, R15 ;  /* 0x0000000f00e37308 */ /* 0x0009e20000000800 */
[----:B-1----:R-:W-:Y:S05]  /*6100*/  IMAD.WIDE.U32 R12, R5, -0x326172a9, RZ ;  /* 0xcd9e8d57050c7825 */ /* 0x002fea00078e00ff */
[----:B------:R-:W-:Y:S04]  /*6110*/  LOP3.LUT R13, R13, UR4, R182, 0x96, !PT ;  /* 0x000000040d0d7c12 */ /* 0x000fe8000f8e96b6 */
[----:B------:R1:W-:Y:S01]  /*6120*/  MUFU.EX2 R230, R8 ;  /* 0x0000000800e67308 */ /* 0x0003e20000000800 */
[----:B------:R-:W-:Y:S09]  /*6130*/  UIADD3 UR4, UR11, 0x646e171e, URZ ;  /* 0x646e171e0b047890 */ /* 0x000ff2000fffe03f */
[----:B------:R1:W-:Y:S01]  /*6140*/  MUFU.EX2 R229, R11 ;  /* 0x0000000b00e57308 */ /* 0x0003e20000000800 */
[----:B----4-:R-:W-:Y:S09]  /*6150*/  IMAD.WIDE.U32 R14, R9, -0x326172a9, RZ ;  /* 0xcd9e8d57090e7825 */ /* 0x010ff200078e00ff */
[----:B------:R-:W4:Y:S01]  /*6160*/  MUFU.EX2 R183, R32 ;  /* 0x0000002000b77308 */ /* 0x000f220000000800 */
[----:B-1----:R-:W-:Y:S02]  /*6170*/  LOP3.LUT R8, R165, UR5, R6, 0x96, !PT ;  /* 0x00000005a5087c12 */ /* 0x002fe4000f8e9606 */
[----:B------:R-:W-:Y:S01]  /*6180*/  LOP3.LUT R6, R15, UR5, R12, 0x96, !PT ;  /* 0x000000050f067c12 */ /* 0x000fe2000f8e960c */
[----:B------:R-:W-:Y:S01]  /*6190*/  IMAD.WIDE.U32 R12, R13, -0x2daee0ad, RZ ;  /* 0xd2511f530d0c7825 */ /* 0x000fe200078e00ff */
[----:B------:R-:W-:Y:S03]  /*61a0*/  UIADD3 UR5, UR12, -0x4ab325aa, URZ ;  /* 0xb54cda560c057890 */ /* 0x000fe6000fffe03f */
[----:B------:R-:W-:Y:S01]  /*61b0*/  IMAD.WIDE.U32 R8, R8, -0x2daee0ad, RZ ;  /* 0xd2511f5308087825 */ /* 0x000fe200078e00ff */
[----:B------:R-:W-:Y:S03]  /*61c0*/  LOP3.LUT R174, R13, UR6, R174, 0x96, !PT ;  /* 0x000000060dae7c12 */ /* 0x000fe6000f8e96ae */
[----:B------:R-:W-:Y:S01]  /*61d0*/  IMAD.WIDE.U32 R10, R10, -0x2daee0ad, RZ ;  /* 0xd2511f530a0a7825 */ /* 0x000fe200078e00ff */
[----:B------:R-:W-:Y:S02]  /*61e0*/  SHF.R.U32.HI R177, RZ, 0x10, R8 ;  /* 0x00000010ffb17819 */ /* 0x000fe40000011608 */
[----:B------:R-:W-:Y:S01]  /*61f0*/  LOP3.LUT R165, R8, 0xffff, RZ, 0xc0, !PT ;  /* 0x0000ffff08a57812 */ /* 0x000fe200078ec0ff */
[----:B------:R-:W-:Y:S01]  /*6200*/  IMAD.WIDE.U32 R6, R6, -0x2daee0ad, RZ ;  /* 0xd2511f5306067825 */ /* 0x000fe200078e00ff */
[----:B------:R-:W-:Y:S02]  /*6210*/  LOP3.LUT R184, R11, UR6, R184, 0x96, !PT ;  /* 0x000000060bb87c12 */ /* 0x000fe4000f8e96b8 */
[----:B------:R-:W-:Y:S02]  /*6220*/  LOP3.LUT R10, R9, UR4, R10, 0x96, !PT ;  /* 0x00000004090a7c12 */ /* 0x000fe4000f8e960a */
[----:B------:R-:W-:Y:S01]  /*6230*/  LOP3.LUT R5, R7, UR4, R12, 0x96, !PT ;  /* 0x0000000407057c12 */ /* 0x000fe2000f8e960c */
[----:B------:R-:W-:Y:S01]  /*6240*/  ULDC.U8 UR4, c[0x0][0x2d8] ;  /* 0x0000b60000047ab9 */ /* 0x000fe20000000000 */
[----:B------:R-:W-:Y:S02]  /*6250*/  LOP3.LUT R18, R6, 0xff, RZ, 0xc0, !PT ;  /* 0x000000ff06127812 */ /* 0x000fe400078ec0ff */
[--C-:B------:R-:W-:Y:S02]  /*6260*/  SHF.R.U32.HI R175, RZ, 0x18, R6.reuse ;  /* 0x00000018ffaf7819 */ /* 0x100fe40000011606 */
[----:B------:R-:W-:Y:S01]  /*6270*/  SHF.R.U32.HI R176, RZ, 0x10, R6 ;  /* 0x00000010ffb07819 */ /* 0x000fe20000011606 */
[C---:B--2---:R-:W-:Y:S02]  /*6280*/  FFMA.FTZ R20, R193.reuse, UR7, R20 ;  /* 0x00000007c1147c23 */ /* 0x044fe40008010014 */
[C---:B------:R-:W-:Y:S02]  /*6290*/  FFMA.FTZ R24, R193.reuse, UR7, R24 ;  /* 0x00000007c1187c23 */ /* 0x040fe40008010018 */
[----:B------:R-:W-:Y:S01]  /*62a0*/  FFMA.FTZ R22, R193, UR7, R22 ;  /* 0x00000007c1167c23 */ /* 0x000fe20008010016 */
[----:B------:R-:W-:Y:S01]  /*62b0*/  @!P0 FSEL R20, R20, -INF , !P1 ;  /* 0xff80000014148808 */ /* 0x000fe20004800000 */
[C---:B------:R-:W-:Y:S01]  /*62c0*/  FFMA.FTZ R21, R192.reuse, UR7, R21 ;  /* 0x00000007c0157c23 */ /* 0x040fe20008010015 */
[-C--:B------:R-:W-:Y:S01]  /*62d0*/  @!P0 ISETP.GE.AND P1, PT, R247, R0.reuse, PT ;  /* 0x00000000f700820c */ /* 0x080fe20003f26270 */
[----:B------:R-:W-:Y:S01]  /*62e0*/  FFMA.FTZ R25, R192, UR7, R25 ;  /* 0x00000007c0197c23 */ /* 0x000fe20008010019 */
[----:B------:R-:W-:Y:S01]  /*62f0*/  @!P0 FSEL R22, R22, -INF , !P4 ;  /* 0xff80000016168808 */ /* 0x000fe20006000000 */
[----:B------:R-:W-:Y:S01]  /*6300*/  FFMA.FTZ R23, R192, UR7, R23 ;  /* 0x00000007c0177c23 */ /* 0x000fe20008010017 */
[----:B------:R-:W-:Y:S01]  /*6310*/  @!P0 FSEL R21, R21, -INF , !P5 ;  /* 0xff80000015158808 */ /* 0x000fe20006800000 */
[----:B------:R-:W-:Y:S01]  /*6320*/  FFMA.FTZ R26, R193, UR7, R26 ;  /* 0x00000007c11a7c23 */ /* 0x000fe2000801001a */
[----:B------:R-:W-:Y:S01]  /*6330*/  @!P0 ISETP.GE.AND P5, PT, R248, R0, PT ;  /* 0x00000000f800820c */ /* 0x000fe20003fa6270 */
[----:B------:R-:W-:Y:S01]  /*6340*/  FFMA.FTZ R27, R192, UR7, R27 ;  /* 0x00000007c01b7c23 */ /* 0x000fe2000801001b */
[----:B------:R-:W-:Y:S01]  /*6350*/  @!P0 FSEL R24, R24, -INF , !P1 ;  /* 0xff80000018188808 */ /* 0x000fe20004800000 */
[--C-:B------:R-:W-:Y:S01]  /*6360*/  FFMA.FTZ R20, R20, c[0x0][0x23c], -R181.reuse ;  /* 0x00008f0014147a23 */ /* 0x100fe200000108b5 */
[-C--:B------:R-:W-:Y:S01]  /*6370*/  @!P0 ISETP.GE.AND P1, PT, R247, R2.reuse, PT ;  /* 0x00000002f700820c */ /* 0x080fe20003f26270 */
[----:B------:R-:W-:Y:S01]  /*6380*/  FFMA.FTZ R21, R21, c[0x0][0x23c], -R181 ;  /* 0x00008f0015157a23 */ /* 0x000fe200000108b5 */
[----:B------:R-:W-:Y:S01]  /*6390*/  @!P0 FSEL R25, R25, -INF , !P5 ;  /* 0xff80000019198808 */ /* 0x000fe20006800000 */
[--C-:B------:R-:W-:Y:S01]  /*63a0*/  FFMA.FTZ R24, R24, c[0x0][0x23c], -R4.reuse ;  /* 0x00008f0018187a23 */ /* 0x100fe20000010804 */
[----:B------:R-:W-:Y:S01]  /*63b0*/  @!P0 ISETP.GE.AND P5, PT, R248, R2, PT ;  /* 0x00000002f800820c */ /* 0x000fe20003fa6270 */
[----:B------:R-:W-:Y:S01]  /*63c0*/  MUFU.EX2 R195, R20 ;  /* 0x0000001400c37308 */ /* 0x000fe20000000800 */
[-C--:B------:R-:W-:Y:S01]  /*63d0*/  @!P0 ISETP.GE.AND P4, PT, R249, R0.reuse, PT ;  /* 0x00000000f900820c */ /* 0x080fe20003f86270 */
[----:B------:R-:W-:Y:S01]  /*63e0*/  FFMA.FTZ R25, R25, c[0x0][0x23c], -R4 ;  /* 0x00008f0019197a23 */ /* 0x000fe20000010804 */
[----:B------:R-:W-:Y:S01]  /*63f0*/  @!P0 FSEL R23, R23, -INF , !P6 ;  /* 0xff80000017178808 */ /* 0x000fe20007000000 */
[--C-:B------:R-:W-:Y:S01]  /*6400*/  FFMA.FTZ R22, R22, c[0x0][0x23c], -R172.reuse ;  /* 0x00008f0016167a23 */ /* 0x100fe200000108ac */
[----:B------:R-:W-:Y:S02]  /*6410*/  @!P0 ISETP.GE.AND P6, PT, R250, R0, PT ;  /* 0x00000000fa00820c */ /* 0x000fe40003fc6270 */
[----:B------:R-:W-:Y:S01]  /*6420*/  @!P0 FSEL R26, R26, -INF , !P1 ;  /* 0xff8000001a1a8808 */ /* 0x000fe20004800000 */
[----:B------:R-:W-:Y:S01]  /*6430*/  FFMA.FTZ R23, R23, c[0x0][0x23c], -R172 ;  /* 0x00008f0017177a23 */ /* 0x000fe200000108ac */
[-C--:B------:R-:W-:Y:S01]  /*6440*/  @!P0 ISETP.GE.AND P1, PT, R249, R2.reuse, PT ;  /* 0x00000002f900820c */ /* 0x080fe20003f26270 */
[----:B------:R-:W-:Y:S01]  /*6450*/  MUFU.EX2 R190, R21 ;  /* 0x0000001500be7308 */ /* 0x000fe20000000800 */
[----:B------:R-:W-:Y:S01]  /*6460*/  @!P0 FSEL R27, R27, -INF , !P5 ;  /* 0xff8000001b1b8808 */ /* 0x000fe20006800000 */
[--C-:B------:R-:W-:Y:S01]  /*6470*/  FFMA.FTZ R26, R26, c[0x0][0x23c], -R3.reuse ;  /* 0x00008f001a1a7a23 */ /* 0x100fe20000010803 */
[----:B------:R-:W-:Y:S02]  /*6480*/  @!P0 ISETP.GE.AND P5, PT, R250, R2, PT ;  /* 0x00000002fa00820c */ /* 0x000fe40003fa6270 */
[----:B------:R-:W-:Y:S01]  /*6490*/  LOP3.LUT R2, R8, 0xff, RZ, 0xc0, !PT ;  /* 0x000000ff08027812 */ /* 0x000fe200078ec0ff */
[--C-:B------:R-:W-:Y:S01]  /*64a0*/  FFMA.FTZ R27, R27, c[0x0][0x23c], -R3.reuse ;  /* 0x00008f001b1b7a23 */ /* 0x100fe20000010803 */
[----:B------:R-:W-:Y:S01]  /*64b0*/  SHF.R.U32.HI R0, RZ, 0x18, R8 ;  /* 0x00000018ff007819 */ /* 0x000fe20000011608 */
[----:B------:R-:W-:Y:S01]  /*64c0*/  IMAD.WIDE.U32 R8, R184, -0x326172a9, RZ ;  /* 0xcd9e8d57b8087825 */ /* 0x000fe200078e00ff */
[----:B------:R-:W-:Y:S01]  /*64d0*/  @!P0 FSEL R28, R28, -INF , !P4 ;  /* 0xff8000001c1c8808 */ /* 0x000fe20006000000 */
[----:B------:R-:W-:Y:S01]  /*64e0*/  MUFU.EX2 R193, R22 ;  /* 0x0000001600c17308 */ /* 0x000fe20000000800 */
[-C--:B------:R-:W-:Y:S01]  /*64f0*/  @!P0 ISETP.GE.AND P4, PT, R249, R173.reuse, PT ;  /* 0x000000adf900820c */ /* 0x080fe20003f86270 */
[----:B------:R-:W-:Y:S01]  /*6500*/  IMAD.IADD R184, R211, 0x1, R212 ;  /* 0x00000001d3b87824 */ /* 0x000fe200078e02d4 */
[----:B------:R-:W-:Y:S01]  /*6510*/  @!P0 FSEL R30, R30, -INF , !P1 ;  /* 0xff8000001e1e8808 */ /* 0x000fe20004800000 */
[----:B------:R-:W-:Y:S01]  /*6520*/  FFMA.FTZ R28, R28, c[0x0][0x23c], -R4 ;  /* 0x00008f001c1c7a23 */ /* 0x000fe20000010804 */
[----:B------:R-:W-:Y:S01]  /*6530*/  ISETP.LE.U32.AND P1, PT, R2, UR4, PT ;  /* 0x0000000402007c0c */ /* 0x000fe2000bf23070 */
[----:B------:R1:W5:Y:S01]  /*6540*/  LDL R211, [R1+0x18] ;  /* 0x0000180001d37983 */ /* 0x0003620000100800 */
[----:B------:R-:W-:Y:S01]  /*6550*/  LOP3.LUT R2, R9, UR5, R164, 0x96, !PT ;  /* 0x0000000509027c12 */ /* 0x000fe2000f8e96a4 */
[----:B------:R-:W-:Y:S01]  /*6560*/  FFMA.FTZ R30, R30, c[0x0][0x23c], -R3 ;  /* 0x00008f001e1e7a23 */ /* 0x000fe20000010803 */
[C---:B------:R-:W-:Y:S01]  /*6570*/  LOP3.LUT R16, R8.reuse, 0xff, RZ, 0xc0, !PT ;  /* 0x000000ff08107812 */ /* 0x040fe200078ec0ff */
[----:B------:R-:W-:Y:S01]  /*6580*/  MUFU.EX2 R194, R24 ;  /* 0x0000001800c27308 */ /* 0x000fe20000000800 */
[--C-:B------:R-:W-:Y:S02]  /*6590*/  SHF.R.U32.HI R17, RZ, 0x18, R8.reuse ;  /* 0x00000018ff117819 */ /* 0x100fe40000011608 */
[----:B------:R-:W-:Y:S02]  /*65a0*/  LOP3.LUT R13, R8, 0xffff, RZ, 0xc0, !PT ;  /* 0x0000ffff080d7812 */ /* 0x000fe400078ec0ff */
[----:B------:R-:W-:Y:S02]  /*65b0*/  SHF.R.U32.HI R15, RZ, 0x10, R8 ;  /* 0x00000010ff0f7819 */ /* 0x000fe40000011608 */
[----:B------:R-:W-:Y:S01]  /*65c0*/  @!P0 FSEL R34, R34, -INF , !P4 ;  /* 0xff80000022228808 */ /* 0x000fe20006000000 */
[----:B----4-:R-:W-:Y:S02]  /*65d0*/  @!P1 FADD.FTZ R183, -R183, -RZ ;  /* 0x800000ffb7b79221 */ /* 0x010fe40000010100 */
[----:B------:R-:W-:Y:S02]  /*65e0*/  MUFU.EX2 R197, R26 ;  /* 0x0000001a00c57308 */ /* 0x000fe40000000800 */
[----:B------:R-:W-:Y:S08]  /*65f0*/  FFMA.FTZ R34, R34, c[0x0][0x23c], -R172 ;  /* 0x00008f0022227a23 */ /* 0x000ff000000108ac */
[----:B------:R-:W-:Y:S10]  /*6600*/  MUFU.EX2 R192, R23 ;  /* 0x0000001700c07308 */ /* 0x000ff40000000800 */
[----:B------:R-:W-:Y:S10]  /*6610*/  MUFU.EX2 R191, R25 ;  /* 0x0000001900bf7308 */ /* 0x000ff40000000800 */
[----:B------:R-:W-:Y:S10]  /*6620*/  MUFU.EX2 R182, R34 ;  /* 0x0000002200b67308 */ /* 0x000ff40000000800 */
[----:B------:R-:W-:Y:S10]  /*6630*/  MUFU.EX2 R196, R27 ;  /* 0x0000001b00c47308 */ /* 0x000ff40000000800 */
[----:B------:R-:W-:Y:S10]  /*6640*/  MUFU.EX2 R189, R28 ;  /* 0x0000001c00bd7308 */ /* 0x000ff40000000800 */
[----:B------:R-:W-:Y:S01]  /*6650*/  MUFU.EX2 R186, R30 ;  /* 0x0000001e00ba7308 */ /* 0x000fe20000000800 */
[C---:B---3--:R-:W-:Y:S02]  /*6660*/  FFMA.FTZ R29, R180.reuse, UR7, R29 ;  /* 0x00000007b41d7c23 */ /* 0x048fe4000801001d */
[C---:B------:R-:W-:Y:S02]  /*6670*/  FFMA.FTZ R31, R180.reuse, UR7, R31 ;  /* 0x00000007b41f7c23 */ /* 0x040fe4000801001f */
[C---:B------:R-:W-:Y:S01]  /*6680*/  FFMA.FTZ R33, R180.reuse, UR7, R33 ;  /* 0x00000007b4217c23 */ /* 0x040fe20008010021 */
[----:B------:R-:W-:Y:S01]  /*6690*/  @!P0 FSEL R29, R29, -INF , !P6 ;  /* 0xff8000001d1d8808 */ /* 0x000fe20007000000 */
[----:B------:R-:W-:Y:S01]  /*66a0*/  FFMA.FTZ R35, R180, UR7, R35 ;  /* 0x00000007b4237c23 */ /* 0x000fe20008010023 */
[----:B------:R-:W-:Y:S02]  /*66b0*/  @!P0 ISETP.GE.AND P6, PT, R250, R173, PT ;  /* 0x000000adfa00820c */ /* 0x000fe40003fc6270 */
[----:B------:R-:W-:Y:S01]  /*66c0*/  LOP3.LUT R173, R6, 0xffff, RZ, 0xc0, !PT ;  /* 0x0000ffff06ad7812 */ /* 0x000fe200078ec0ff */
[----:B------:R-:W-:Y:S01]  /*66d0*/  IMAD.WIDE.U32 R6, R174, -0x326172a9, RZ ;  /* 0xcd9e8d57ae067825 */ /* 0x000fe200078e00ff */
[----:B------:R-:W-:Y:S02]  /*66e0*/  @!P0 FSEL R31, R31, -INF , !P5 ;  /* 0xff8000001f1f8808 */ /* 0x000fe40006800000 */
[----:B------:R-:W-:Y:S01]  /*66f0*/  @!P0 FSEL R33, R33, -INF , !P2 ;  /* 0xff80000021218808 */ /* 0x000fe20005000000 */
[----:B------:R-:W-:Y:S01]  /*6700*/  FFMA.FTZ R4, R29, c[0x0][0x23c], -R4 ;  /* 0x00008f001d047a23 */ /* 0x000fe20000010804 */
[--C-:B------:R-:W-:Y:S01]  /*6710*/  SHF.R.U32.HI R8, RZ, 0x10, R6.reuse ;  /* 0x00000010ff087819 */ /* 0x100fe20000011606 */
[----:B------:R-:W-:Y:S01]  /*6720*/  FFMA.FTZ R3, R31, c[0x0][0x23c], -R3 ;  /* 0x00008f001f037a23 */ /* 0x000fe20000010803 */
[C---:B------:R-:W-:Y:S01]  /*6730*/  LOP3.LUT R9, R6.reuse, 0xffff, RZ, 0xc0, !PT ;  /* 0x0000ffff06097812 */ /* 0x040fe200078ec0ff */
[----:B------:R-:W-:Y:S01]  /*6740*/  MUFU.EX2 R187, R4 ;  /* 0x0000000400bb7308 */ /* 0x000fe20000000800 */
[----:B------:R-:W-:Y:S01]  /*6750*/  LOP3.LUT R11, R6, 0xff, RZ, 0xc0, !PT ;  /* 0x000000ff060b7812 */ /* 0x000fe200078ec0ff */
[----:B------:R-:W-:Y:S01]  /*6760*/  FFMA.FTZ R181, R33, c[0x0][0x23c], -R181 ;  /* 0x00008f0021b57a23 */ /* 0x000fe200000108b5 */
[----:B------:R-:W-:Y:S02]  /*6770*/  SHF.R.U32.HI R12, RZ, 0x18, R6 ;  /* 0x00000018ff0c7819 */ /* 0x000fe40000011606 */
[----:B------:R-:W-:Y:S02]  /*6780*/  SHF.R.U32.HI R6, RZ, 0x18, R2 ;  /* 0x00000018ff067819 */ /* 0x000fe40000011602 */
[----:B------:R-:W-:Y:S02]  /*6790*/  ISETP.LE.U32.AND P5, PT, R0, UR4, PT ;  /* 0x0000000400007c0c */ /* 0x000fe4000bfa3070 */
[----:B------:R-:W-:Y:S01]  /*67a0*/  LOP3.LUT R0, R7, UR5, R14, 0x96, !PT ;  /* 0x0000000507007c12 */ /* 0x000fe2000f8e960e */
[----:B------:R-:W-:Y:S01]  /*67b0*/  MUFU.EX2 R181, R181 ;  /* 0x000000b500b57308 */ /* 0x000fe20000000800 */
[----:B------:R-:W-:Y:S01]  /*67c0*/  ISETP.LE.U32.AND P2, PT, R6, UR4, PT ;  /* 0x0000000406007c0c */ /* 0x000fe2000bf43070 */
[----:B------:R-:W-:Y:S01]  /*67d0*/  ULDC UR5, c[0x0][0x1c0] ;  /* 0x0000700000057ab9 */ /* 0x000fe20000000800 */
[C---:B------:R-:W-:Y:S02]  /*67e0*/  LOP3.LUT R7, R2.reuse, 0xff, RZ, 0xc0, !PT ;  /* 0x000000ff02077812 */ /* 0x040fe400078ec0ff */
[----:B------:R-:W-:Y:S02]  /*67f0*/  SHF.R.U32.HI R6, RZ, 0x10, R2 ;  /* 0x00000010ff067819 */ /* 0x000fe40000011602 */
[----:B------:R-:W-:Y:S02]  /*6800*/  LOP3.LUT R2, R2, 0xffff, RZ, 0xc0, !PT ;  /* 0x0000ffff02027812 */ /* 0x000fe400078ec0ff */
[----:B------:R-:W-:Y:S01]  /*6810*/  LOP3.LUT R6, R6, 0xff, RZ, 0xc0, !PT ;  /* 0x000000ff06067812 */ /* 0x000fe200078ec0ff */
[----:B------:R-:W-:Y:S01]  /*6820*/  MUFU.EX2 R185, R3 ;  /* 0x0000000300b97308 */ /* 0x000fe20000000800 */
[----:B------:R-:W-:Y:S02]  /*6830*/  SHF.R.U32.HI R2, RZ, 0x8, R2 ;  /* 0x00000008ff027819 */ /* 0x000fe40000011602 */
[----:B------:R-:W-:Y:S01]  /*6840*/  @!P0 FSEL R35, R35, -INF , !P6 ;  /* 0xff80000023238808 */ /* 0x000fe20007000000 */
[----:B------:R-:W-:Y:S01]  /*6850*/  @!P2 FADD.FTZ R226, -R226, -RZ ;  /* 0x800000ffe2e2a221 */ /* 0x000fe20000010100 */
[----:B------:R-:W-:Y:S02]  /*6860*/  LOP3.LUT R2, R2, 0xffff, RZ, 0xc0, !PT ;  /* 0x0000ffff02027812 */ /* 0x000fe400078ec0ff */
[----:B------:R-:W-:Y:S01]  /*6870*/  ISETP.LE.U32.AND P4, PT, R6, UR4, PT ;  /* 0x0000000406007c0c */ /* 0x000fe2000bf83070 */
[----:B------:R-:W-:Y:S01]  /*6880*/  FFMA.FTZ R172, R35, c[0x0][0x23c], -R172 ;  /* 0x00008f0023ac7a23 */ /* 0x000fe200000108ac */
[----:B------:R-:W-:Y:S02]  /*6890*/  ISETP.LE.U32.AND P0, PT, R2, UR4, PT ;  /* 0x0000000402007c0c */ /* 0x000fe4000bf03070 */
[C---:B------:R-:W-:Y:S01]  /*68a0*/  LOP3.LUT R6, R0.reuse, 0xff, RZ, 0xc0, !PT ;  /* 0x000000ff00067812 */ /* 0x040fe200078ec0ff */
[----:B------:R-:W2:Y:S01]  /*68b0*/  MUFU.EX2 R180, R172 ;  /* 0x000000ac00b47308 */ /* 0x000ea20000000800 */
[----:B------:R-:W-:Y:S02]  /*68c0*/  LOP3.LUT R2, R0, 0xffff, RZ, 0xc0, !PT ;  /* 0x0000ffff00027812 */ /* 0x000fe400078ec0ff */
[----:B------:R-:W-:Y:S02]  /*68d0*/  ISETP.LE.U32.AND P3, PT, R7, UR4, PT ;  /* 0x0000000407007c0c */ /* 0x000fe4000bf63070 */
[----:B------:R-:W-:Y:S02]  /*68e0*/  ISETP.LE.U32.AND P6, PT, R6, UR4, PT ;  /* 0x0000000406007c0c */ /* 0x000fe4000bfc3070 */
[--C-:B------:R-:W-:Y:S01]  /*68f0*/  SHF.R.U32.HI R6, RZ, 0x18, R0.reuse ;  /* 0x00000018ff067819 */ /* 0x100fe20000011600 */
[----:B------:R-:W-:Y:S01]  /*6900*/  @!P4 FADD.FTZ R202, -R202, -RZ ;  /* 0x800000ffcacac221 */ /* 0x000fe20000010100 */
[----:B------:R-:W-:Y:S01]  /*6910*/  SHF.R.U32.HI R7, RZ, 0x10, R0 ;  /* 0x00000010ff077819 */ /* 0x000fe20000011600 */
[----:B------:R-:W-:Y:S01]  /*6920*/  @!P0 FADD.FTZ R203, -R203, -RZ ;  /* 0x800000ffcbcb8221 */ /* 0x000fe20000010100 */
[----:B------:R-:W-:Y:S02]  /*6930*/  SHF.R.U32.HI R0, RZ, 0x8, R2 ;  /* 0x00000008ff007819 */ /* 0x000fe40000011602 */
[----:B------:R-:W-:Y:S02]  /*6940*/  LOP3.LUT R2, R7, 0xff, RZ, 0xc0, !PT ;  /* 0x000000ff07027812 */ /* 0x000fe400078ec0ff */
[----:B------:R-:W-:Y:S01]  /*6950*/  LOP3.LUT R0, R0, 0xffff, RZ, 0xc0, !PT ;  /* 0x0000ffff00007812 */ /* 0x000fe200078ec0ff */
[----:B------:R-:W-:Y:S01]  /*6960*/  @!P3 FADD.FTZ R204, -R204, -RZ ;  /* 0x800000ffccccb221 */ /* 0x000fe20000010100 */
[----:B------:R-:W-:Y:S01]  /*6970*/  ISETP.LE.U32.AND P4, PT, R2, UR4, PT ;  /* 0x0000000402007c0c */ /* 0x000fe2000bf83070 */
[----:B------:R-:W-:Y:S01]  /*6980*/  @!P6 FADD.FTZ R230, -R230, -RZ ;  /* 0x800000ffe6e6e221 */ /* 0x000fe20000010100 */
[----:B------:R-:W-:Y:S02]  /*6990*/  ISETP.LE.U32.AND P0, PT, R0, UR4, PT ;  /* 0x0000000400007c0c */ /* 0x000fe4000bf03070 */
[----:B------:R-:W-:Y:S02]  /*69a0*/  LOP3.LUT R0, R8, 0xff, RZ, 0xc0, !PT ;  /* 0x000000ff08007812 */ /* 0x000fe400078ec0ff */
[----:B------:R-:W-:Y:S01]  /*69b0*/  SHF.R.U32.HI R2, RZ, 0x8, R9 ;  /* 0x00000008ff027819 */ /* 0x000fe20000011609 */
[----:B--2---:R-:W-:Y:S01]  /*69c0*/  @!P5 FADD.FTZ R180, -R180, -RZ ;  /* 0x800000ffb4b4d221 */ /* 0x004fe20000010100 */
[----:B------:R-:W-:Y:S02]  /*69d0*/  ISETP.LE.U32.AND P2, PT, R11, UR4, PT ;  /* 0x000000040b007c0c */ /* 0x000fe4000bf43070 */
[----:B------:R-:W-:Y:S02]  /*69e0*/  ISETP.LE.U32.AND P6, PT, R0, UR4, PT ;  /* 0x0000000400007c0c */ /* 0x000fe4000bfc3070 */
[----:B------:R-:W-:Y:S01]  /*69f0*/  LOP3.LUT R0, R2, 0xffff, RZ, 0xc0, !PT ;  /* 0x0000ffff02007812 */ /* 0x000fe200078ec0ff */
[----:B------:R-:W-:Y:S01]  /*6a00*/  @!P4 FADD.FTZ R231, -R231, -RZ ;  /* 0x800000ffe7e7c221 */ /* 0x000fe20000010100 */
[----:B------:R-:W-:Y:S01]  /*6a10*/  ISETP.LE.U32.AND P3, PT, R6, UR4, PT ;  /* 0x0000000406007c0c */ /* 0x000fe2000bf63070 */
[----:B------:R-:W-:Y:S01]  /*6a20*/  @!P0 FADD.FTZ R228, -R228, -RZ ;  /* 0x800000ffe4e48221 */ /* 0x000fe20000010100 */
[----:B------:R-:W-:Y:S02]  /*6a30*/  ISETP.LE.U32.AND P0, PT, R0, UR4, PT ;  /* 0x0000000400007c0c */ /* 0x000fe4000bf03070 */
[----:B------:R-:W-:Y:S02]  /*6a40*/  LOP3.LUT R2, R10, 0xff, RZ, 0xc0, !PT ;  /* 0x000000ff0a027812 */ /* 0x000fe400078ec0ff */
[----:B------:R-:W-:Y:S01]  /*6a50*/  SHF.R.U32.HI R0, RZ, 0x8, R13 ;  /* 0x00000008ff007819 */ /* 0x000fe2000001160d */
[----:B------:R-:W-:Y:S01]  /*6a60*/  @!P2 FADD.FTZ R205, -R205, -RZ ;  /* 0x800000ffcdcda221 */ /* 0x000fe20000010100 */
[----:B------:R-:W-:Y:S01]  /*6a70*/  ISETP.LE.U32.AND P2, PT, R16, UR4, PT ;  /* 0x0000000410007c0c */ /* 0x000fe2000bf43070 */
[----:B------:R-:W-:Y:S01]  /*6a80*/  @!P6 FADD.FTZ R206, -R206, -RZ ;  /* 0x800000ffcecee221 */ /* 0x000fe20000010100 */
[----:B------:R-:W-:Y:S02]  /*6a90*/  ISETP.LE.U32.AND P4, PT, R2, UR4, PT ;  /* 0x0000000402007c0c */ /* 0x000fe4000bf83070 */
[----:B------:R-:W-:Y:S01]  /*6aa0*/  LOP3.LUT R2, R15, 0xff, RZ, 0xc0, !PT ;  /* 0x000000ff0f027812 */ /* 0x000fe200078ec0ff */
[----:B------:R-:W-:Y:S01]  /*6ab0*/  @!P3 FADD.FTZ R229, -R229, -RZ ;  /* 0x800000ffe5e5b221 */ /* 0x000fe20000010100 */
[----:B------:R-:W-:Y:S01]  /*6ac0*/  LOP3.LUT R0, R0, 0xffff, RZ, 0xc0, !PT ;  /* 0x0000ffff00007812 */ /* 0x000fe200078ec0ff */
[----:B------:R-:W-:Y:S01]  /*6ad0*/  @!P0 FADD.FTZ R207, -R207, -RZ ;  /* 0x800000ffcfcf8221 */ /* 0x000fe20000010100 */
[----:B------:R-:W-:Y:S02]  /*6ae0*/  ISETP.LE.U32.AND P0, PT, R2, UR4, PT ;  /* 0x0000000402007c0c */ /* 0x000fe4000bf03070 */
[----:B------:R-:W-:Y:S02]  /*6af0*/  ISETP.LE.U32.AND P6, PT, R0, UR4, PT ;  /* 0x0000000400007c0c */ /* 0x000fe4000bfc3070 */
[----:B------:R-:W-:Y:S01]  /*6b00*/  LOP3.LUT R0, R10, 0xffff, RZ, 0xc0, !PT ;  /* 0x0000ffff0a007812 */ /* 0x000fe200078ec0ff */
[----:B------:R-:W-:Y:S01]  /*6b10*/  @!P2 FADD.FTZ R201, -R201, -RZ ;  /* 0x800000ffc9c9a221 */ /* 0x000fe20000010100 */
[----:B------:R-:W-:Y:S01]  /*6b20*/  ISETP.LE.U32.AND P3, PT, R12, UR4, PT ;  /* 0x000000040c007c0c */ /* 0x000fe2000bf63070 */
[----:B------:R-:W-:Y:S01]  /*6b30*/  @!P4 FADD.FTZ R195, -R195, -RZ ;  /* 0x800000ffc3c3c221 */ /* 0x000fe20000010100 */
[----:B------:R-:W-:Y:S02]  /*6b40*/  SHF.R.U32.HI R0, RZ, 0x8, R0 ;  /* 0x00000008ff007819 */ /* 0x000fe40000011600 */
[----:B------:R-:W-:Y:S02]  /*6b50*/  ISETP.LE.U32.AND P2, PT, R17, UR4, PT ;  /* 0x0000000411007c0c */ /* 0x000fe4000bf43070 */
[--C-:B------:R-:W-:Y:S01]  /*6b60*/  SHF.R.U32.HI R2, RZ, 0x18, R10.reuse ;  /* 0x00000018ff027819 */ /* 0x100fe2000001160a */
[----:B------:R-:W-:Y:S01]  /*6b70*/  @!P0 FADD.FTZ R199, -R199, -RZ ;  /* 0x800000ffc7c78221 */ /* 0x000fe20000010100 */
[----:B------:R-:W-:Y:S01]  /*6b80*/  SHF.R.U32.HI R10, RZ, 0x10, R10 ;  /* 0x00000010ff0a7819 */ /* 0x000fe2000001160a */
[----:B------:R-:W-:Y:S01]  /*6b90*/  @!P6 FADD.FTZ R200, -R200, -RZ ;  /* 0x800000ffc8c8e221 */ /* 0x000fe20000010100 */
[----:B------:R-:W-:Y:S02]  /*6ba0*/  LOP3.LUT R0, R0, 0xffff, RZ, 0xc0, !PT ;  /* 0x0000ffff00007812 */ /* 0x000fe400078ec0ff */
[----:B------:R-:W-:Y:S01]  /*6bb0*/  LOP3.LUT R10, R10, 0xff, RZ, 0xc0, !PT ;  /* 0x000000ff0a0a7812 */ /* 0x000fe200078ec0ff */
[----:B------:R-:W-:Y:S01]  /*6bc0*/  @!P3 FADD.FTZ R227, -R227, -RZ ;  /* 0x800000ffe3e3b221 */ /* 0x000fe20000010100 */
[----:B------:R-:W-:Y:S02]  /*6bd0*/  ISETP.LE.U32.AND P0, PT, R0, UR4, PT ;  /* 0x0000000400007c0c */ /* 0x000fe4000bf03070 */
[C---:B------:R-:W-:Y:S01]  /*6be0*/  LOP3.LUT R0, R5.reuse, 0xffff, RZ, 0xc0, !PT ;  /* 0x0000ffff05007812 */ /* 0x040fe200078ec0ff */
[----:B------:R-:W-:Y:S01]  /*6bf0*/  @!P2 FADD.FTZ R198, -R198, -RZ ;  /* 0x800000ffc6c6a221 */ /* 0x000fe20000010100 */
[----:B------:R-:W-:Y:S02]  /*6c00*/  LOP3.LUT R4, R5, 0xff, RZ, 0xc0, !PT ;  /* 0x000000ff05047812 */ /* 0x000fe400078ec0ff */
[----:B------:R-:W-:Y:S02]  /*6c10*/  ISETP.LE.U32.AND P6, PT, R10, UR4, PT ;  /* 0x000000040a007c0c */ /* 0x000fe4000bfc3070 */
[----:B------:R-:W-:Y:S02]  /*6c20*/  ISETP.LE.U32.AND P3, PT, R2, UR4, PT ;  /* 0x0000000402007c0c */ /* 0x000fe4000bf63070 */
[----:B------:R-:W-:Y:S02]  /*6c30*/  SHF.R.U32.HI R2, RZ, 0x10, R5 ;  /* 0x00000010ff027819 */ /* 0x000fe40000011605 */
[----:B------:R-:W-:Y:S01]  /*6c40*/  SHF.R.U32.HI R0, RZ, 0x8, R0 ;  /* 0x00000008ff007819 */ /* 0x000fe20000011600 */
[----:B------:R-:W-:Y:S01]  /*6c50*/  @!P0 FADD.FTZ R190, -R190, -RZ ;  /* 0x800000ffbebe8221 */ /* 0x000fe20000010100 */
[----:B------:R-:W-:Y:S02]  /*6c60*/  ISETP.LE.U32.AND P2, PT, R4, UR4, PT ;  /* 0x0000000404007c0c */ /* 0x000fe4000bf43070 */
[----:B------:R-:W-:Y:S02]  /*6c70*/  LOP3.LUT R2, R2, 0xff, RZ, 0xc0, !PT ;  /* 0x000000ff02027812 */ /* 0x000fe400078ec0ff */
[----:B------:R-:W-:Y:S01]  /*6c80*/  LOP3.LUT R0, R0, 0xffff, RZ, 0xc0, !PT ;  /* 0x0000ffff00007812 */ /* 0x000fe200078ec0ff */
[----:B------:R-:W-:Y:S01]  /*6c90*/  @!P6 FADD.FTZ R193, -R193, -RZ ;  /* 0x800000ffc1c1e221 */ /* 0x000fe20000010100 */
[----:B------:R-:W-:Y:S01]  /*6ca0*/  ISETP.LE.U32.AND P4, PT, R2, UR4, PT ;  /* 0x0000000402007c0c */ /* 0x000fe2000bf83070 */
[----:B------:R-:W-:Y:S01]  /*6cb0*/  @!P3 FADD.FTZ R192, -R192, -RZ ;  /* 0x800000ffc0c0b221 */ /* 0x000fe20000010100 */
[----:B------:R-:W-:Y:S02]  /*6cc0*/  SHF.R.U32.HI R2, RZ, 0x8, R165 ;  /* 0x00000008ff027819 */ /* 0x000fe400000116a5 */
[----:B------:R-:W-:Y:S02]  /*6cd0*/  ISETP.LE.U32.AND P0, PT, R0, UR4, PT ;  /* 0x0000000400007c0c */ /* 0x000fe4000bf03070 */
[----:B------:R-:W-:Y:S01]  /*6ce0*/  LOP3.LUT R0, R177, 0xff, RZ, 0xc0, !PT ;  /* 0x000000ffb1007812 */ /* 0x000fe200078ec0ff */
[----:B------:R-:W-:Y:S01]  /*6cf0*/  @!P2 FADD.FTZ R194, -R194, -RZ ;  /* 0x800000ffc2c2a221 */ /* 0x000fe20000010100 */
[----:B------:R-:W-:Y:S02]  /*6d00*/  SHF.R.U32.HI R5, RZ, 0x18, R5 ;  /* 0x00000018ff057819 */ /* 0x000fe40000011605 */
[----:B------:R-:W-:Y:S02]  /*6d10*/  ISETP.LE.U32.AND P6, PT, R0, UR4, PT ;  /* 0x0000000400007c0c */ /* 0x000fe4000bfc3070 */
[----:B------:R-:W-:Y:S01]  /*6d20*/  LOP3.LUT R0, R2, 0xffff, RZ, 0xc0, !PT ;  /* 0x0000ffff02007812 */ /* 0x000fe200078ec0ff */
[----:B------:R-:W-:Y:S01]  /*6d30*/  @!P4 FADD.FTZ R197, -R197, -RZ ;  /* 0x800000ffc5c5c221 */ /* 0x000fe20000010100 */
[----:B------:R-:W-:Y:S02]  /*6d40*/  SHF.R.U32.HI R2, RZ, 0x8, R173 ;  /* 0x00000008ff027819 */ /* 0x000fe400000116ad */
[----:B------:R-:W-:Y:S01]  /*6d50*/  ISETP.LE.U32.AND P2, PT, R0, UR4, PT ;  /* 0x0000000400007c0c */ /* 0x000fe2000bf43070 */
[----:B------:R-:W-:Y:S01]  /*6d60*/  @!P0 FADD.FTZ R191, -R191, -RZ ;  /* 0x800000ffbfbf8221 */ /* 0x000fe20000010100 */
[----:B------:R-:W-:Y:S02]  /*6d70*/  F2FP.RELU.BF16.PACK_AB R0, R203, R204 ;  /* 0x000000cccb00723e */ /* 0x000fe400000018ff */
[----:B------:R-:W-:Y:S02]  /*6d80*/  LOP3.LUT R2, R2, 0xffff, RZ, 0xc0, !PT ;  /* 0x0000ffff02027812 */ /* 0x000fe400078ec0ff */
[----:B------:R-:W-:Y:S01]  /*6d90*/  ISETP.LE.U32.AND P4, PT, R5, UR4, PT ;  /* 0x0000000405007c0c */ /* 0x000fe2000bf83070 */
[----:B------:R2:W-:Y:S01]  /*6da0*/  STS [R234+0x20000], R0 ;  /* 0x02000000ea007388 */ /* 0x0005e20000000800 */
[----:B------:R-:W-:Y:S01]  /*6db0*/  F2FP.RELU.BF16.PACK_AB R5, R226, R202 ;  /* 0x000000cae205723e */ /* 0x000fe200000018ff */
[----:B------:R-:W-:Y:S01]  /*6dc0*/  @!P6 FADD.FTZ R182, -R182, -RZ ;  /* 0x800000ffb6b6e221 */ /* 0x000fe20000010100 */
[----:B------:R-:W-:Y:S02]  /*6dd0*/  LOP3.LUT R4, R176, 0xff, RZ, 0xc0, !PT ;  /* 0x000000ffb0047812 */ /* 0x000fe400078ec0ff */
[----:B------:R-:W-:Y:S01]  /*6de0*/  F2FP.RELU.BF16.PACK_AB R3, R229, R231 ;  /* 0x000000e7e503723e */ /* 0x000fe200000018ff */
[----:B------:R-:W-:Y:S01]  /*6df0*/  @!P2 FADD.FTZ R181, -R181, -RZ ;  /* 0x800000ffb5b5a221 */ /* 0x000fe20000010100 */
[----:B------:R-:W-:Y:S01]  /*6e00*/  ISETP.LE.U32.AND P2, PT, R2, UR4, PT ;  /* 0x0000000402007c0c */ /* 0x000fe2000bf43070 */
[----:B------:R3:W-:Y:S01]  /*6e10*/  STS [R234+0x20400], R5 ;  /* 0x02040005ea007388 */ /* 0x0007e20000000800 */
[----:B------:R-:W-:Y:S02]  /*6e20*/  F2FP.RELU.BF16.PACK_AB R2, R200, R201 ;  /* 0x000000c9c802723e */ /* 0x000fe400000018ff */
[----:B------:R-:W-:Y:S01]  /*6e30*/  ISETP.LE.U32.AND P1, PT, R4, UR4, PT ;  /* 0x0000000404007c0c */ /* 0x000fe2000bf23070 */
[----:B------:R-:W-:Y:S01]  /*6e40*/  @!P4 FADD.FTZ R196, -R196, -RZ ;  /* 0x800000ffc4c4c221 */ /* 0x000fe20000010100 */
[----:B------:R-:W-:Y:S01]  /*6e50*/  F2FP.RELU.BF16.PACK_AB R4, R228, R230 ;  /* 0x000000e6e404723e */ /* 0x000fe200000018ff */
[----:B------:R4:W-:Y:S01]  /*6e60*/  STS [R235+0x20000], R2 ;  /* 0x02000002eb007388 */ /* 0x0009e20000000800 */
[----:B------:R-:W-:Y:S02]  /*6e70*/  ISETP.LE.U32.AND P3, PT, R18, UR4, PT ;  /* 0x0000000412007c0c */ /* 0x000fe4000bf63070 */
[----:B------:R-:W-:Y:S01]  /*6e80*/  ISETP.LE.U32.AND P0, PT, R175, UR4, PT ;  /* 0x00000004af007c0c */ /* 0x000fe2000bf03070 */
[----:B------:R-:W-:Y:S01]  /*6e90*/  ULDC UR4, c[0x0][0x22c] ;  /* 0x00008b0000047ab9 */ /* 0x000fe20000000800 */
[----:B------:R-:W-:Y:S01]  /*6ea0*/  FSETP.GE.FTZ.AND P5, PT, R201, RZ, PT ;  /* 0x000000ffc900720b */ /* 0x000fe20003fb6000 */
[----:B------:R-:W-:Y:S01]  /*6eb0*/  @!P2 FADD.FTZ R187, -R187, -RZ ;  /* 0x800000ffbbbba221 */ /* 0x000fe20000010100 */
[----:B------:R-:W-:Y:S01]  /*6ec0*/  UIMAD UR5, UR4, UR5, URZ ;  /* 0x00000005040572a4 */ /* 0x000fe2000f8e023f */
[----:B------:R-:W-:Y:S02]  /*6ed0*/  FSETP.GE.FTZ.AND P2, PT, R204, RZ, PT ;  /* 0x000000ffcc00720b */ /* 0x000fe40003f56000 */
[----:B------:R-:W-:Y:S01]  /*6ee0*/  @!P1 FADD.FTZ R186, -R186, -RZ ;  /* 0x800000ffbaba9221 */ /* 0x000fe20000010100 */
[----:B--2---:R-:W-:Y:S01]  /*6ef0*/  F2FP.RELU.BF16.PACK_AB R0, R198, R199 ;  /* 0x000000c7c600723e */ /* 0x004fe200000018ff */
[----:B------:R-:W-:Y:S01]  /*6f00*/  ULEA UR4, -UR5, URZ, 0x6 ;  /* 0x0000003f05047291 */ /* 0x000fe2000f8e313f */
[----:B------:R-:W-:Y:S01]  /*6f10*/  FSETP.GE.FTZ.AND P1, PT, R203, RZ, PT ;  /* 0x000000ffcb00720b */ /* 0x000fe20003f36000 */
[----:B------:R-:W-:Y:S01]  /*6f20*/  @!P3 FADD.FTZ R189, -R189, -RZ ;  /* 0x800000ffbdbdb221 */ /* 0x000fe20000010100 */
[----:B------:R-:W-:Y:S01]  /*6f30*/  FSETP.GE.FTZ.AND P3, PT, R195, RZ, PT ;  /* 0x000000ffc300720b */ /* 0x000fe20003f76000 */
[----:B------:R2:W-:Y:S01]  /*6f40*/  STS [R235+0x20400], R0 ;  /* 0x02040000eb007388 */ /* 0x0005e20000000800 */
[----:B------:R-:W-:Y:S01]  /*6f50*/  @!P0 FADD.FTZ R185, -R185, -RZ ;  /* 0x800000ffb9b98221 */ /* 0x000fe20000010100 */
[----:B------:R-:W-:Y:S02]  /*6f60*/  FSETP.GE.FTZ.AND P4, PT, R200, RZ, PT ;  /* 0x000000ffc800720b */ /* 0x000fe40003f96000 */
[----:B------:R1:W-:Y:S01]  /*6f70*/  STS [R234+0x21000], R4 ;  /* 0x02100004ea007388 */ /* 0x0003e20000000800 */
[----:B---3--:R-:W-:Y:S03]  /*6f80*/  F2FP.RELU.BF16.PACK_AB R5, R207, R205 ;  /* 0x000000cdcf05723e */ /* 0x008fe600000018ff */
[----:B------:R3:W-:Y:S01]  /*6f90*/  STS [R234+0x21400], R3 ;  /* 0x02140003ea007388 */ /* 0x0007e20000000800 */
[----:B----4-:R-:W-:Y:S03]  /*6fa0*/  F2FP.RELU.BF16.PACK_AB R2, R192, R193 ;  /* 0x000000c1c002723e */ /* 0x010fe600000018ff */
[----:B------:R4:W-:Y:S01]  /*6fb0*/  STS [R235+0x21000], R5 ;  /* 0x02100005eb007388 */ /* 0x0009e20000000800 */
[----:B--2---:R-:W-:Y:S02]  /*6fc0*/  F2FP.RELU.BF16.PACK_AB R0, R181, R183 ;  /* 0x000000b7b500723e */ /* 0x004fe400000018ff */
[----:B-1----:R-:W-:Y:S02]  /*6fd0*/  F2FP.RELU.BF16.PACK_AB R4, R227, R206 ;  /* 0x000000cee304723e */ /* 0x002fe400000018ff */
        /* <DEDUP_REMOVED lines=52> */
[----:B------:R-:W-:Y:S01]  /*7320*/  LEA.HI.X.SX32 R179, R222, R177, 0x2, P0 ;  /* 0x000000b1deb37211 */ /* 0x000fe200000f16ff */
[----:B------:R-:W-:Y:S01]  /*7330*/  IMAD.MOV.U32 R222, RZ, RZ, 0x20 ;  /* 0x00000020ffde7424 */ /* 0x000fe200078e00ff */
        /* <DEDUP_REMOVED lines=141> */
[C---:B------:R-:W-:Y:S01]  /*7c10*/  FADD.FTZ R13, -R2.reuse, R13 ;  /* 0x0000000d020d7221 */ /* 0x040fe20000010100 */
        /* <DEDUP_REMOVED lines=105> */
.L_x_946:
[----:B------:R-:W-:Y:S01]  /*82b0*/  F2FP.BF16.PACK_AB R15, R203, R204 ;  /* 0x000000cccb0f723e */ /* 0x000fe200000010ff */
[----:B------:R-:W2:Y:S01]  /*82c0*/  S2R R189, SR_TID.X ;  /* 0x0000000000bd7919 */ /* 0x000ea20000002100 */
        /* <DEDUP_REMOVED lines=22> */
[----:B--2---:R-:W-:Y:S02]  /*8430*/  SHF.R.S32.HI R189, RZ, 0x1f, R189 ;  /* 0x0000001fffbd7819 */ /* 0x004fe400000114bd */
        /* <DEDUP_REMOVED lines=17> */
[----:B------:R-:W3:Y:S05]  /*8550*/  LDSM.16.MT88.4 R24, [R2+0xa000] ;  /* 0x00a000000218783b */ /* 0x000eea0000004200 */
[----:B------:R-:W-:Y:S05]  /*8560*/  LDSM.16.MT88.4 R28, [R0+0x8800] ;  /* 0x00880000001c783b */ /* 0x000fea0000004200 */
[----:B------:R-:W-:Y:S05]  /*8570*/  LDSM.16.MT88.4 R32, [R209+0x22800] ;  /* 0x02280000d120783b */ /* 0x000fea0000004200 */
[----:B------:R-:W-:Y:S01]  /*8580*/  LDSM.16.MT88.4 R164, [R2+0x8800] ;  /* 0x0088000002a4783b */ /* 0x000fe20000004200 */
[-C--:B-1----:R-:W-:Y:S04]  /*8590*/  HMMA.16816.F32.BF16 R36, R4, R8.reuse, R36 ;  /* 0x000000080424723c */ /* 0x082fe80000041824 */
[----:B------:R-:W-:Y:S05]  /*85a0*/  LDSM.16.MT88.4 R168, [R0+0xa800] ;  /* 0x00a8000000a8783b */ /* 0x000fea0000004200 */
[----:B------:R-:W-:Y:S01]  /*85b0*/  LDSM.16.MT88.4 R172, [R2+0xa800] ;  /* 0x00a8000002ac783b */ /* 0x000fe20000004200 */
[C---:B--2---:R-:W-:Y:S04]  /*85c0*/  HMMA.16816.F32.BF16 R40, R12.reuse, R8, R40 ;  /* 0x000000080c28723c */ /* 0x044fe80000041828 */
[----:B------:R-:W1:Y:S04]  /*85d0*/  S2R R194, SR_TID.X ;  /* 0x0000000000c27919 */ /* 0x000e680000002100 */
[-C--:B------:R-:W-:Y:S01]  /*85e0*/  HMMA.16816.F32.BF16 R44, R12, R10.reuse, R44 ;  /* 0x0000000a0c2c723c */ /* 0x080fe2000004182c */
[----:B------:R-:W2:Y:S05]  /*85f0*/  S2R R191, SR_TID.X ;  /* 0x0000000000bf7919 */ /* 0x000eaa0000002100 */
[----:B------:R-:W4:Y:S02]  /*8600*/  S2R R196, SR_TID.X ;  /* 0x0000000000c47919 */ /* 0x000f240000002100 */
[C---:B------:R-:W-:Y:S03]  /*8610*/  HMMA.16816.F32.BF16 R48, R4.reuse, R10, R48 ;  /* 0x0000000a0430723c */ /* 0x040fe60000041830 */
[----:B------:R-:W4:Y:S05]  /*8620*/  LDSM.16.MT88.4 R8, [R209+0x20800] ;  /* 0x02080000d108783b */ /* 0x000f2a0000004200 */
[-C--:B---3--:R-:W-:Y:S04]  /*8630*/  HMMA.16816.F32.BF16 R52, R4, R16.reuse, R52 ;  /* 0x000000100434723c */ /* 0x088fe80000041834 */
[----:B-1----:R-:W-:Y:S04]  /*8640*/  SHF.R.S32.HI R194, RZ, 0x1f, R194 ;  /* 0x0000001fffc27819 */ /* 0x002fe800000114c2 */
[C---:B------:R-:W-:Y:S04]  /*8650*/  HMMA.16816.F32.BF16 R56, R12.reuse, R16, R56 ;  /* 0x000000100c38723c */ /* 0x040fe80000041838 */
[----:B--2---:R-:W-:Y:S02]  /*8660*/  LEA.HI R189, R189, R191, RZ, 0x3 ;  /* 0x000000bfbdbd7211 */ /* 0x004fe400078f18ff */
[----:B----4-:R-:W-:Y:S02]  /*8670*/  LEA.HI R194, R194, R196, RZ, 0x6 ;  /* 0x000000c4c2c27211 */ /* 0x010fe400078f30ff */
[-C--:B------:R-:W-:Y:S04]  /*8680*/  HMMA.16816.F32.BF16 R60, R12, R18.reuse, R60 ;  /* 0x000000120c3c723c */ /* 0x080fe8000004183c */
[----:B------:R-:W-:Y:S02]  /*8690*/  SHF.R.S32.HI R189, RZ, 0x3, R189 ;  /* 0x00000003ffbd7819 */ /* 0x000fe400000114bd */
[----:B------:R-:W-:Y:S02]  /*86a0*/  SHF.R.S32.HI R194, RZ, 0x6, R194 ;  /* 0x00000006ffc27819 */ /* 0x000fe400000114c2 */
        /* <DEDUP_REMOVED lines=13> */
[----:B------:R-:W2:Y:S02]  /*8780*/  LDSM.16.MT88.4 R24, [R0+0xb000] ;  /* 0x00b000000018783b */ /* 0x000ea40000004200 */
[-C--:B------:R-:W-:Y:S08]  /*8790*/  HMMA.16816.F32.BF16 R36, R8, R28.reuse, R36 ;  /* 0x0000001c0824723c */ /* 0x080ff00000041824 */
[C---:B------:R-:W-:Y:S08]  /*87a0*/  HMMA.16816.F32.BF16 R40, R32.reuse, R28, R40 ;  /* 0x0000001c2028723c */ /* 0x040ff00000041828 */
[-C--:B------:R-:W-:Y:S08]  /*87b0*/  HMMA.16816.F32.BF16 R44, R32, R30.reuse, R44 ;  /* 0x0000001e202c723c */ /* 0x080ff0000004182c */
[C---:B------:R-:W-:Y:S01]  /*87c0*/  HMMA.16816.F32.BF16 R48, R8.reuse, R30, R48 ;  /* 0x0000001e0830723c */ /* 0x040fe20000041830 */
[----:B------:R-:W3:Y:S07]  /*87d0*/  LDSM.16.MT88.4 R28, [R2+0xb000] ;  /* 0x00b00000021c783b */ /* 0x000eee0000004200 */
        /* <DEDUP_REMOVED lines=52> */
[----:B-----5:R-:W-:Y:S01]  /*8b20*/  ISETP.GE.AND P2, PT, R211, c[0x0][0x220], PT ;  /* 0x00008800d3007a0c */ /* 0x020fe20003f46270 */
        /* <DEDUP_REMOVED lines=44> */
.L_x_947:
[----:B------:R-:W-:Y:S01]  /*8df0*/  LDSM.16.M88.4 R32, [R212+0x1c000] ;  /* 0x01c00000d420783b */ /* 0x000fe20000000200 */
[----:B------:R-:W-:Y:S01]  /*8e00*/  IMAD.MOV.U32 R193, RZ, RZ, 0x4 ;  /* 0x00000004ffc17424 */ /* 0x000fe200078e00ff */
[----:B------:R-:W-:Y:S02]  /*8e10*/  USHF.L.U32 UR4, UR5, 0x5, URZ ;  /* 0x0000000505047899 */ /* 0x000fe4000800063f */
[----:B------:R-:W-:Y:S01]  /*8e20*/  USHF.L.U32 UR6, UR5, 0x3, URZ ;  /* 0x0000000305067899 */ /* 0x000fe2000800063f */
[----:B------:R-:W2:Y:S01]  /*8e30*/  LDSM.16.MT88.4 R16, [R208] ;  /* 0x00000000d010783b */ /* 0x000ea20000004200 */
[----:B------:R-:W-:Y:S02]  /*8e40*/  USHF.L.U32 UR9, UR5, 0x4, URZ ;  /* 0x0000000405097899 */ /* 0x000fe4000800063f */
[----:B------:R-:W-:Y:S02]  /*8e50*/  UIMAD UR8, UR5, 0x18, URZ ;  /* 0x00000018050878a4 */ /* 0x000fe4000f8e023f */
[----:B------:R-:W3:Y:S01]  /*8e60*/  LDSM.16.M88.4 R28, [R212+0x1d000] ;  /* 0x01d00000d41c783b */ /* 0x000ee20000000200 */
[----:B------:R-:W-:Y:S04]  /*8e70*/  UISETP.GT.AND UP2, UPT, UR10, UR20, UPT ;  /* 0x000000140a00728c */ /* 0x000fe8000bf44270 */
[----:B------:R-:W3:Y:S05]  /*8e80*/  LDSM.16.MT88.4 R164, [R208+0x4000] ;  /* 0x00400000d0a4783b */ /* 0x000eea0000004200 */
[----:B------:R-:W4:Y:S05]  /*8e90*/  LDL R2, [R1+0x1c] ;  /* 0x00001c0001027983 */ /* 0x000f2a0000100800 */
[----:B------:R-:W-:Y:S05]  /*8ea0*/  LDSM.16.M88.4 R168, [R184+0x1c000] ;  /* 0x01c00000b8a8783b */ /* 0x000fea0000000200 */
[----:B-1----:R1:W4:Y:S05]  /*8eb0*/  LDL R0, [R1+0x30] ;  /* 0x0000300001007983 */ /* 0x00232a0000100800 */
[----:B------:R-:W1:Y:S05]  /*8ec0*/  LDSM.16.MT88.4 R172, [R208+0x800] ;  /* 0x00080000d0ac783b */ /* 0x000e6a0000004200 */
[----:B------:R1:W4:Y:S01]  /*8ed0*/  LDL R190, [R1+0x20] ;  /* 0x0000200001be7983 */ /* 0x0003220000100800 */
[-C--:B--2---:R-:W-:Y:S04]  /*8ee0*/  HMMA.16816.F32.BF16 R4, R32, R16.reuse, RZ ;  /* 0x000000102004723c */ /* 0x084fe800000418ff */
[----:B------:R-:W2:Y:S05]  /*8ef0*/  LDSM.16.M88.4 R176, [R184+0x1d000] ;  /* 0x01d00000b8b0783b */ /* 0x000eaa0000000200 */
[----:B------:R1:W4:Y:S01]  /*8f00*/  LDL R191, [R1+0x38] ;  /* 0x0000380001bf7983 */ /* 0x0003220000100800 */
[C---:B---3--:R-:W-:Y:S04]  /*8f10*/  HMMA.16816.F32.BF16 R8, R28.reuse, R16, RZ ;  /* 0x000000101c08723c */ /* 0x048fe800000418ff */
[----:B------:R-:W3:Y:S04]  /*8f20*/  LDSM.16.MT88.4 R180, [R208+0x4800] ;  /* 0x00480000d0b4783b */ /* 0x000ee80000004200 */
[-C--:B------:R-:W-:Y:S01]  /*8f30*/  HMMA.16816.F32.BF16 R12, R28, R18.reuse, RZ ;  /* 0x000000121c0c723c */ /* 0x080fe200000418ff */
[----:B------:R1:W4:Y:S07]  /*8f40*/  LDL R192, [R1+0x34] ;  /* 0x0000340001c07983 */ /* 0x00032e0000100800 */
[C---:B------:R-:W-:Y:S08]  /*8f50*/  HMMA.16816.F32.BF16 R16, R32.reuse, R18, RZ ;  /* 0x000000122010723c */ /* 0x040ff000000418ff */
[-C--:B------:R-:W-:Y:S08]  /*8f60*/  HMMA.16816.F32.BF16 R20, R32, R164.reuse, RZ ;  /* 0x000000a42014723c */ /* 0x080ff000000418ff */
[C---:B------:R-:W-:Y:S08]  /*8f70*/  HMMA.16816.F32.BF16 R24, R28.reuse, R164, RZ ;  /* 0x000000a41c18723c */ /* 0x040ff000000418ff */
[-C--:B------:R-:W-:Y:S08]  /*8f80*/  HMMA.16816.F32.BF16 R28, R28, R166.reuse, RZ ;  /* 0x000000a61c1c723c */ /* 0x080ff000000418ff */
[----:B------:R-:W-:Y:S01]  /*8f90*/  HMMA.16816.F32.BF16 R32, R32, R166, RZ ;  /* 0x000000a62020723c */ /* 0x000fe200000418ff */
[----:B------:R-:W-:Y:S07]  /*8fa0*/  LDSM.16.M88.4 R164, [R188+0x1c000] ;  /* 0x01c00000bca4783b */ /* 0x000fee0000000200 */
        /* <DEDUP_REMOVED lines=30> */
[C---:B------:R-:W-:Y:S04]  /*9190*/  HMMA.16816.F32.BF16 R24, R180.reuse, R164, R24 ;  /* 0x000000a4b418723c */ /* 0x040fe80000041818 */
[----:B----4-:R-:W-:Y:S04]  /*91a0*/  @P1 IADD3 R2, R2, -0x40, RZ ;  /* 0xffffffc002021810 */ /* 0x010fe80007ffe0ff */
[-C--:B------:R-:W-:Y:S01]  /*91b0*/  HMMA.16816.F32.BF16 R28, R180, R166.reuse, R28 ;  /* 0x000000a6b41c723c */ /* 0x080fe2000004181c */
[----:B------:R-:W2:Y:S07]  /*91c0*/  LDSM.16.M88.4 R180, [R212+0x1f000] ;  /* 0x01f00000d4b4783b */ /* 0x000eae0000000200 */
[----:B------:R-:W-:Y:S01]  /*91d0*/  HMMA.16816.F32.BF16 R32, R172, R166, R32 ;  /* 0x000000a6ac20723c */ /* 0x000fe20000041820 */
[----:B------:R-:W3:Y:S05]  /*91e0*/  LDSM.16.MT88.4 R164, [R208+0x6000] ;  /* 0x00600000d0a4783b */ /* 0x000eea0000004200 */
[----:B------:R-:W-:Y:S02]  /*91f0*/  LDSM.16.M88.4 R172, [R184+0x1e000] ;  /* 0x01e00000b8ac783b */ /* 0x000fe40000000200 */
[-C--:B-1----:R-:W-:Y:S03]  /*9200*/  HMMA.16816.F32.BF16 R4, R168, R176.reuse, R4 ;  /* 0x000000b0a804723c */ /* 0x082fe60000041804 */
[----:B------:R-:W-:Y:S05]  /*9210*/  LDSM.16.M88.4 R184, [R184+0x1f000] ;  /* 0x01f00000b8b8783b */ /* 0x000fea0000000200 */
        /* <DEDUP_REMOVED lines=22> */
[----:B------:R-:W-:Y:S02]  /*9380*/  LDSM.16.MT88.4 R172, [R208+0x3800] ;  /* 0x00380000d0ac783b */ /* 0x000fe40000004200 */
[-C--:B---3--:R-:W-:Y:S08]  /*9390*/  HMMA.16816.F32.BF16 R4, R164, R168.reuse, R4 ;  /* 0x000000a8a404723c */ /* 0x088ff00000041804 */
[C---:B-1----:R-:W-:Y:S08]  /*93a0*/  HMMA.16816.F32.BF16 R8, R176.reuse, R168, R8 ;  /* 0x000000a8b008723c */ /* 0x042ff00000041808 */
[-C--:B------:R-:W-:Y:S08]  /*93b0*/  HMMA.16816.F32.BF16 R12, R176, R170.reuse, R12 ;  /* 0x000000aab00c723c */ /* 0x080ff0000004180c */
[C---:B------:R-:W-:Y:S01]  /*93c0*/  HMMA.16816.F32.BF16 R16, R164.reuse, R170, R16 ;  /* 0x000000aaa410723c */ /* 0x040fe20000041810 */
[----:B------:R1:W3:Y:S07]  /*93d0*/  LDSM.16.M88.4 R168, [R3+0x1e000] ;  /* 0x01e0000003a8783b */ /* 0x0002ee0000000200 */
[-C--:B--2---:R-:W-:Y:S08]  /*93e0*/  HMMA.16816.F32.BF16 R20, R164, R184.reuse, R20 ;  /* 0x000000b8a414723c */ /* 0x084ff00000041814 */
[C---:B------:R-:W-:Y:S08]  /*93f0*/  HMMA.16816.F32.BF16 R24, R176.reuse, R184, R24 ;  /* 0x000000b8b018723c */ /* 0x040ff00000041818 */
[-C--:B------:R-:W-:Y:S01]  /*9400*/  HMMA.16816.F32.BF16 R28, R176, R186.reuse, R28 ;  /* 0x000000bab01c723c */ /* 0x080fe2000004181c */
[----:B------:R-:W2:Y:S03]  /*9410*/  LDSM.16.MT88.4 R176, [R208+0x7800] ;  /* 0x00780000d0b0783b */ /* 0x000ea60000004200 */
[----:B-1----:R-:W-:Y:S04]  /*9420*/  @P1 IMAD.WIDE R2, R2, R193, UR16 ;  /* 0x0000001002021e25 */ /* 0x002fe8000f8e02c1 */
[----:B------:R-:W-:Y:S01]  /*9430*/  HMMA.16816.F32.BF16 R32, R164, R186, R32 ;  /* 0x000000baa420723c */ /* 0x000fe20000041820 */
[----:B------:R1:W4:Y:S05]  /*9440*/  @P1 LDG.E R0, [R2.64+0xa0] ;  /* 0x0000a00e02001981 */ /* 0x00032a000c1e1900 */
[----:B------:R1:W4:Y:S01]  /*9450*/  @P1 LDG.E R190, [R2.64+0x80] ;  /* 0x0000800e02be1981 */ /* 0x000322000c1e1900 */
[----:B------:R-:W-:Y:S01]  /*9460*/  IMAD.U32 R166, RZ, RZ, UR9 ;  /* 0x00000009ffa67e24 */ /* 0x000fe2000f8e00ff */
[-C--:B---3--:R-:W-:Y:S03]  /*9470*/  HMMA.16816.F32.BF16 R4, R168, R172.reuse, R4 ;  /* 0x000000aca804723c */ /* 0x088fe60000041804 */
[----:B------:R1:W3:Y:S01]  /*9480*/  @P1 LDG.E R191, [R2.64+0x20] ;  /* 0x0000200e02bf1981 */ /* 0x0002e2000c1e1900 */
[----:B------:R-:W-:Y:S01]  /*9490*/  IMAD.U32 R164, RZ, RZ, UR8 ;  /* 0x00000008ffa47e24 */ /* 0x000fe2000f8e00ff */
[-C--:B------:R-:W-:Y:S01]  /*94a0*/  LEA R166, P2, R166, R224.reuse, 0x2 ;  /* 0x000000e0a6a67211 */ /* 0x080fe200078410ff */
[----:B------:R-:W-:Y:S02]  /*94b0*/  IMAD.U32 R165, RZ, RZ, UR8 ;  /* 0x00000008ffa57e24 */ /* 0x000fe4000f8e00ff */
[----:B------:R1:W3:Y:S01]  /*94c0*/  @P1 LDG.E R192, [R2.64] ;  /* 0x0000000e02c01981 */ /* 0x0002e2000c1e1900 */
[C---:B------:R-:W-:Y:S01]  /*94d0*/  HMMA.16816.F32.BF16 R8, R180.reuse, R172, R8 ;  /* 0x000000acb408723c */ /* 0x040fe20000041808 */
[----:B------:R-:W-:Y:S07]  /*94e0*/  UIMAD UR8, UR5, 0x30, URZ ;  /* 0x00000030050878a4 */ /* 0x000fee000f8e023f */
[-C--:B------:R-:W-:Y:S06]  /*94f0*/  HMMA.16816.F32.BF16 R12, R180, R174.reuse, R12 ;  /* 0x000000aeb40c723c */ /* 0x080fec000004180c */
[----:B------:R1:W-:Y:S02]  /*9500*/  RED.E.ADD.F32.FTZ.RN.STRONG.GPU [R224.64], R4 ;  /* 0x00000004e000798e */ /* 0x0003e4000c10e78e */
[C---:B------:R-:W-:Y:S08]  /*9510*/  HMMA.16816.F32.BF16 R16, R168.reuse, R174, R16 ;  /* 0x000000aea810723c */ /* 0x040ff00000041810 */
[-C--:B--2---:R-:W-:Y:S01]  /*9520*/  HMMA.16816.F32.BF16 R20, R168, R176.reuse, R20 ;  /* 0x000000b0a814723c */ /* 0x084fe20000041814 */
[----:B-1----:R-:W-:Y:S05]  /*9530*/  IMAD.U32 R2, RZ, RZ, UR6 ;  /* 0x00000006ff027e24 */ /* 0x002fea000f8e00ff */
[-C--:B------:R-:W-:Y:S02]  /*9540*/  LEA R2, P0, R2, R224.reuse, 0x2 ;  /* 0x000000e002027211 */ /* 0x080fe400078010ff */
[C---:B------:R-:W-:Y:S08]  /*9550*/  HMMA.16816.F32.BF16 R24, R180.reuse, R176, R24 ;  /* 0x000000b0b418723c */ /* 0x040ff00000041818 */
[-C--:B------:R-:W-:Y:S01]  /*9560*/  HMMA.16816.F32.BF16 R28, R180, R178.reuse, R28 ;  /* 0x000000b2b41c723c */ /* 0x080fe2000004181c */
[----:B------:R-:W-:Y:S07]  /*9570*/  IMAD.U32 R4, RZ, RZ, UR4 ;  /* 0x00000004ff047e24 */ /* 0x000fee000f8e00ff */
[----:B------:R-:W-:Y:S07]  /*9580*/  HMMA.16816.F32.BF16 R32, R168, R178, R32 ;  /* 0x000000b2a820723c */ /* 0x000fee0000041820 */
[----:B------:R-:W-:Y:S01]  /*9590*/  IMAD.U32 R168, RZ, RZ, UR4 ;  /* 0x00000004ffa87e24 */ /* 0x000fe2000f8e00ff */
[----:B------:R-:W-:Y:S06]  /*95a0*/  UIMAD UR4, UR5, 0x28, URZ ;  /* 0x00000028050478a4 */ /* 0x000fec000f8e023f */
[----:B------:R-:W-:Y:S01]  /*95b0*/  IMAD.U32 R169, RZ, RZ, UR4 ;  /* 0x00000004ffa97e24 */ /* 0x000fe2000f8e00ff */
[----:B----4-:R1:W-:Y:S05]  /*95c0*/  @P1 STL [R1+0x30], R0 ;  /* 0x0000300001001387 */ /* 0x0103ea0000100800 */
[----:B------:R-:W-:Y:S05]  /*95d0*/  @P1 STL [R1+0x20], R190 ;  /* 0x000020be01001387 */ /* 0x000fea0000100800 */
[----:B---3--:R-:W-:Y:S05]  /*95e0*/  @P1 STL [R1+0x38], R191 ;  /* 0x000038bf01001387 */ /* 0x008fea0000100800 */
[----:B------:R-:W-:Y:S01]  /*95f0*/  @P1 STL [R1+0x34], R192 ;  /* 0x000034c001001387 */ /* 0x000fe20000100800 */
[-C--:B------:R-:W-:Y:S04]  /*9600*/  LEA R164, P1, R164, R224.reuse, 0x2 ;  /* 0x000000e0a4a47211 */ /* 0x080fe800078210ff */
[-C--:B------:R-:W-:Y:S01]  /*9610*/  LEA.HI.X.SX32 R165, R165, R225.reuse, 0x2, P1 ;  /* 0x000000e1a5a57211 */ /* 0x080fe200008f16ff */
[----:B-1----:R-:W-:Y:S05]  /*9620*/  IMAD.U32 R0, RZ, RZ, UR6 ;  /* 0x00000006ff007e24 */ /* 0x002fea000f8e00ff */
[-C--:B------:R-:W-:Y:S01]  /*9630*/  LEA.HI.X.SX32 R3, R0, R225.reuse, 0x2, P0 ;  /* 0x000000e100037211 */ /* 0x080fe200000f16ff */
[----:B------:R-:W-:Y:S01]  /*9640*/  IMAD.U32 R0, RZ, RZ, UR4 ;  /* 0x00000004ff007e24 */ /* 0x000fe2000f8e00ff */
[-C--:B------:R-:W-:Y:S01]  /*9650*/  LEA R4, P0, R4, R224.reuse, 0x2 ;  /* 0x000000e004047211 */ /* 0x080fe200078010ff */
[----:B------:R-:W-:Y:S02]  /*9660*/  UIMAD UR4, UR5, 0x38, URZ ;  /* 0x00000038050478a4 */ /* 0x000fe4000f8e023f */
[----:B------:R1:W-:Y:S02]  /*9670*/  RED.E.ADD.F32.FTZ.RN.STRONG.GPU [R2.64], R5 ;  /* 0x000000050200798e */ /* 0x0003e4000c10e78e */
[----:B-1----:R-:W-:Y:S05]  /*9680*/  IMAD.U32 R5, RZ, RZ, UR9 ;  /* 0x00000009ff057e24 */ /* 0x002fea000f8e00ff */
[-C--:B------:R-:W-:Y:S02]  /*9690*/  LEA.HI.X.SX32 R167, R5, R225.reuse, 0x2, P2 ;  /* 0x000000e105a77211 */ /* 0x080fe400010f16ff */
[-C--:B------:R-:W-:Y:S03]  /*96a0*/  LEA.HI.X.SX32 R5, R168, R225.reuse, 0x2, P0 ;  /* 0x000000e1a8057211 */ /* 0x080fe600000f16ff */
[----:B------:R1:W-:Y:S05]  /*96b0*/  RED.E.ADD.F32.FTZ.RN.STRONG.GPU [R166.64], R6 ;  /* 0x00000006a600798e */ /* 0x0003ea000c10e78e */
[----:B------:R2:W-:Y:S05]  /*96c0*/  RED.E.ADD.F32.FTZ.RN.STRONG.GPU [R164.64], R7 ;  /* 0x00000007a400798e */ /* 0x0005ea000c10e78e */
[----:B------:R3:W-:Y:S01]  /*96d0*/  RED.E.ADD.F32.FTZ.RN.STRONG.GPU [R4.64], R8 ;  /* 0x000000080400798e */ /* 0x0007e2000c10e78e */
[----:B-1----:R-:W-:Y:S01]  /*96e0*/  IMAD.U32 R6, RZ, RZ, UR8 ;  /* 0x00000008ff067e24 */ /* 0x002fe2000f8e00ff */
[-C--:B--2---:R-:W-:Y:S01]  /*96f0*/  LEA R164, P0, R0, R224.reuse, 0x2 ;  /* 0x000000e000a47211 */ /* 0x084fe200078010ff */
[----:B------:R-:W-:Y:S03]  /*9700*/  IMAD.U32 R0, RZ, RZ, UR4 ;  /* 0x00000004ff007e24 */ /* 0x000fe6000f8e00ff */
        /* <DEDUP_REMOVED lines=61> */
[----:B------:R-:W-:Y:S01]  /*9ae0*/  IMAD.U32 R0, RZ, RZ, UR5 ;  /* 0x00000005ff007e24 */ /* 0x000fe2000f8e00ff */
[-C--:B------:R-:W-:Y:S01]  /*9af0*/  LEA R4, P0, R4, R224.reuse, 0x2 ;  /* 0x000000e004047211 */ /* 0x080fe200078010ff */
[----:B------:R-:W-:Y:S02]  /*9b00*/  UIADD3 UR5, UR6, UR4, URZ ;  /* 0x0000000406057290 */ /* 0x000fe4000fffe03f */
        /* <DEDUP_REMOVED lines=11> */
[----:B-1----:R-:W-:Y:S05]  /*9bc0*/  IMAD.U32 R6, RZ, RZ, UR4 ;  /* 0x00000004ff067e24 */ /* 0x002fea000f8e00ff */
[-C--:B------:R-:W-:Y:S01]  /*9bd0*/  LEA R6, P0, R6, R224.reuse, 0x2 ;  /* 0x000000e006067211 */ /* 0x080fe200078010ff */
[----:B--2---:R-:W-:Y:S01]  /*9be0*/  IMAD.U32 R5, RZ, RZ, UR5 ;  /* 0x00000005ff057e24 */ /* 0x004fe2000f8e00ff */
[----:B------:R-:W-:Y:S01]  /*9bf0*/  UIADD3 UR5, UR6, UR4, URZ ;  /* 0x0000000406057290 */ /* 0x000fe2000fffe03f */
[----:B------:R-:W-:Y:S03]  /*9c00*/  IMAD.U32 R4, RZ, RZ, UR4 ;  /* 0x00000004ff047e24 */ /* 0x000fe6000f8e00ff */
[-C--:B------:R-:W-:Y:S02]  /*9c10*/  LEA.HI.X.SX32 R9, R5, R225.reuse, 0x2, P1 ;  /* 0x000000e105097211 */ /* 0x080fe400008f16ff */
[----:B------:R-:W-:Y:S01]  /*9c20*/  IMAD.U32 R0, RZ, RZ, UR5 ;  /* 0x00000005ff007e24 */ /* 0x000fe2000f8e00ff */
[-C--:B------:R-:W-:Y:S01]  /*9c30*/  LEA.HI.X.SX32 R7, R4, R225.reuse, 0x2, P0 ;  /* 0x000000e104077211 */ /* 0x080fe200000f16ff */
[----:B------:R-:W-:Y:S01]  /*9c40*/  UIADD3 UR5, UR9, 0x60, URZ ;  /* 0x0000006009057890 */ /* 0x000fe2000fffe03f */
[----:B------:R-:W-:Y:S02]  /*9c50*/  RED.E.ADD.F32.FTZ.RN.STRONG.GPU [R8.64], R25 ;  /* 0x000000190800798e */ /* 0x000fe4000c10e78e */
[CC--:B------:R-:W-:Y:S01]  /*9c60*/  LEA R4, P0, R0.reuse, R224.reuse, 0x2 ;  /* 0x000000e000047211 */ /* 0x0c0fe200078010ff */
[----:B------:R-:W-:Y:S02]  /*9c70*/  UIADD3 UR4, UR6, UR5, URZ ;  /* 0x0000000506047290 */ /* 0x000fe4000fffe03f */
[----:B------:R1:W-:Y:S01]  /*9c80*/  RED.E.ADD.F32.FTZ.RN.STRONG.GPU [R6.64], R26 ;  /* 0x0000001a0600798e */ /* 0x0003e2000c10e78e */
[-C--:B------:R-:W-:Y:S01]  /*9c90*/  LEA.HI.X.SX32 R5, R0, R225.reuse, 0x2, P0 ;  /* 0x000000e100057211 */ /* 0x080fe200000f16ff */
[----:B------:R-:W-:Y:S01]  /*9ca0*/  IMAD.U32 R0, RZ, RZ, UR5 ;  /* 0x00000005ff007e24 */ /* 0x000fe2000f8e00ff */
[----:B------:R-:W-:Y:S03]  /*9cb0*/  UIADD3 UR8, UR6, UR4, URZ ;  /* 0x0000000406087290 */ /* 0x000fe6000fffe03f */
[----:B------:R2:W-:Y:S01]  /*9cc0*/  RED.E.ADD.F32.FTZ.RN.STRONG.GPU [R4.64], R27 ;  /* 0x0000001b0400798e */ /* 0x0005e2000c10e78e */
[----:B------:R-:W-:Y:S04]  /*9cd0*/  UIADD3 UR5, UR6, UR8, URZ ;  /* 0x0000000806057290 */ /* 0x000fe8000fffe03f */
[----:B------:R-:W-:Y:S05]  /*9ce0*/  RED.E.ADD.F32.FTZ.RN.STRONG.GPU [R224.64+0x180], R32 ;  /* 0x00018020e000798e */ /* 0x000fea000c10e78e */
[----:B------:R3:W-:Y:S01]  /*9cf0*/  RED.E.ADD.F32.FTZ.RN.STRONG.GPU [R2.64+0x180], R33 ;  /* 0x000180210200798e */ /* 0x0007e2000c10e78e */
[----:B-1----:R-:W-:Y:S01]  /*9d00*/  IMAD.U32 R6, RZ, RZ, UR4 ;  /* 0x00000004ff067e24 */ /* 0x002fe2000f8e00ff */
[----:B------:R-:W-:Y:S01]  /*9d10*/  UIADD3 UR4, UR6, UR5, URZ ;  /* 0x0000000506047290 */ /* 0x000fe2000fffe03f */
[----:B------:R-:W-:Y:S01]  /*9d20*/  IMAD.U32 R7, RZ, RZ, UR5 ;  /* 0x00000005ff077e24 */ /* 0x000fe2000f8e00ff */
[----:B------:R-:W-:Y:S02]  /*9d30*/  @UP3 UIADD3 UR5, UP1, UR16, -0x100, URZ ;  /* 0xffffff0010053890 */ /* 0x000fe4000ff3e03f */
[----:B------:R-:W-:Y:S01]  /*9d40*/  UIADD3 UR6, UR6, UR4, URZ ;  /* 0x0000000406067290 */ /* 0x000fe2000fffe03f */
[CC--:B--2---:R-:W-:Y:S04]  /*9d50*/  LEA R4, P0, R0.reuse, R224.reuse, 0x2 ;  /* 0x000000e000047211 */ /* 0x0c4fe800078010ff */
[-C--:B------:R-:W-:Y:S01]  /*9d60*/  LEA.HI.X.SX32 R5, R0, R225.reuse, 0x2, P0 ;  /* 0x000000e100057211 */ /* 0x080fe200000f16ff */
[----:B------:R-:W-:Y:S01]  /*9d70*/  IMAD.U32 R0, RZ, RZ, UR8 ;  /* 0x00000008ff007e24 */ /* 0x000fe2000f8e00ff */
[CC--:B------:R-:W-:Y:S01]  /*9d80*/  LEA R10, P0, R6.reuse, R224.reuse, 0x2 ;  /* 0x000000e0060a7211 */ /* 0x0c0fe200078010ff */
[----:B------:R-:W-:Y:S02]  /*9d90*/  @UP3 UMOV UR16, UR5 ;  /* 0x0000000500103c82 */ /* 0x000fe40008000000 */
[----:B------:R1:W-:Y:S01]  /*9da0*/  RED.E.ADD.F32.FTZ.RN.STRONG.GPU [R4.64], R34 ;  /* 0x000000220400798e */ /* 0x0003e2000c10e78e */
[-C--:B------:R-:W-:Y:S01]  /*9db0*/  LEA.HI.X.SX32 R11, R6, R225.reuse, 0x2, P0 ;  /* 0x000000e1060b7211 */ /* 0x080fe200000f16ff */
[----:B---3--:R-:W-:Y:S01]  /*9dc0*/  IMAD.U32 R3, RZ, RZ, UR6 ;  /* 0x00000006ff037e24 */ /* 0x008fe2000f8e00ff */
[CC--:B------:R-:W-:Y:S01]  /*9dd0*/  LEA R8, P0, R0.reuse, R224.reuse, 0x2 ;  /* 0x000000e000087211 */ /* 0x0c0fe200078010ff */
[----:B------:R-:W-:Y:S01]  /*9de0*/  UIADD3 UR6, UR10, -0x1, URZ ;  /* 0xffffffff0a067890 */ /* 0x000fe2000fffe03f */
[-C--:B------:R-:W-:Y:S01]  /*9df0*/  LEA R6, P2, R7, R224.reuse, 0x2 ;  /* 0x000000e007067211 */ /* 0x080fe200078410ff */
        /* <DEDUP_REMOVED lines=394> */
.L_x_949:
        /* <DEDUP_REMOVED lines=18> */
.L_x_950:
        /* <DEDUP_REMOVED lines=49> */
[----:B-----5:R-:W-:-:S03]  /*bad0*/  ISETP.GE.AND P0, PT, R211, c[0x0][0x220], PT ;  /* 0x00008800d3007a0c */ /* 0x020fc60003f06270 */
        /* <DEDUP_REMOVED lines=9> */
.L_x_952:
[----:B--234-:R-:W-:Y:S05]  /*bb70*/  BSYNC B0 ;  /* 0x0000000000007941 */ /* 0x01cfea0003800000 */
.L_x_951:
        /* <DEDUP_REMOVED lines=18> */
.L_x_954:
[----:B------:R-:W-:Y:S05]  /*bca0*/  BSYNC B0 ;  /* 0x0000000000007941 */ /* 0x000fea0003800000 */
.L_x_953:
        /* <DEDUP_REMOVED lines=18> */
.L_x_956:
[----:B------:R-:W-:Y:S05]  /*bdd0*/  BSYNC B0 ;  /* 0x0000000000007941 */ /* 0x000fea0003800000 */
.L_x_955:
        /* <DEDUP_REMOVED lines=17> */
.L_x_958:
[----:B------:R-:W-:Y:S05]  /*bef0*/  BSYNC B0 ;  /* 0x0000000000007941 */ /* 0x000fea0003800000 */
.L_x_957:
        /* <DEDUP_REMOVED lines=25> */
[----:B------:R1:W-:Y:S04]  /*c090*/  @!P1 STG.E.128 [R4.64], R52 ;  /* 0x0000003404009986 */ /* 0x0003e8000c101d0e */
[----:B------:R1:W-:Y:S02]  /*c0a0*/  @!P0 STG.E.128 [R4.64+0x80], R48 ;  /* 0x0000803004008986 */ /* 0x0003e4000c101d0e */
.L_x_960:
[----:B------:R-:W-:Y:S05]  /*c0b0*/  BSYNC B0 ;  /* 0x0000000000007941 */ /* 0x000fea0003800000 */
.L_x_959:
        /* <DEDUP_REMOVED lines=16> */
.L_x_962:
[----:B------:R-:W-:Y:S05]  /*c1c0*/  BSYNC B0 ;  /* 0x0000000000007941 */ /* 0x000fea0003800000 */
.L_x_961:
        /* <DEDUP_REMOVED lines=16> */
.L_x_964:
[----:B------:R-:W-:Y:S05]  /*c2d0*/  BSYNC B0 ;  /* 0x0000000000007941 */ /* 0x000fea0003800000 */
.L_x_963:
        /* <DEDUP_REMOVED lines=14> */
.L_x_919:
[----:B------:R-:W-:Y:S05]  /*c3c0*/  BSYNC B1 ;  /* 0x0000000000017941 */ /* 0x000fea0003800000 */
.L_x_897:
        /* <DEDUP_REMOVED lines=11> */
.L_x_965:
[----:B------:R-:W-:Y:S05]  /*c480*/  EXIT ;  /* 0x000000000000794d */ /* 0x000fea0003800000 */
.L_x_967:
        /* <DEDUP_REMOVED lines=15> */
.L_x_1088:


//--------------------- .text._ZN5flash44flash_bwd_dq_dk_dv_loop_seqk_parallel_kernelI23Flash_bwd_kernel_traitsILi128ELi64ELi128ELi8ELi2ELi4ELi2ELb0ELb0EN7cutlass10bfloat16_tE19Flash_kernel_traitsILi128ELi64ELi128ELi8ES3_EELb0ELb1ELb0ELb1ELb0ELb0ELb1EEEvNS_16Flash_bwd_paramsE --------------------------
	.section	.text._ZN5flash44flash_bwd_dq_dk_dv_loop_seqk_parallel_kernelI23Flash_bwd_kernel_traitsILi128ELi64ELi128ELi8ELi2ELi4ELi2ELb0ELb0EN7cutlass10bfloat16_tE19Flash_kernel_traitsILi128ELi64ELi128ELi8ES3_EELb0ELb1ELb0ELb1ELb0ELb0ELb1EEEvNS_16Flash_bwd_paramsE,"ax",@progbits
	.sectioninfo	@"SHI_REGISTERS=255"
	.align	128
        .global         _ZN5flash44flash_bwd_dq_dk_dv_loop_seqk_parallel_kernelI23Flash_bwd_kernel_traitsILi128ELi64ELi128ELi8ELi2ELi4ELi2ELb0ELb0EN7cutlass10bfloat16_tE19Flash_kernel_traitsILi128ELi64ELi128ELi8ES3_EELb0ELb1ELb0ELb1ELb0ELb0ELb1EEEvNS_16Flash_bwd_paramsE
        .type           _ZN5flash44flash_bwd_dq_dk_dv_loop_seqk_parallel_kernelI23Flash_bwd_kernel_traitsILi128ELi64ELi128ELi8ELi2ELi4ELi2ELb0ELb0EN7cutlass10bfloat16_tE19Flash_kernel_traitsILi128ELi64ELi128ELi8ES3_EELb0ELb1ELb0ELb1ELb0ELb0ELb1EEEvNS_16Flash_bwd_paramsE,@function
        .size           _ZN5flash44flash_bwd_dq_dk_dv_loop_seqk_parallel_kernelI23Flash_bwd_kernel_traitsILi128ELi64ELi128ELi8ELi2ELi4ELi2ELb0ELb0EN7cutlass10bfloat16_tE19Flash_kernel_traitsILi128ELi64ELi128ELi8ES3_EELb0ELb1ELb0ELb1ELb0ELb0ELb1EEEvNS_16Flash_bwd_paramsE,(.L_x_1089 - _ZN5flash44flash_bwd_dq_dk_dv_loop_seqk_parallel_kernelI23Flash_bwd_kernel_traitsILi128ELi64ELi128ELi8ELi2ELi4ELi2ELb0ELb0EN7cutlass10bfloat16_tE19Flash_kernel_traitsILi128ELi64ELi128ELi8ES3_EELb0ELb1ELb0ELb1ELb0ELb0ELb1EEEvNS_16Flash_bwd_paramsE)
        .other          _ZN5flash44flash_bwd_dq_dk_dv_loop_seqk_parallel_kernelI23Flash_bwd_kernel_traitsILi128ELi64ELi128ELi8ELi2ELi4ELi2ELb0ELb0EN7cutlass10bfloat16_tE19Flash_kernel_traitsILi128ELi64ELi128ELi8ES3_EELb0ELb1ELb0ELb1ELb0ELb0ELb1EEEvNS_16Flash_bwd_paramsE,@"STO_CUDA_ENTRY STV_DEFAULT"
_ZN5flash44flash_bwd_dq_dk_dv_loop_seqk_parallel_kernelI23Flash_bwd_kernel_traitsILi128ELi64ELi128ELi8ELi2ELi4ELi2ELb0ELb0EN7cutlass10bfloat16_tE19Flash_kernel_traitsILi128ELi64ELi128ELi8ES3_EELb0ELb1ELb0ELb1ELb0ELb0ELb1EEEvNS_16Flash_bwd_paramsE:
.text._ZN5flash44flash_bwd_dq_dk_dv_loop_seqk_parallel_kernelI23Flash_bwd_kernel_traitsILi128ELi64ELi128ELi8ELi2ELi4ELi2ELb0ELb0EN7cutlass10bfloat16_tE19Flash_kernel_traitsILi128ELi64ELi128ELi8ES3_EELb0ELb1ELb0ELb1ELb0ELb0ELb1EEEvNS_16Flash_bwd_paramsE:
        /* <DEDUP_REMOVED lines=46> */
[--C-:B------:R-:W-:Y:S01]  /*02e0*/  SHF.R.S32.HI R5, RZ, 0x2, R17.reuse ;  /* 0x00000002ff057819 */ /* 0x100fe20000011411 */
        /* <DEDUP_REMOVED lines=23> */
[----:B------:R-:W-:Y:S01]  /*0460*/  UMOV UR61, 0x4 ;  /* 0x00000004003d7882 */ /* 0x000fe20000000000 */
[----:B------:R-:W-:Y:S01]  /*0470*/  IMAD.IADD R0, R14, 0x1, -R4 ;  /* 0x000000010e007824 */ /* 0x000fe200078e0a04 */
[----:B------:R-:W-:Y:S01]  /*0480*/  LOP3.LUT R4, R6, 0xfffffff0, RZ, 0xc0, !PT ;  /* 0xfffffff006047812 */ /* 0x000fe200078ec0ff */
[----:B------:R-:W-:Y:S01]  /*0490*/  IMAD.SHL.U32 R3, R3, 0x40, RZ ;  /* 0x0000004003037824 */ /* 0x000fe200078e00ff */
[----:B------:R-:W-:Y:S01]  /*04a0*/  SHF.R.S32.HI R5, RZ, 0x1f, R2 ;  /* 0x0000001fff057819 */ /* 0x000fe20000011402 */
[C---:B------:R-:W-:Y:S01]  /*04b0*/  IMAD.SHL.U32 R232, R0.reuse, 0x8, RZ ;  /* 0x0000000800e87824 */ /* 0x040fe200078e00ff */
[----:B------:R-:W-:Y:S01]  /*04c0*/  LOP3.LUT P4, RZ, R0, 0x2, RZ, 0xc0, !PT ;  /* 0x0000000200ff7812 */ /* 0x000fe2000788c0ff */
[----:B------:R-:W-:Y:S01]  /*04d0*/  ULOP3.LUT UR56, UR35, UR56, URZ, 0x3c, !UPT ;  /* 0x0000003823387292 */ /* 0x000fe2000f8e3c3f */
[----:B------:R-:W-:Y:S01]  /*04e0*/  LEA.HI R16, R5, R2, RZ, 0x2 ;  /* 0x0000000205107211 */ /* 0x000fe200078f10ff */
[----:B------:R-:W-:Y:S01]  /*04f0*/  IMAD.IADD R2, R14, 0x1, -R4 ;  /* 0x000000010e027824 */ /* 0x000fe200078e0a04 */
[----:B------:R-:W-:Y:S01]  /*0500*/  LOP3.LUT R3, R3, 0x1c0, RZ, 0xc0, !PT ;  /* 0x000001c003037812 */ /* 0x000fe200078ec0ff */
[----:B------:R-:W-:Y:S01]  /*0510*/  USHF.R.S32.HI UR57, URZ, 0x1f, UR35 ;  /* 0x0000001f3f397899 */ /* 0x000fe20008011423 */
[C---:B------:R-:W-:Y:S01]  /*0520*/  LOP3.LUT P3, RZ, R0.reuse, 0x4, RZ, 0xc0, !PT ;  /* 0x0000000400ff7812 */ /* 0x040fe2000786c0ff */
[----:B------:R-:W-:Y:S01]  /*0530*/  IMAD.SHL.U32 R0, R0, 0x40, RZ ;  /* 0x0000004000007824 */ /* 0x000fe200078e00ff */
[----:B------:R-:W-:Y:S01]  /*0540*/  SHF.R.S32.HI R5, RZ, 0x1f, R2 ;  /* 0x0000001fff057819 */ /* 0x000fe20000011402 */
[----:B------:R-:W-:Y:S01]  /*0550*/  UISETP.NE.AND UP6, UPT, UR10, URZ, UPT ;  /* 0x0000003f0a00728c */ /* 0x000fe2000bfc5270 */
[----:B------:R-:W-:Y:S01]  /*0560*/  LOP3.LUT R4, R3, 0x38, R232, 0xf8, !PT ;  /* 0x0000003803047812 */ /* 0x000fe200078ef8e8 */
[----:B------:R-:W-:Y:S01]  /*0570*/  USHF.R.S32.HI UR59, URZ, 0x1f, UR32 ;  /* 0x0000001f3f3b7899 */ /* 0x000fe20008011420 */
[----:B------:R-:W-:Y:S01]  /*0580*/  SHF.R.U32.HI R3, RZ, 0x3, R3 ;  /* 0x00000003ff037819 */ /* 0x000fe20000011603 */
[----:B------:R-:W-:Y:S01]  /*0590*/  USHF.R.S32.HI UR58, URZ, 0x1f, UR35 ;  /* 0x0000001f3f3a7899 */ /* 0x000fe20008011423 */
[----:B------:R-:W-:Y:S01]  /*05a0*/  LEA.HI R10, R5, R2, RZ, 0x3 ;  /* 0x00000002050a7211 */ /* 0x000fe200078f18ff */
[----:B------:R-:W-:Y:S01]  /*05b0*/  IMAD.SHL.U32 R5, R9, 0x200, RZ ;  /* 0x0000020009057824 */ /* 0x000fe200078e00ff */
[----:B------:R-:W-:Y:S01]  /*05c0*/  LOP3.LUT R11, R4, R3, RZ, 0x3c, !PT ;  /* 0x00000003040b7212 */ /* 0x000fe200078e3cff */
[----:B------:R-:W-:Y:S01]  /*05d0*/  UIMAD.WIDE.U32 UR42, UR36, UR44, URZ ;  /* 0x0000002c242a72a5 */ /* 0x000fe2000f8e003f */
[----:B------:R-:W-:Y:S01]  /*05e0*/  LOP3.LUT R3, R10, 0xfffffff8, RZ, 0xc0, !PT ;  /* 0xfffffff80a037812 */ /* 0x000fe200078ec0ff */
[----:B------:R-:W-:Y:S01]  /*05f0*/  UIMAD UR51, UR37, UR44, URZ ;  /* 0x0000002c253372a4 */ /* 0x000fe2000f8e023f */
[----:B------:R-:W-:Y:S01]  /*0600*/  LOP3.LUT R0, R0, 0x1c0, RZ, 0xc0, !PT ;  /* 0x000001c000007812 */ /* 0x000fe200078ec0ff */
[----:B------:R-:W-:Y:S01]  /*0610*/  USHF.R.S32.HI UR53, URZ, 0x1f, UR47 ;  /* 0x0000001f3f357899 */ /* 0x000fe2000801142f */
[----:B------:R-:W-:Y:S01]  /*0620*/  LOP3.LUT R4, R7, 0x1, RZ, 0xc0, !PT ;  /* 0x0000000107047812 */ /* 0x000fe200078ec0ff */
[----:B------:R-:W-:Y:S01]  /*0630*/  IMAD.IADD R18, R2, 0x1, -R3 ;  /* 0x0000000102127824 */ /* 0x000fe200078e0a03 */
[----:B------:R-:W-:Y:S01]  /*0640*/  LEA.HI R2, R13, R14, RZ, 0x6 ;  /* 0x0000000e0d027211 */ /* 0x000fe200078f30ff */
[----:B------:R-:W-:Y:S01]  /*0650*/  IMAD.SHL.U32 R3, R8, 0x10, RZ ;  /* 0x0000001008037824 */ /* 0x000fe200078e00ff */
[C---:B------:R-:W-:Y:S01]  /*0660*/  LOP3.LUT R212, R0.reuse, 0x8, R15, 0xf8, !PT ;  /* 0x0000000800d47812 */ /* 0x040fe200078ef80f */
[----:B------:R-:W-:Y:S01]  /*0670*/  UIMAD UR50, UR4, UR50, URZ ;  /* 0x00000032043272a4 */ /* 0x000fe2000f8e023f */
[----:B------:R-:W-:Y:S01]  /*0680*/  SHF.R.S32.HI R2, RZ, 0x6, R2 ;  /* 0x00000006ff027819 */ /* 0x000fe20000011402 */
[----:B------:R-:W-:Y:S01]  /*0690*/  STL [R1+0x64], R18 ;  /* 0x0000641201007387 */ /* 0x000fe20000100800 */
[----:B------:R-:W-:Y:S01]  /*06a0*/  LOP3.LUT R3, R0, 0x30, R3, 0xf8, !PT ;  /* 0x0000003000037812 */ /* 0x000fe200078ef803 */
[----:B------:R-:W-:Y:S01]  /*06b0*/  @!UP5 UIMAD UR49, UR5, UR49, URZ ;  /* 0x000000310531d2a4 */ /* 0x000fe2000f8e023f */
[----:B------:R-:W-:Y:S01]  /*06c0*/  SHF.R.U32.HI R205, RZ, 0x3, R0 ;  /* 0x00000003ffcd7819 */ /* 0x000fe20000011600 */
[----:B------:R-:W-:Y:S01]  /*06d0*/  IMAD R0, R2, 0x800, R5 ;  /* 0x0000080002007824 */ /* 0x000fe200078e0205 */
[----:B------:R-:W-:Y:S01]  /*06e0*/  ISETP.NE.U32.AND P0, PT, R4, 0x1, PT ;  /* 0x000000010400780c */ /* 0x000fe20003f05070 */
[----:B------:R-:W-:Y:S01]  /*06f0*/  IMAD.SHL.U32 R6, R2, 0x8, RZ ;  /* 0x0000000802067824 */ /* 0x000fe200078e00ff */
[----:B------:R-:W-:Y:S01]  /*0700*/  LOP3.LUT R212, R212, R205, RZ, 0x3c, !PT ;  /* 0x000000cdd4d47212 */ /* 0x000fe200078e3cff */
[----:B------:R-:W-:Y:S01]  /*0710*/  USHF.R.S32.HI UR48, URZ, 0x1f, UR41 ;  /* 0x0000001f3f307899 */ /* 0x000fe20008011429 */
[----:B------:R-:W-:Y:S01]  /*0720*/  LOP3.LUT R4, R3, 0x8, R15, 0xf8, !PT ;  /* 0x0000000803047812 */ /* 0x000fe200078ef80f */
[----:B------:R-:W-:Y:S01]  /*0730*/  IMAD.SHL.U32 R3, R9, 0x20, RZ ;  /* 0x0000002009037824 */ /* 0x000fe200078e00ff */
[----:B------:R-:W-:Y:S01]  /*0740*/  R2P PR, R7, 0x6 ;  /* 0x0000000607007804 */ /* 0x000fe20000000000 */
[----:B------:R-:W-:Y:S01]  /*0750*/  IMAD.IADD R212, R0, 0x1, R212 ;  /* 0x0000000100d47824 */ /* 0x000fe200078e02d4 */
[----:B------:R-:W-:Y:S01]  /*0760*/  LOP3.LUT R205, R5, R4, R205, 0xf6, !PT ;  /* 0x0000000405cd7212 */ /* 0x000fe200078ef6cd */
[----:B------:R-:W-:Y:S01]  /*0770*/  IMAD.SHL.U32 R4, R7, 0x40, RZ ;  /* 0x0000004007047824 */ /* 0x000fe200078e00ff */
[----:B------:R-:W-:Y:S01]  /*0780*/  LOP3.LUT R0, R3, 0x20, RZ, 0xc0, !PT ;  /* 0x0000002003007812 */ /* 0x000fe200078ec0ff */
[C---:B------:R-:W-:Y:S01]  /*0790*/  IMAD R5, R2.reuse, 0x200, R11 ;  /* 0x0000020002057824 */ /* 0x040fe200078e020b */
        /* <DEDUP_REMOVED lines=11> */
[----:B------:R-:W-:Y:S01]  /*0850*/  IMAD.SHL.U32 R212, R212, 0x2, RZ ;  /* 0x00000002d4d47824 */ /* 0x000fe200078e00ff */
[----:B------:R-:W-:Y:S01]  /*0860*/  UMOV UR40, 0xffffc000 ;  /* 0xffffc00000287882 */ /* 0x000fe20000000000 */
[----:B------:R-:W-:-:S02]  /*0870*/  IMAD R8, R8, 0x400, R3 ;  /* 0x0000040008087824 */ /* 0x000fc400078e0203 */
        /* <DEDUP_REMOVED lines=68> */
.L_x_1038:
        /* <DEDUP_REMOVED lines=53> */
.L_x_968:
        /* <DEDUP_REMOVED lines=40> */
[----:B------:R-:W-:Y:S02]  /*1290*/  @UP0 UIMAD UR28, UR14, UR21, UR5 ;  /* 0x000000150e1c02a4 */ /* 0x000fe4000f8e0205 */
        /* <DEDUP_REMOVED lines=18> */
.L_x_970:
        /* <DEDUP_REMOVED lines=18> */
.L_x_971:
        /* <DEDUP_REMOVED lines=11> */
[----:B------:R-:W-:Y:S02]  /*1590*/  @!UP2 UIMAD UR9, UR39, UR4, URZ ;  /* 0x000000042709a2a4 */ /* 0x000fe4000f8e023f */
[----:B------:R-:W-:Y:S02]  /*15a0*/  ULDC.64 UR10, c[0x0][0x3d8] ;  /* 0x0000f600000a7ab9 */ /* 0x000fe40000000a00 */
        /* <DEDUP_REMOVED lines=16> */
[----:B------:R-:W-:Y:S01]  /*16b0*/  UIMAD.WIDE.U32 UR4, UR60, UR10, URZ ;  /* 0x0000000a3c0472a5 */ /* 0x000fe2000f8e003f */
[----:B-1----:R-:W-:-:S03]  /*16c0*/  IMAD.MOV R0, RZ, RZ, -R3 ;  /* 0x000000ffff007224 */ /* 0x002fc600078e0a03 */
[----:B------:R-:W-:Y:S01]  /*16d0*/  USEL UR14, UR4, URZ, UP6 ;  /* 0x0000003f040e7287 */ /* 0x000fe2000b000000 */
[----:B------:R-:W-:Y:S01]  /*16e0*/  IMAD.MOV.U32 R2, RZ, RZ, RZ ;  /* 0x000000ffff027224 */ /* 0x000fe200078e00ff */
[----:B------:R-:W-:Y:S01]  /*16f0*/  USHF.L.U64.HI UR4, UR32, 0x7, UR39 ;  /* 0x0000000720047899 */ /* 0x000fe20008010227 */
[----:B------:R-:W-:Y:S01]  /*1700*/  IMAD R0, R0, R5, RZ ;  /* 0x0000000500007224 */ /* 0x000fe200078e02ff */
[----:B------:R-:W-:Y:S02]  /*1710*/  UIMAD UR11, UR60, UR11, UR5 ;  /* 0x0000000b3c0b72a4 */ /* 0x000fe4000f8e0205 */
[----:B------:R-:W-:Y:S01]  /*1720*/  USEL UR5, UR4, URZ, UP1 ;  /* 0x0000003f04057287 */ /* 0x000fe20008800000 */
[----:B------:R-:W-:Y:S01]  /*1730*/  IMAD.HI.U32 R0, R3, R0, R2 ;  /* 0x0000000003007227 */ /* 0x000fe200078e0002 */
[----:B------:R-:W-:Y:S02]  /*1740*/  USEL UR4, UR12, URZ, UP1 ;  /* 0x0000003f0c047287 */ /* 0x000fe40008800000 */
[----:B------:R-:W-:Y:S01]  /*1750*/  USEL UR11, UR11, URZ, UP6 ;  /* 0x0000003f0b0b7287 */ /* 0x000fe2000b000000 */
[----:B------:R-:W-:Y:S01]  /*1760*/  IMAD.MOV.U32 R2, RZ, RZ, R4 ;  /* 0x000000ffff027224 */ /* 0x000fe200078e0004 */
[----:B------:R-:W-:-:S02]  /*1770*/  UIADD3 UR4, UP1, UR16, UR4, URZ ;  /* 0x0000000410047290 */ /* 0x000fc4000ff3e03f */
[----:B------:R-:W-:Y:S01]  /*1780*/  ULDC UR12, c[0x0][0x234] ;  /* 0x00008d00000c7ab9 */ /* 0x000fe20000000800 */
[----:B------:R-:W-:Y:S01]  /*1790*/  IMAD.HI.U32 R0, R0, R2, RZ ;  /* 0x0000000200007227 */ /* 0x000fe200078e00ff */
[----:B------:R-:W-:Y:S02]  /*17a0*/  UIADD3.X UR9, UR31, UR5, URZ, UP1, !UPT ;  /* 0x000000051f097290 */ /* 0x000fe40008ffe43f */
[----:B------:R-:W-:Y:S01]  /*17b0*/  UIMAD UR5, UR37, UR4, URZ ;  /* 0x00000004250572a4 */ /* 0x000fe2000f8e023f */
[----:B------:R-:W-:-:S03]  /*17c0*/  IMAD.MOV R3, RZ, RZ, -R0 ;  /* 0x000000ffff037224 */ /* 0x000fc600078e0a00 */
[----:B------:R-:W-:Y:S01]  /*17d0*/  UIMAD UR9, UR36, UR9, UR5 ;  /* 0x00000009240972a4 */ /* 0x000fe2000f8e0205 */
[----:B------:R-:W-:Y:S01]  /*17e0*/  IMAD R2, R5, R3, R2 ;  /* 0x0000000305027224 */ /* 0x000fe200078e0202 */
[----:B------:R-:W-:-:S04]  /*17f0*/  @UP5 USEL UR5, UR54, UR15, !UP2 ;  /* 0x0000000f36055287 */ /* 0x000fc8000d000000 */
[----:B------:R-:W-:Y:S01]  /*1800*/  ISETP.GT.U32.AND P0, PT, R5, R2, PT ;  /* 0x000000020500720c */ /* 0x000fe20003f04070 */
[----:B------:R-:W-:Y:S02]  /*1810*/  @UP5 UIMAD UR12, UR35, UR12, UR5 ;  /* 0x0000000c230c52a4 */ /* 0x000fe4000f8e0205 */
[----:B------:R-:W-:-:S04]  /*1820*/  UIMAD.WIDE.U32 UR4, UR36, UR4, URZ ;  /* 0x00000004240472a5 */ /* 0x000fc8000f8e003f */
[----:B------:R-:W-:Y:S02]  /*1830*/  UIADD3 UR10, UR5, UR9, URZ ;  /* 0x00000009050a7290 */ /* 0x000fe4000fffe03f */
[----:B------:R-:W-:-:S04]  /*1840*/  @!UP5 UMOV UR12, UR49 ;  /* 0x00000031000cdc82 */ /* 0x000fc80008000000 */
        /* <DEDUP_REMOVED lines=16> */
.L_x_972:
[----:B------:R-:W-:Y:S02]  /*1950*/  UMOV UR9, UR50 ;  /* 0x0000003200097c82 */ /* 0x000fe40008000000 */
.L_x_973:
[----:B------:R-:W1:Y:S01]  /*1960*/  S2R R10, SR_TID.X ;  /* 0x00000000000a7919 */ /* 0x000e620000002100 */
[----:B------:R-:W-:Y:S01]  /*1970*/  UIADD3 UR4, UP4, UP3, UR4, UR41, UR47 ;  /* 0x0000002904047290 */ /* 0x000fe2000fb9e02f */
[----:B------:R-:W-:Y:S01]  /*1980*/  SHF.R.S32.HI R233, RZ, 0x1f, R232 ;  /* 0x0000001fffe97819 */ /* 0x000fe200000114e8 */
[----:B------:R-:W-:Y:S01]  /*1990*/  IMAD.U32 R9, RZ, RZ, UR7 ;  /* 0x00000007ff097e24 */ /* 0x000fe2000f8e00ff */
[----:B------:R-:W-:Y:S01]  /*19a0*/  BSSY B1, `(.L_x_969) ;  /* 0x0000a2a000017945 */ /* 0x000fe20003800000 */
[----:B------:R-:W-:Y:S01]  /*19b0*/  UIADD3 UR15, UP2, UP1, UR14, UR4, UR18 ;  /* 0x000000040e0f7290 */ /* 0x000fe2000f95e012 */
[----:B------:R-:W-:Y:S01]  /*19c0*/  IMAD.U32 R8, RZ, RZ, UR6 ;  /* 0x00000006ff087e24 */ /* 0x000fe2000f8e00ff */
[----:B------:R-:W-:Y:S02]  /*19d0*/  UIADD3.X UR4, UR10, UR48, UR53, UP4, UP3 ;  /* 0x000000300a047290 */ /* 0x000fe4000a7e6435 */
[----:B------:R-:W-:-:S02]  /*19e0*/  ULDC.64 UR6, c[0x0][0x200] ;  /* 0x0000800000067ab9 */ /* 0x000fc40000000a00 */
[----:B------:R-:W-:Y:S02]  /*19f0*/  UIADD3.X UR29, UR11, UR4, UR13, UP2, UP1 ;  /* 0x000000040b1d7290 */ /* 0x000fe400097e240d */
[----:B------:R-:W-:Y:S02]  /*1a00*/  UIADD3 UR14, UR16, UR9, URZ ;  /* 0x00000009100e7290 */ /* 0x000fe4000fffe03f */
        /* <DEDUP_REMOVED lines=17> */
[----:B------:R-:W-:Y:S02]  /*1b20*/  ULDC UR31, c[0x0][0x2e8] ;  /* 0x0000ba00001f7ab9 */ /* 0x000fe40000000800 */
[----:B------:R-:W-:Y:S01]  /*1b30*/  UIMAD.WIDE UR4, UR4, UR61, UR6 ;  /* 0x0000003d040472a5 */ /* 0x000fe2000f8e0206 */
[----:B------:R-:W-:Y:S01]  /*1b40*/  IMAD R3, R3, c[0x0][0x190], RZ ;  /* 0x0000640003037a24 */ /* 0x000fe200078e02ff */
[----:B------:R-:W-:Y:S01]  /*1b50*/  IADD3 R6, P0, R4, UR38, RZ ;  /* 0x0000002604067c10 */ /* 0x000fe2000ff1e0ff */
[----:B------:R1:W2:Y:S02]  /*1b60*/  R2UR UR6, R8 ;  /* 0x00000000080673c2 */ /* 0x0002a400000e0000 */
[----:B------:R-:W-:-:S02]  /*1b70*/  IMAD R0, R0, c[0x0][0x194], R3 ;  /* 0x0000650000007a24 */ /* 0x000fc400078e0203 */
[----:B------:R-:W-:Y:S02]  /*1b80*/  UMOV UR12, UR4 ;  /* 0x00000004000c7c82 */ /* 0x000fe40008000000 */
[----:B------:R-:W-:Y:S01]  /*1b90*/  UIADD3 UR4, -UR8, UR17, UR25 ;  /* 0x0000001108047290 */ /* 0x000fe2000fffe119 */
[----:B------:R-:W-:Y:S01]  /*1ba0*/  IADD3.X R7, R5, UR33, R0, P0, !PT ;  /* 0x0000002105077c10 */ /* 0x000fe200087fe400 */
[----:B------:R-:W-:Y:S01]  /*1bb0*/  IMAD.U32 R0, RZ, RZ, UR16 ;  /* 0x00000010ff007e24 */ /* 0x000fe2000f8e00ff */
[----:B------:R-:W-:Y:S01]  /*1bc0*/  IADD3 R4, P0, R232, UR19, RZ ;  /* 0x00000013e8047c10 */ /* 0x000fe2000ff1e0ff */
[----:B------:R-:W-:Y:S01]  /*1bd0*/  UIADD3 UR4, UR4, -UR31, URZ ;  /* 0x8000001f04047290 */ /* 0x000fe2000fffe03f */
[----:B------:R3:W4:Y:S01]  /*1be0*/  R2UR UR7, R9 ;  /* 0x00000000090773c2 */ /* 0x00072200000e0000 */
[----:B------:R-:W-:Y:S01]  /*1bf0*/  UMOV UR11, UR5 ;  /* 0x00000005000b7c82 */ /* 0x000fe20008000000 */
[----:B------:R-:W-:Y:S01]  /*1c00*/  IADD3.X R5, R233, UR30, RZ, P0, !PT ;  /* 0x0000001ee9057c10 */ /* 0x000fe200087fe4ff */
[----:B------:R-:W-:-:S02]  /*1c10*/  USHF.R.S32.HI UR16, URZ, 0x1f, UR4 ;  /* 0x0000001f3f107899 */ /* 0x000fc40008011404 */
[----:B------:R-:W-:Y:S02]  /*1c20*/  ULDC.64 UR30, c[0x0][0x3c8] ;  /* 0x0000f200001e7ab9 */ /* 0x000fe40000000a00 */
[----:B------:R-:W-:Y:S01]  /*1c30*/  IMAD.WIDE.U32 R4, R0, c[0x0][0x370], R4 ;  /* 0x0000dc0000047a25 */ /* 0x000fe200078e0004 */
[----:B------:R-:W-:Y:S02]  /*1c40*/  ULEA.HI UR16, UR16, UR4, URZ, 0x6 ;  /* 0x0000000410107291 */ /* 0x000fe4000f8f303f */
[----:B------:R-:W-:Y:S01]  /*1c50*/  UIADD3 UR5, UR34, -0x1, URZ ;  /* 0xffffffff22057890 */ /* 0x000fe2000fffe03f */
[----:B------:R-:W-:Y:S01]  /*1c60*/  IMAD.U32 R0, RZ, RZ, UR35 ;  /* 0x00000023ff007e24 */ /* 0x000fe2000f8e00ff */
[----:B------:R-:W-:Y:S01]  /*1c70*/  IADD3 R5, R5, UR10, RZ ;  /* 0x0000000a05057c10 */ /* 0x000fe2000fffe0ff */
[----:B------:R-:W-:-:S04]  /*1c80*/  USHF.R.S32.HI UR16, URZ, 0x6, UR16 ;  /* 0x000000063f107899 */ /* 0x000fc80008011410 */
[----:B------:R-:W-:Y:S01]  /*1c90*/  IMAD.WIDE.U32 R4, R0, c[0x0][0x378], R4 ;  /* 0x0000de0000047a25 */ /* 0x000fe200078e0004 */
[----:B------:R-:W-:Y:S01]  /*1ca0*/  LEA.HI R0, R11, R10, RZ, 0x5 ;  /* 0x0000000a0b007211 */ /* 0x000fe200078f28ff */
[----:B------:R-:W-:-:S03]  /*1cb0*/  UISETP.LT.AND UP1, UPT, URZ, UR16, UPT ;  /* 0x000000103f00728c */ /* 0x000fc6000bf21270 */
[----:B------:R-:W-:Y:S01]  /*1cc0*/  LOP3.LUT R3, R0, 0xffffffe0, RZ, 0xc0, !PT ;  /* 0xffffffe000037812 */ /* 0x000fe200078ec0ff */
[----:B------:R-:W-:Y:S01]  /*1cd0*/  USEL UR16, URZ, UR16, !UP1 ;  /* 0x000000103f107287 */ /* 0x000fe2000c800000 */
[----:B-1----:R-:W-:Y:S01]  /*1ce0*/  SHF.R.S32.HI R8, RZ, 0x5, R0 ;  /* 0x00000005ff087819 */ /* 0x002fe20000011400 */
[----:B------:R-:W-:Y:S01]  /*1cf0*/  IMAD R0, R16, c[0x0][0x370], RZ ;  /* 0x0000dc0010007a24 */ /* 0x000fe200078e02ff */
[----:B------:R-:W-:Y:S01]  /*1d00*/  IADD3 R5, R5, UR13, RZ ;  /* 0x0000000d05057c10 */ /* 0x000fe2000fffe0ff */
[----:B------:R-:W-:Y:S01]  /*1d10*/  UISETP.GT.AND UP1, UPT, UR34, UR16, UPT ;  /* 0x000000102200728c */ /* 0x000fe2000bf24270 */
[----:B------:R-:W-:Y:S02]  /*1d20*/  IMAD.IADD R3, R10, 0x1, -R3 ;  /* 0x000000010a037824 */ /* 0x000fe400078e0a03 */
[----:B---3--:R-:W-:Y:S02]  /*1d30*/  IMAD.U32 R9, RZ, RZ, UR35 ;  /* 0x00000023ff097e24 */ /* 0x008fe4000f8e00ff */
[----:B------:R-:W-:Y:S01]  /*1d40*/  IMAD R8, R8, UR46, R3 ;  /* 0x0000002e08087c24 */ /* 0x000fe2000f8e0203 */
[----:B------:R-:W-:Y:S01]  /*1d50*/  PLOP3.LUT P0, PT, PT, PT, UP1, 0x80, 0x0 ;  /* 0x000000000000781c */ /* 0x000fe20003f0f018 */
[----:B------:R-:W-:-:S02]  /*1d60*/  IMAD R3, R2, c[0x0][0x374], R0 ;  /* 0x0000dd0002037a24 */ /* 0x000fc400078e0200 */
[----:B------:R-:W-:Y:S01]  /*1d70*/  IMAD.WIDE.U32 R4, R2, c[0x0][0x370], R4 ;  /* 0x0000dc0002047a25 */ /* 0x000fe200078e0004 */
[----:B------:R-:W-:Y:S01]  /*1d80*/  IADD3 R0, P3, R8, UR15, RZ ;  /* 0x0000000f08007c10 */ /* 0x000fe2000ff7e0ff */
[----:B------:R-:W-:Y:S02]  /*1d90*/  UIMAD.WIDE UR14, UR14, UR61, UR30 ;  /* 0x0000003d0e0e72a5 */ /* 0x000fe4000f8e021e */
[----:B------:R-:W-:Y:S01]  /*1da0*/  IMAD.WIDE.U32 R6, R9, c[0x0][0x1a8], R6 ;  /* 0x00006a0009067a25 */ /* 0x000fe200078e0006 */
[----:B------:R-:W-:Y:S02]  /*1db0*/  LEA R226, P2, R0, c[0x0][0x350], 0x2 ;  /* 0x0000d40000e27a11 */ /* 0x000fe400078410ff */
[----:B------:R-:W-:Y:S01]  /*1dc0*/  LEA R228, P4, R4, c[0x0][0x330], 0x1 ;  /* 0x0000cc0004e47a11 */ /* 0x000fe200078808ff */
[----:B------:R-:W-:Y:S01]  /*1dd0*/  IMAD.IADD R3, R5, 0x1, R3 ;  /* 0x0000000105037824 */ /* 0x000fe200078e0203 */
[----:B------:R-:W-:Y:S01]  /*1de0*/  IADD3 R10, R7, UR18, RZ ;  /* 0x00000012070a7c10 */ /* 0x000fe2000fffe0ff */
[----:B------:R-:W-:Y:S01]  /*1df0*/  UMOV UR13, UR15 ;  /* 0x0000000f000d7c82 */ /* 0x000fe20008000000 */
[----:B------:R-:W-:-:S02]  /*1e00*/  LEA R230, P5, R6, c[0x0][0x160], 0x1 ;  /* 0x0000580006e67a11 */ /* 0x000fc400078a08ff */
[----:B------:R-:W-:Y:S02]  /*1e10*/  LEA.HI.X.SX32 R8, R8, UR29, 0x1, P3 ;  /* 0x0000001d08087c11 */ /* 0x000fe400098f0eff */
[----:B------:R-:W-:Y:S02]  /*1e20*/  LEA.HI.X R229, R4, c[0x0][0x334], R3, 0x1, P4 ;  /* 0x0000cd0004e57a11 */ /* 0x000fe400020f0c03 */
[----:B------:R-:W-:Y:S02]  /*1e30*/  LEA.HI.X R231, R6, c[0x0][0x164], R10, 0x1, P5 ;  /* 0x0000590006e77a11 */ /* 0x000fe400028f0c0a */
[----:B------:R-:W-:Y:S01]  /*1e40*/  LEA.HI.X R225, R0, c[0x0][0x354], R8, 0x2, P2 ;  /* 0x0000d50000e17a11 */ /* 0x000fe200010f1408 */
[----:B--2-4-:R-:W-:Y:S05]  /*1e50*/  @P0 BRA `(.L_x_974) ;  /* 0x00000ca000000947 */ /* 0x014fea0003800000 */
        /* <DEDUP_REMOVED lines=11> */
[----:B------:R-:W-:-:S02]  /*1f10*/  ULDC.64 UR12, c[0x0][0x388] ;  /* 0x0000e200000c7ab9 */ /* 0x000fc40000000a00 */
[----:B------:R-:W-:Y:S02]  /*1f20*/  UIADD3 UR5, UR5, UR11, URZ ;  /* 0x0000000b05057290 */ /* 0x000fe4000fffe03f */
[----:B------:R-:W-:Y:S02]  /*1f30*/  UIMAD UR9, UR39, UR12, URZ ;  /* 0x0000000c270972a4 */ /* 0x000fe4000f8e023f */
[----:B------:R-:W-:Y:S02]  /*1f40*/  UIMAD.WIDE.U32 UR4, UR32, UR12, UR4 ;  /* 0x0000000c200472a5 */ /* 0x000fe4000f8e0004 */
[----:B------:R-:W-:-:S04]  /*1f50*/  UIMAD UR9, UR32, UR13, UR9 ;  /* 0x0000000d200972a4 */ /* 0x000fc8000f8e0209 */
[----:B------:R-:W-:Y:S02]  /*1f60*/  UIADD3 UR15, UR5, UR9, URZ ;  /* 0x00000009050f7290 */ /* 0x000fe4000fffe03f */
[----:B------:R-:W-:Y:S02]  /*1f70*/  UMOV UR14, UR4 ;  /* 0x00000004000e7c82 */ /* 0x000fe40008000000 */
.L_x_975:
        /* <DEDUP_REMOVED lines=16> */
[----:B------:R-:W-:-:S03]  /*2080*/  UIADD3 UR11, UR5, UR9, URZ ;  /* 0x00000009050b7290 */ /* 0x000fc6000fffe03f */
[----:B------:R-:W-:Y:S02]  /*2090*/  UMOV UR9, UR4 ;  /* 0x0000000400097c82 */ /* 0x000fe40008000000 */
.L_x_976:
[----:B------:R1:W5:Y:S01]  /*20a0*/  LDL R12, [R1] ;  /* 0x00000000010c7983 */ /* 0x0003620000100800 */
[----:B------:R-:W-:Y:S01]  /*20b0*/  ULDC.64 UR4, c[0x0][0x3a0] ;  /* 0x0000e80000047ab9 */ /* 0x000fe20000000a00 */
[----:B------:R-:W-:Y:S01]  /*20c0*/  IMAD.U32 R11, RZ, RZ, UR25 ;  /* 0x00000019ff0b7e24 */ /* 0x000fe2000f8e00ff */
[----:B------:R-:W-:Y:S01]  /*20d0*/  UIMAD UR4, UR20, UR4, URZ ;  /* 0x00000004140472a4 */ /* 0x000fe2000f8e023f */
[----:B------:R-:W-:Y:S01]  /*20e0*/  BSSY B0, `(.L_x_977) ;  /* 0x000001b000007945 */ /* 0x000fe20003800000 */
[----:B------:R-:W-:Y:S01]  /*20f0*/  UIMAD UR8, UR22, -0x80, UR8 ;  /* 0xffffff80160878a4 */ /* 0x000fe2000f8e0208 */
[----:B------:R-:W-:Y:S01]  /*2100*/  IMAD.WIDE.U32 R4, R11, c[0x0][0x3a0], R232 ;  /* 0x0000e8000b047a25 */ /* 0x000fe200078e00e8 */
[----:B------:R-:W-:-:S04]  /*2110*/  UIMAD UR4, UR25, UR5, UR4 ;  /* 0x00000005190472a4 */ /* 0x000fc8000f8e0204 */
[----:B------:R-:W-:Y:S02]  /*2120*/  IADD3 R4, P0, R4, UR14, RZ ;  /* 0x0000000e04047c10 */ /* 0x000fe4000ff1e0ff */
[----:B------:R-:W-:Y:S01]  /*2130*/  MOV R0, UR4 ;  /* 0x0000000400007c02 */ /* 0x000fe20008000f00 */
[----:B------:R-:W-:Y:S01]  /*2140*/  ULDC.64 UR4, c[0x0][0x3b8] ;  /* 0x0000ee0000047ab9 */ /* 0x000fe20000000a00 */
[----:B------:R-:W-:Y:S01]  /*2150*/  ISETP.GE.AND P5, PT, R2, UR8, PT ;  /* 0x0000000802007c0c */ /* 0x000fe2000bfa6270 */
[----:B------:R-:W-:Y:S01]  /*2160*/  UIMAD UR4, UR57, UR4, URZ ;  /* 0x00000004390472a4 */ /* 0x000fe2000f8e023f */
[----:B------:R-:W-:Y:S01]  /*2170*/  IADD3.X R5, R5, UR15, R0, P0, !PT ;  /* 0x0000000f05057c10 */ /* 0x000fe200087fe400 */
[----:B------:R-:W-:Y:S02]  /*2180*/  IMAD.U32 R0, RZ, RZ, UR35 ;  /* 0x00000023ff007e24 */ /* 0x000fe4000f8e00ff */
[----:B------:R-:W-:Y:S02]  /*2190*/  UIMAD UR4, UR35, UR5, UR4 ;  /* 0x00000005230472a4 */ /* 0x000fe4000f8e0204 */
        /* <DEDUP_REMOVED lines=15> */
.L_x_978:
[----:B-1----:R-:W-:Y:S05]  /*2290*/  BSYNC B0 ;  /* 0x0000000000007941 */ /* 0x002fea0003800000 */
.L_x_977:
        /* <DEDUP_REMOVED lines=18> */
.L_x_980:
[----:B------:R-:W-:Y:S05]  /*23c0*/  BSYNC B0 ;  /* 0x0000000000007941 */ /* 0x000fea0003800000 */
.L_x_979:
        /* <DEDUP_REMOVED lines=18> */
.L_x_982:
[----:B------:R-:W-:Y:S05]  /*24f0*/  BSYNC B0 ;  /* 0x0000000000007941 */ /* 0x000fea0003800000 */
.L_x_981:
        /* <DEDUP_REMOVED lines=17> */
.L_x_984:
[----:B------:R-:W-:Y:S05]  /*2610*/  BSYNC B0 ;  /* 0x0000000000007941 */ /* 0x000fea0003800000 */
.L_x_983:
        /* <DEDUP_REMOVED lines=27> */
.L_x_986:
[----:B------:R-:W-:Y:S05]  /*27d0*/  BSYNC B0 ;  /* 0x0000000000007941 */ /* 0x000fea0003800000 */
.L_x_985:
        /* <DEDUP_REMOVED lines=16> */
.L_x_988:
[----:B------:R-:W-:Y:S05]  /*28e0*/  BSYNC B0 ;  /* 0x0000000000007941 */ /* 0x000fea0003800000 */
.L_x_987:
        /* <DEDUP_REMOVED lines=16> */
.L_x_990:
[----:B------:R-:W-:Y:S05]  /*29f0*/  BSYNC B0 ;  /* 0x0000000000007941 */ /* 0x000fea0003800000 */
.L_x_989:
        /* <DEDUP_REMOVED lines=16> */
.L_x_974:
        /* <DEDUP_REMOVED lines=28> */
.L_x_993:
[----:B------:R-:W-:Y:S05]  /*2cc0*/  BSYNC B0 ;  /* 0x0000000000007941 */ /* 0x000fea0003800000 */
.L_x_992:
        /* <DEDUP_REMOVED lines=30> */
.L_x_995:
[----:B------:R-:W-:Y:S05]  /*2eb0*/  BSYNC B0 ;  /* 0x0000000000007941 */ /* 0x000fea0003800000 */
.L_x_994:
        /* <DEDUP_REMOVED lines=15> */
.L_x_997:
        /* <DEDUP_REMOVED lines=20> */
.L_x_998:
[----:B------:R-:W-:Y:S05]  /*30f0*/  BSYNC B0 ;  /* 0x0000000000007941 */ /* 0x000fea0003800000 */
.L_x_996:
        /* <DEDUP_REMOVED lines=14> */
.L_x_1000:
        /* <DEDUP_REMOVED lines=28> */
.L_x_1001:
[----:B------:R-:W-:Y:S05]  /*33a0*/  BSYNC B0 ;  /* 0x0000000000007941 */ /* 0x000fea0003800000 */
.L_x_999:
        /* <DEDUP_REMOVED lines=25> */
[----:B------:R-:W-:-:S04]  /*3540*/  UIMAD UR4, UR20, UR18, URZ ;  /* 0x00000012140472a4 */ /* 0x000fc8000f8e023f */
[----:B------:R-:W-:Y:S02]  /*3550*/  UIMAD UR9, UR25, UR19, UR4 ;  /* 0x00000013190972a4 */ /* 0x000fe4000f8e0204 */
[----:B------:R-:W-:-:S06]  /*3560*/  UIMAD UR4, UR22, -0x80, UR8 ;  /* 0xffffff80160478a4 */ /* 0x000fcc000f8e0208 */
[----:B------:R-:W-:Y:S01]  /*3570*/  ISETP.GE.AND P6, PT, R2, UR4, PT ;  /* 0x0000000402007c0c */ /* 0x000fe2000bfc6270 */
[----:B------:R-:W-:-:S12]  /*3580*/  IMAD.U32 R3, RZ, RZ, UR9 ;  /* 0x00000009ff037e24 */ /* 0x000fd8000f8e00ff */
[----:B------:R-:W-:Y:S04]  /*3590*/  @P6 STS.128 [R0+0xc000], RZ ;  /* 0x00c000ff00006388 */ /* 0x000fe80000000c00 */
[----:B------:R-:W-:Y:S01]  /*35a0*/  @P6 STS.128 [R0+0x10000], RZ ;  /* 0x010000ff00006388 */ /* 0x000fe20000000c00 */
[----:B------:R-:W-:Y:S03]  /*35b0*/  BSSY B0, `(.L_x_1002) ;  /* 0x0000026000007945 */ /* 0x000fe60003800000 */
        /* <DEDUP_REMOVED lines=37> */
.L_x_1003:
[----:B---3--:R-:W-:Y:S05]  /*3810*/  BSYNC B0 ;  /* 0x0000000000007941 */ /* 0x008fea0003800000 */
.L_x_1002:
        /* <DEDUP_REMOVED lines=31> */
.L_x_1005:
[----:B------:R-:W-:Y:S05]  /*3a10*/  BSYNC B0 ;  /* 0x0000000000007941 */ /* 0x000fea0003800000 */
.L_x_1004:
        /* <DEDUP_REMOVED lines=32> */
.L_x_1007:
[----:B------:R-:W-:Y:S05]  /*3c20*/  BSYNC B0 ;  /* 0x0000000000007941 */ /* 0x000fea0003800000 */
.L_x_1006:
        /* <DEDUP_REMOVED lines=31> */
.L_x_1009:
[----:B------:R-:W-:Y:S05]  /*3e20*/  BSYNC B0 ;  /* 0x0000000000007941 */ /* 0x000fea0003800000 */
.L_x_1008:
        /* <DEDUP_REMOVED lines=39> */
.L_x_1011:
[----:B-1----:R-:W-:Y:S05]  /*40a0*/  BSYNC B0 ;  /* 0x0000000000007941 */ /* 0x002fea0003800000 */
.L_x_1010:
        /* <DEDUP_REMOVED lines=30> */
.L_x_1013:
[----:B------:R-:W-:Y:S05]  /*4290*/  BSYNC B0 ;  /* 0x0000000000007941 */ /* 0x000fea0003800000 */
.L_x_1012:
        /* <DEDUP_REMOVED lines=30> */
.L_x_1015:
[----:B------:R-:W-:Y:S05]  /*4480*/  BSYNC B0 ;  /* 0x0000000000007941 */ /* 0x000fea0003800000 */
.L_x_1014:
        /* <DEDUP_REMOVED lines=29> */
.L_x_1017:
[----:B------:R-:W-:Y:S05]  /*4660*/  BSYNC B0 ;  /* 0x0000000000007941 */ /* 0x000fea0003800000 */
.L_x_1016:
        /* <DEDUP_REMOVED lines=17> */
[----:B------:R-:W-:Y:S02]  /*4780*/  IADD3 R4, R17, 0x1, RZ ;  /* 0x0000000111047810 */ /* 0x000fe40007ffe0ff */
[----:B------:R-:W-:Y:S01]  /*4790*/  MOV R218, 0x20 ;  /* 0x0000002000da7802 */ /* 0x000fe20000000f00 */
[----:B------:R-:W-:Y:S01]  /*47a0*/  IMAD.MOV.U32 R216, RZ, RZ, 0x40 ;  /* 0x00000040ffd87424 */ /* 0x000fe200078e00ff */
[C---:B------:R-:W-:Y:S01]  /*47b0*/  SHF.L.U32 R208, R219.reuse, 0x1, RZ ;  /* 0x00000001dbd07819 */ /* 0x040fe200000006ff */
        /* <DEDUP_REMOVED lines=19> */
[----:B-1----:R-:W3:Y:S01]  /*48f0*/  LDL R3, [R1+0x64] ;  /* 0x0000640001037983 */ /* 0x002ee20000100800 */
[----:B------:R-:W2:Y:S01]  /*4900*/  @P1 MUFU.RCP R2, c[0x0][0x238] ;  /* 0x00008e0000021b08 */ /* 0x000ea20000001000 */
        /* <DEDUP_REMOVED lines=47> */
[----:B------:R-:W-:Y:S01]  /*4c00*/  UMOV UR4, URZ ;  /* 0x0000003f00047c82 */ /* 0x000fe20008000000 */
[----:B--2---:R-:W-:Y:S01]  /*4c10*/  @P1 FMUL.FTZ R0, R0, R2 ;  /* 0x0000000200001220 */ /* 0x004fe20000410000 */
[----:B------:R-:W-:-:S03]  /*4c20*/  IADD3 R2, R219, 0x2000, RZ ;  /* 0x00002000db027810 */ /* 0x000fc60007ffe0ff */
[----:B------:R2:W4:Y:S01]  /*4c30*/  @P1 R2UR UR9, R0 ;  /* 0x00000000000913c2 */ /* 0x00052200000e0000 */
[----:B------:R-:W-:-:S05]  /*4c40*/  SEL R2, R2, R219, !P0 ;  /* 0x000000db02027207 */ /* 0x000fca0004000000 */
[----:B------:R-:W-:Y:S01]  /*4c50*/  IMAD.SHL.U32 R207, R2, 0x2, RZ ;  /* 0x0000000202cf7824 */ /* 0x000fe200078e00ff */
[----:B------:R-:W-:Y:S02]  /*4c60*/  SHF.L.U64.HI R2, R17, 0x2, R15 ;  /* 0x0000000211027819 */ /* 0x000fe4000001020f */
[----:B--2---:R-:W-:-:S04]  /*4c70*/  IADD3 R0, R217, 0x2000, RZ ;  /* 0x00002000d9007810 */ /* 0x004fc80007ffe0ff */
[----:B------:R-:W-:-:S04]  /*4c80*/  SEL R0, R0, R217, !P0 ;  /* 0x000000d900007207 */ /* 0x000fc80004000000 */
[----:B------:R-:W-:Y:S01]  /*4c90*/  SHF.L.U32 R206, R0, 0x1, RZ ;  /* 0x0000000100ce7819 */ /* 0x000fe200000006ff */
[----:B------:R-:W-:-:S04]  /*4ca0*/  IMAD.MOV.U32 R0, RZ, RZ, c[0x0][0x22c] ;  /* 0x00008b00ff007624 */ /* 0x000fc800078e00ff */
[----:B------:R-:W-:Y:S01]  /*4cb0*/  IMAD R0, R0, c[0x0][0x1c0], RZ ;  /* 0x0000700000007a24 */ /* 0x000fe200078e02ff */
[----:B------:R2:W-:Y:S03]  /*4cc0*/  STL [R1+0x34], R2 ;  /* 0x0000340201007387 */ /* 0x0005e60000100800 */
[C---:B-1----:R-:W-:Y:S01]  /*4cd0*/  IMAD.SHL.U32 R4, R0.reuse, 0x10, RZ ;  /* 0x0000001000047824 */ /* 0x042fe200078e00ff */
[C---:B---3--:R-:W-:Y:S01]  /*4ce0*/  LOP3.LUT P1, RZ, R3.reuse, 0x2, RZ, 0xc0, !PT ;  /* 0x0000000203ff7812 */ /* 0x048fe2000782c0ff */
[----:B------:R-:W-:Y:S01]  /*4cf0*/  IMAD.SHL.U32 R234, R0, 0x8, RZ ;  /* 0x0000000800ea7824 */ /* 0x000fe200078e00ff */
[----:B------:R-:W-:Y:S02]  /*4d00*/  LOP3.LUT P0, RZ, R3, 0x4, RZ, 0xc0, !PT ;  /* 0x0000000403ff7812 */ /* 0x000fe4000780c0ff */
[----:B------:R-:W-:-:S04]  /*4d10*/  IADD3 R3, R4, 0x20, RZ ;  /* 0x0000002004037810 */ /* 0x000fc80007ffe0ff */
[----:B------:R-:W-:Y:S01]  /*4d20*/  IADD3 R3, R234, R3, RZ ;  /* 0x00000003ea037210 */ /* 0x000fe20007ffe0ff */
[----:B--2---:R-:W-:-:S05]  /*4d30*/  IMAD.SHL.U32 R2, R17, 0x4, RZ ;  /* 0x0000000411027824 */ /* 0x004fca00078e00ff */
[----:B------:R1:W-:Y:S01]  /*4d40*/  STL [R1+0x30], R2 ;  /* 0x0000300201007387 */ /* 0x0003e20000100800 */
[----:B------:R-:W-:-:S05]  /*4d50*/  IADD3 R3, R234, R3, RZ ;  /* 0x00000003ea037210 */ /* 0x000fca0007ffe0ff */
[----:B------:R-:W-:-:S04]  /*4d60*/  IMAD.IADD R3, R234, 0x1, R3 ;  /* 0x00000001ea037824 */ /* 0x000fc800078e0203 */
[----:B------:R-:W-:Y:S01]  /*4d70*/  IMAD.IADD R3, R234, 0x1, R3 ;  /* 0x00000001ea037824 */ /* 0x000fe200078e0203 */
[C---:B-1----:R-:W-:Y:S02]  /*4d80*/  IADD3 R2, R4.reuse, 0x40, RZ ;  /* 0x0000004004027810 */ /* 0x042fe40007ffe0ff */
[----:B------:R-:W-:-:S03]  /*4d90*/  IADD3 R4, R4, 0x60, RZ ;  /* 0x0000006004047810 */ /* 0x000fc60007ffe0ff */
[C---:B------:R-:W-:Y:S02]  /*4da0*/  IMAD.IADD R2, R234.reuse, 0x1, R2 ;  /* 0x00000001ea027824 */ /* 0x040fe400078e0202 */
[C---:B------:R-:W-:Y:S02]  /*4db0*/  IMAD.IADD R4, R234.reuse, 0x1, R4 ;  /* 0x00000001ea047824 */ /* 0x040fe400078e0204 */
[C---:B------:R-:W-:Y:S02]  /*4dc0*/  IMAD.IADD R2, R234.reuse, 0x1, R2 ;  /* 0x00000001ea027824 */ /* 0x040fe400078e0202 */
[C---:B------:R-:W-:Y:S02]  /*4dd0*/  IMAD.IADD R0, R234.reuse, 0x1, R4 ;  /* 0x00000001ea007824 */ /* 0x040fe400078e0204 */
[----:B------:R-:W-:-:S03]  /*4de0*/  IMAD.IADD R2, R234, 0x1, R2 ;  /* 0x00000001ea027824 */ /* 0x000fc600078e0202 */
[C---:B------:R-:W-:Y:S01]  /*4df0*/  IADD3 R0, R234.reuse, R0, RZ ;  /* 0x00000000ea007210 */ /* 0x040fe20007ffe0ff */
[----:B------:R1:W-:Y:S01]  /*4e00*/  STL [R1+0x1c], R3 ;  /* 0x00001c0301007387 */ /* 0x0003e20000100800 */
[----:B------:R-:W-:-:S03]  /*4e10*/  IADD3 R2, R234, R2, RZ ;  /* 0x00000002ea027210 */ /* 0x000fc60007ffe0ff */
[C---:B------:R-:W-:Y:S02]  /*4e20*/  IMAD.IADD R0, R234.reuse, 0x1, R0 ;  /* 0x00000001ea007824 */ /* 0x040fe400078e0200 */
[----:B------:R2:W-:Y:S01]  /*4e30*/  STL [R1+0x18], R2 ;  /* 0x0000180201007387 */ /* 0x0005e20000100800 */
[----:B-1----:R-:W-:-:S05]  /*4e40*/  IADD3 R3, R234, R3, RZ ;  /* 0x00000003ea037210 */ /* 0x002fca0007ffe0ff */
[----:B------:R-:W-:Y:S01]  /*4e50*/  STL [R1+0x28], R3 ;  /* 0x0000280301007387 */ /* 0x000fe20000100800 */
[----:B--2---:R-:W-:-:S03]  /*4e60*/  IMAD.IADD R2, R234, 0x1, R2 ;  /* 0x00000001ea027824 */ /* 0x004fc600078e0202 */
[----:B------:R1:W-:Y:S04]  /*4e70*/  STL [R1+0x14], R0 ;  /* 0x0000140001007387 */ /* 0x0003e80000100800 */
[----:B------:R2:W-:Y:S01]  /*4e80*/  STL [R1+0x24], R2 ;  /* 0x0000240201007387 */ /* 0x0005e20000100800 */
[----:B------:R-:W-:Y:S02]  /*4e90*/  SEL R218, R218, 0xffffffe0, !P1 ;  /* 0xffffffe0dada7807 */ /* 0x000fe40004800000 */
[----:B-1----:R-:W-:-:S05]  /*4ea0*/  IADD3 R0, R234, R0, RZ ;  /* 0x00000000ea007210 */ /* 0x002fca0007ffe0ff */
[----:B------:R2:W-:Y:S01]  /*4eb0*/  STL [R1+0x20], R0 ;  /* 0x0000200001007387 */ /* 0x0005e20000100800 */
[----:B------:R-:W-:Y:S02]  /*4ec0*/  SEL R216, R216, 0xffffffc0, !P0 ;  /* 0xffffffc0d8d87807 */ /* 0x000fe40004000000 */
[----:B------:R-:W-:-:S03]  /*4ed0*/  IADD3 R209, R218, R208, RZ ;  /* 0x000000d0dad17210 */ /* 0x000fc60007ffe0ff */
[C---:B------:R-:W-:Y:S02]  /*4ee0*/  IMAD.IADD R211, R216.reuse, 0x1, R208 ;  /* 0x00000001d8d37824 */ /* 0x040fe400078e02d0 */
[----:B------:R-:W-:Y:S01]  /*4ef0*/  IMAD.IADD R210, R216, 0x1, R209 ;  /* 0x00000001d8d27824 */ /* 0x000fe200078e02d1 */
[----:B----4-:R-:W-:Y:S02]  /*4f00*/  @UP1 UMOV UR4, UR9 ;  /* 0x0000000900041c82 */ /* 0x010fe40008000000 */
.L_x_1020:
[----:B------:R-:W0:Y:S01]  /*4f10*/  LDGDEPBAR ;  /* 0x00000000000079af */ /* 0x000e220000000000 */
[C---:B--2---:R-:W-:Y:S01]  /*4f20*/  IADD3 R0, R207.reuse, R218, RZ ;  /* 0x000000dacf007210 */ /* 0x044fe20007ffe0ff */
[----:B------:R-:W-:Y:S01]  /*4f30*/  USHF.L.U32 UR9, UR22, 0x7, URZ ;  /* 0x0000000716097899 */ /* 0x000fe2000800063f */
[-C--:B------:R-:W-:Y:S01]  /*4f40*/  IADD3 R2, R207, R216.reuse, RZ ;  /* 0x000000d8cf027210 */ /* 0x080fe20007ffe0ff */
[----:B------:R-:W-:Y:S01]  /*4f50*/  USHF.L.U32 UR10, UR5, 0x6, URZ ;  /* 0x00000006050a7899 */ /* 0x000fe2000800063f */
[----:B------:R-:W-:Y:S01]  /*4f60*/  IADD3 R3, R0, R216, RZ ;  /* 0x000000d800037210 */ /* 0x000fe20007ffe0ff */
[----:B------:R-:W-:Y:S02]  /*4f70*/  UIADD3 UR15, UR17, 0x80, UR9 ;  /* 0x00000080110f7890 */ /* 0x000fe4000fffe009 */
[----:B------:R-:W2:Y:S01]  /*4f80*/  LDL R234, [R1+0x4c] ;  /* 0x00004c0001ea7983 */ /* 0x000ea20000100800 */
[----:B------:R-:W-:Y:S02]  /*4f90*/  UIADD3 UR9, UR9, 0x80, URZ ;  /* 0x0000008009097890 */ /* 0x000fe4000fffe03f */
[----:B------:R-:W-:Y:S01]  /*4fa0*/  UIADD3 UR15, UR15, -UR8, URZ ;  /* 0x800000080f0f7290 */ /* 0x000fe2000fffe03f */
[----:B------:R-:W-:Y:S03]  /*4fb0*/  STL [R1+0xac], R53 ;  /* 0x0000ac3501007387 */ /* 0x000fe60000100800 */
[----:B------:R-:W-:Y:S01]  /*4fc0*/  UISETP.GE.AND UP0, UPT, UR10, UR15, UPT ;  /* 0x0000000f0a00728c */ /* 0x000fe2000bf06270 */
[----:B------:R-:W-:Y:S03]  /*4fd0*/  STL [R1+0xa8], R52 ;  /* 0x0000a83401007387 */ /* 0x000fe60000100800 */
[----:B------:R-:W-:Y:S01]  /*4fe0*/  UISETP.LT.AND UP0, UPT, UR9, UR8, UP0 ;  /* 0x000000080900728c */ /* 0x000fe20008701270 */
[----:B------:R-:W-:Y:S04]  /*4ff0*/  STL [R1+0xa4], R51 ;  /* 0x0000a43301007387 */ /* 0x000fe80000100800 */
[----:B------:R-:W-:Y:S01]  /*5000*/  STL [R1+0xa0], R50 ;  /* 0x0000a03201007387 */ /* 0x000fe20000100800 */
[----:B------:R-:W-:Y:S01]  /*5010*/  PLOP3.LUT P1, PT, PT, PT, UP0, 0x80, 0x0 ;  /* 0x000000000000781c */ /* 0x000fe20003f2f008 */
[----:B------:R-:W-:Y:S02]  /*5020*/  UISETP.GT.AND UP0, UPT, UR5, UR16, UPT ;  /* 0x000000100500728c */ /* 0x000fe4000bf04270 */
        /* <DEDUP_REMOVED lines=11> */
[----:B------:R1:W-:Y:S04]  /*50e0*/  STL [R1+0x70], R38 ;  /* 0x0000702601007387 */ /* 0x0003e80000100800 */
[----:B------:R3:W-:Y:S04]  /*50f0*/  STL [R1+0x6c], R37 ;  /* 0x00006c2501007387 */ /* 0x0007e80000100800 */
[----:B------:R4:W-:Y:S04]  /*5100*/  STL [R1+0x68], R36 ;  /* 0x0000682401007387 */ /* 0x0009e80000100800 */
[----:B-1----:R-:W2:Y:S04]  /*5110*/  LDL R38, [R1+0x38] ;  /* 0x0000380001267983 */ /* 0x002ea80000100800 */
[----:B---3--:R-:W3:Y:S04]  /*5120*/  LDL R37, [R1+0xc] ;  /* 0x00000c0001257983 */ /* 0x008ee80000100800 */
[----:B----4-:R-:W4:Y:S01]  /*5130*/  LDL R36, [R1+0x10] ;  /* 0x0000100001247983 */ /* 0x010f220000100800 */
        /* <DEDUP_REMOVED lines=19> */
[----:B------:R-:W-:Y:S02]  /*5270*/  LDSM.16.M88.4 R196, [R214+0xc000] ;  /* 0x00c00000d6c4783b */ /* 0x000fe40000000200 */
[-C--:B------:R-:W-:Y:S06]  /*5280*/  HMMA.16816.F32.BF16 R28, R28, R166.reuse, RZ ;  /* 0x000000a61c1c723c */ /* 0x080fec00000418ff */
[----:B------:R-:W-:Y:S02]  /*5290*/  LDSM.16.M88.4 R200, [R3+0x1000] ;  /* 0x0010000003c8783b */ /* 0x000fe40000000200 */
[----:B------:R-:W-:Y:S06]  /*52a0*/  HMMA.16816.F32.BF16 R32, R32, R166, RZ ;  /* 0x000000a62020723c */ /* 0x000fec00000418ff */
[----:B------:R-:W1:Y:S02]  /*52b0*/  LDSM.16.M88.4 R164, [R215+0xc800] ;  /* 0x00c80000d7a4783b */ /* 0x000e640000000200 */
[-C--:B------:R-:W-:Y:S08]  /*52c0*/  HMMA.16816.F32.BF16 R4, R168, R172.reuse, R4 ;  /* 0x000000aca804723c */ /* 0x080ff00000041804 */
[C---:B-1----:R-:W-:Y:S08]  /*52d0*/  HMMA.16816.F32.BF16 R8, R176.reuse, R172, R8 ;  /* 0x000000acb008723c */ /* 0x042ff00000041808 */
        /* <DEDUP_REMOVED lines=20> */
[----:B------:R-:W2:Y:S07]  /*5420*/  LDSM.16.M88.4 R164, [R212+0x10800] ;  /* 0x01080000d4a4783b */ /* 0x000eae0000000200 */
[-C--:B-1----:R-:W-:Y:S01]  /*5430*/  HMMA.16816.F32.BF16 R4, R172, R196.reuse, R4 ;  /* 0x000000c4ac04723c */ /* 0x082fe20000041804 */
[----:B------:R-:W1:Y:S07]  /*5440*/  LDSM.16.M88.4 R184, [R0+0x2000] ;  /* 0x0020000000b8783b */ /* 0x000e6e0000000200 */
[C---:B------:R-:W-:Y:S08]  /*5450*/  HMMA.16816.F32.BF16 R8, R200.reuse, R196, R8 ;  /* 0x000000c4c808723c */ /* 0x040ff00000041808 */
[-C--:B------:R-:W-:Y:S08]  /*5460*/  HMMA.16816.F32.BF16 R12, R200, R198.reuse, R12 ;  /* 0x000000c6c80c723c */ /* 0x080ff0000004180c */
[C---:B------:R-:W-:Y:S01]  /*5470*/  HMMA.16816.F32.BF16 R16, R172.reuse, R198, R16 ;  /* 0x000000c6ac10723c */ /* 0x040fe20000041810 */
[----:B------:R1:W4:Y:S03]  /*5480*/  LDSM.16.M88.4 R196, [R0+0x3000] ;  /* 0x0030000000c4783b */ /* 0x0003260000000200 */
[----:B---3--:R-:W-:Y:S04]  /*5490*/  FSETP.NEU.FTZ.AND P2, PT, R37, -INF , PT ;  /* 0xff8000002500780b */ /* 0x008fe80003f5d000 */
[-C--:B------:R-:W-:Y:S08]  /*54a0*/  HMMA.16816.F32.BF16 R20, R172, R168.reuse, R20 ;  /* 0x000000a8ac14723c */ /* 0x080ff00000041814 */
[C---:B------:R-:W-:Y:S08]  /*54b0*/  HMMA.16816.F32.BF16 R24, R200.reuse, R168, R24 ;  /* 0x000000a8c818723c */ /* 0x040ff00000041818 */
[-C--:B------:R-:W-:Y:S01]  /*54c0*/  HMMA.16816.F32.BF16 R28, R200, R170.reuse, R28 ;  /* 0x000000aac81c723c */ /* 0x080fe2000004181c */
[----:B------:R-:W-:Y:S03]  /*54d0*/  LDSM.16.M88.4 R200, [R2+0x3000] ;  /* 0x0030000002c8783b */ /* 0x000fe60000000200 */
[----:B-1----:R-:W-:Y:S04]  /*54e0*/  MOV R0, UR22 ;  /* 0x0000001600007c02 */ /* 0x002fe80008000f00 */
[----:B------:R-:W-:Y:S01]  /*54f0*/  HMMA.16816.F32.BF16 R32, R172, R170, R32 ;  /* 0x000000aaac20723c */ /* 0x000fe20000041820 */
[----:B------:R-:W1:Y:S03]  /*5500*/  LDSM.16.M88.4 R168, [R213+0x10800] ;  /* 0x01080000d5a8783b */ /* 0x000e660000000200 */
[----:B--2---:R-:W-:Y:S04]  /*5510*/  LEA R0, R0, R234, 0x7 ;  /* 0x000000ea00007211 */ /* 0x004fe800078e38ff */
[-C--:B------:R-:W-:Y:S01]  /*5520*/  HMMA.16816.F32.BF16 R4, R176, R180.reuse, R4 ;  /* 0x000000b4b004723c */ /* 0x080fe20000041804 */
[----:B------:R2:W-:Y:S07]  /*5530*/  LDSM.16.M88.4 R172, [R2+0x2000] ;  /* 0x0020000002ac783b */ /* 0x0005ee0000000200 */
[C---:B------:R-:W-:Y:S08]  /*5540*/  HMMA.16816.F32.BF16 R8, R188.reuse, R180, R8 ;  /* 0x000000b4bc08723c */ /* 0x040ff00000041808 */
[-C--:B------:R-:W-:Y:S08]  /*5550*/  HMMA.16816.F32.BF16 R12, R188, R182.reuse, R12 ;  /* 0x000000b6bc0c723c */ /* 0x080ff0000004180c */
[C---:B------:R-:W-:Y:S01]  /*5560*/  HMMA.16816.F32.BF16 R16, R176.reuse, R182, R16 ;  /* 0x000000b6b010723c */ /* 0x040fe20000041810 */
[----:B------:R-:W3:Y:S03]  /*5570*/  LDSM.16.M88.4 R180, [R215+0x10000] ;  /* 0x01000000d7b4783b */ /* 0x000ee60000000200 */
[----:B--2---:R-:W-:Y:S04]  /*5580*/  MOV R2, UR8 ;  /* 0x0000000800027c02 */ /* 0x004fe80008000f00 */
[-C--:B------:R-:W-:Y:S04]  /*5590*/  HMMA.16816.F32.BF16 R20, R176, R164.reuse, R20 ;  /* 0x000000a4b014723c */ /* 0x080fe80000041814 */
[----:B------:R-:W-:Y:S04]  /*55a0*/  IADD3 R2, R2, -UR17, R38 ;  /* 0x8000001102027c10 */ /* 0x000fe8000fffe026 */
        /* <DEDUP_REMOVED lines=17> */
[----:B------:R-:W-:Y:S02]  /*56c0*/  I2F R189, R185 ;  /* 0x000000b900bd7306 */ /* 0x000fe40000201400 */
[C---:B------:R-:W-:Y:S02]  /*56d0*/  IADD3 R186, R0.reuse, 0x8, RZ ;  /* 0x0000000800ba7810 */ /* 0x040fe40007ffe0ff */
[C---:B------:R-:W-:Y:S01]  /*56e0*/  IADD3 R184, R0.reuse, 0x9, RZ ;  /* 0x0000000900b87810 */ /* 0x040fe20007ffe0ff */
[C---:B------:R-:W-:Y:S05]  /*56f0*/  HMMA.16816.F32.BF16 R8, R200.reuse, R180, R8 ;  /* 0x000000b4c808723c */ /* 0x040fea0000041808 */
[----:B------:R-:W-:Y:S03]  /*5700*/  I2F R187, R184 ;  /* 0x000000b800bb7306 */ /* 0x000fe60000201400 */
[-C--:B------:R-:W-:Y:S07]  /*5710*/  HMMA.16816.F32.BF16 R12, R200, R182.reuse, R12 ;  /* 0x000000b6c80c723c */ /* 0x080fee000004180c */
[----:B------:R-:W-:Y:S01]  /*5720*/  I2F R190, R186 ;  /* 0x000000ba00be7306 */ /* 0x000fe20000201400 */
[C---:B------:R-:W-:Y:S01]  /*5730*/  HMMA.16816.F32.BF16 R16, R172.reuse, R182, R16 ;  /* 0x000000b6ac10723c */ /* 0x040fe20000041810 */
[----:B------:R3:W4:Y:S07]  /*5740*/  LDSM.16.M88.4 R180, [R3+0x3000] ;  /* 0x0030000003b4783b */ /* 0x00072e0000000200 */
[-C--:B--2---:R-:W-:Y:S08]  /*5750*/  HMMA.16816.F32.BF16 R20, R172, R164.reuse, R20 ;  /* 0x000000a4ac14723c */ /* 0x084ff00000041814 */
[C---:B------:R-:W-:Y:S07]  /*5760*/  HMMA.16816.F32.BF16 R24, R200.reuse, R164, R24 ;  /* 0x000000a4c818723c */ /* 0x040fee0000041818 */
[----:B------:R-:W-:Y:S01]  /*5770*/  IADD3 R165, R0, 0x10, RZ ;  /* 0x0000001000a57810 */ /* 0x000fe20007ffe0ff */
[-C--:B------:R-:W-:Y:S04]  /*5780*/  HMMA.16816.F32.BF16 R28, R200, R166.reuse, R28 ;  /* 0x000000a6c81c723c */ /* 0x080fe8000004181c */
[----:B---3--:R-:W-:Y:S02]  /*5790*/  @!P1 IADD3 R3, R2, UR10, RZ ;  /* 0x0000000a02039c10 */ /* 0x008fe4000fffe0ff */
[C---:B------:R-:W-:Y:S02]  /*57a0*/  IADD3 R164, R0.reuse, 0x11, RZ ;  /* 0x0000001100a47810 */ /* 0x040fe40007ffe0ff */
[----:B------:R-:W-:Y:S01]  /*57b0*/  HMMA.16816.F32.BF16 R32, R172, R166, R32 ;  /* 0x000000a6ac20723c */ /* 0x000fe20000041820 */
[----:B------:R-:W-:Y:S06]  /*57c0*/  I2F R173, R165 ;  /* 0x000000a500ad7306 */ /* 0x000fec0000201400 */
[C---:B------:R-:W-:Y:S01]  /*57d0*/  IADD3 R166, R0.reuse, 0x18, RZ ;  /* 0x0000001800a67810 */ /* 0x040fe20007ffe0ff */
[-C--:B-1----:R-:W-:Y:S03]  /*57e0*/  HMMA.16816.F32.BF16 R4, R168, R176.reuse, R4 ;  /* 0x000000b0a804723c */ /* 0x082fe60000041804 */
[----:B------:R-:W-:Y:S02]  /*57f0*/  I2F R172, R164 ;  /* 0x000000a400ac7306 */ /* 0x000fe40000201400 */
[----:B------:R-:W-:Y:S03]  /*5800*/  IADD3 R167, R0, 0x19, RZ ;  /* 0x0000001900a77810 */ /* 0x000fe60007ffe0ff */
[C---:B----4-:R-:W-:Y:S01]  /*5810*/  HMMA.16816.F32.BF16 R8, R180.reuse, R176, R8 ;  /* 0x000000b0b408723c */ /* 0x050fe20000041808 */
[----:B------:R-:W2:Y:S04]  /*5820*/  LDL R176, [R1+0x30] ;  /* 0x0000300001b07983 */ /* 0x000ea80000100800 */
[----:B------:R-:W-:Y:S03]  /*5830*/  I2F R174, R166 ;  /* 0x000000a600ae7306 */ /* 0x000fe60000201400 */
[-C--:B------:R-:W-:Y:S07]  /*5840*/  HMMA.16816.F32.BF16 R12, R180, R178.reuse, R12 ;  /* 0x000000b2b40c723c */ /* 0x080fee000004180c */
[----:B------:R-:W-:Y:S01]  /*5850*/  I2F R175, R167 ;  /* 0x000000a700af7306 */ /* 0x000fe20000201400 */
[C---:B------:R-:W-:Y:S04]  /*5860*/  HMMA.16816.F32.BF16 R16, R168.reuse, R178, R16 ;  /* 0x000000b2a810723c */ /* 0x040fe80000041810 */
[----:B------:R-:W-:Y:S02]  /*5870*/  FMUL.FTZ R4, R4, c[0x0][0x2ec] ;  /* 0x0000bb0004047a20 */ /* 0x000fe40000410000 */
[----:B------:R-:W-:Y:S02]  /*5880*/  FMUL.FTZ R5, R5, c[0x0][0x2ec] ;  /* 0x0000bb0005057a20 */ /* 0x000fe40000410000 */
[----:B------:R-:W-:Y:S01]  /*5890*/  FMUL.FTZ R6, R6, c[0x0][0x2ec] ;  /* 0x0000bb0006067a20 */ /* 0x000fe20000410000 */
[----:B------:R-:W1:Y:S03]  /*58a0*/  MUFU.TANH R199, R4 ;  /* 0x0000000400c77308 */ /* 0x000e660000002400 */
[----:B------:R-:W-:Y:S02]  /*58b0*/  FMUL.FTZ R7, R7, c[0x0][0x2ec] ;  /* 0x0000bb0007077a20 */ /* 0x000fe40000410000 */
[----:B------:R-:W-:Y:S02]  /*58c0*/  FMUL.FTZ R10, R10, c[0x0][0x2ec] ;  /* 0x0000bb000a0a7a20 */ /* 0x000fe40000410000 */
[----:B------:R-:W-:Y:S02]  /*58d0*/  FMUL.FTZ R12, R12, c[0x0][0x2ec] ;  /* 0x0000bb000c0c7a20 */ /* 0x000fe40000410000 */
[----:B------:R-:W-:Y:S01]  /*58e0*/  FMUL.FTZ R8, R8, c[0x0][0x2ec] ;  /* 0x0000bb0008087a20 */ /* 0x000fe20000410000 */
[----:B------:R3:W-:Y:S01]  /*58f0*/  MUFU.TANH R43, R10 ;  /* 0x0000000a002b7308 */ /* 0x0007e20000002400 */
[----:B------:R-:W-:Y:S02]  /*5900*/  FMUL.FTZ R9, R9, c[0x0][0x2ec] ;  /* 0x0000bb0009097a20 */ /* 0x000fe40000410000 */
[----:B------:R-:W-:Y:S02]  /*5910*/  FMUL.FTZ R13, R13, c[0x0][0x2ec] ;  /* 0x0000bb000d0d7a20 */ /* 0x000fe40000410000 */
[----:B------:R-:W-:Y:S02]  /*5920*/  FMUL.FTZ R16, R16, c[0x0][0x2ec] ;  /* 0x0000bb0010107a20 */ /* 0x000fe40000410000 */
[----:B------:R-:W-:Y:S02]  /*5930*/  FMUL.FTZ R17, R17, c[0x0][0x2ec] ;  /* 0x0000bb0011117a20 */ /* 0x000fe40000410000 */
[----:B------:R-:W-:Y:S01]  /*5940*/  FMUL.FTZ R18, R18, c[0x0][0x2ec] ;  /* 0x0000bb0012127a20 */ /* 0x000fe20000410000 */
[----:B------:R4:W-:Y:S01]  /*5950*/  MUFU.TANH R202, R16 ;  /* 0x0000001000ca7308 */ /* 0x0009e20000002400 */
[----:B------:R-:W-:Y:S02]  /*5960*/  FMUL.FTZ R19, R19, c[0x0][0x2ec] ;  /* 0x0000bb0013137a20 */ /* 0x000fe40000410000 */
[----:B------:R-:W-:Y:S02]  /*5970*/  FMUL.FTZ R15, R15, c[0x0][0x2ec] ;  /* 0x0000bb000f0f7a20 */ /* 0x000fe40000410000 */
[----:B-1----:R-:W-:Y:S02]  /*5980*/  FFMA.FTZ R2, R188, UR4, R199 ;  /* 0x00000004bc027c23 */ /* 0x002fe400080100c7 */
[----:B------:R-:W-:Y:S02]  /*5990*/  FMUL.FTZ R14, R14, c[0x0][0x2ec] ;  /* 0x0000bb000e0e7a20 */ /* 0x000fe40000410000 */
[----:B------:R-:W-:Y:S01]  /*59a0*/  FMUL.FTZ R11, R11, c[0x0][0x2ec] ;  /* 0x0000bb000b0b7a20 */ /* 0x000fe20000410000 */
[----:B------:R1:W-:Y:S01]  /*59b0*/  MUFU.TANH R49, R12 ;  /* 0x0000000c00317308 */ /* 0x0003e20000002400 */
[C---:B---3--:R-:W-:Y:S04]  /*59c0*/  @!P1 IMNMX R10, R3.reuse, UR8, PT ;  /* 0x00000008030a9c17 */ /* 0x048fe8000b800200 */
[----:B------:R-:W-:Y:S05]  /*59d0*/  @!P1 ISETP.GE.AND P3, PT, R0, R10, PT ;  /* 0x0000000a0000920c */ /* 0x000fea0003f66270 */
[----:B------:R-:W3:Y:S01]  /*59e0*/  MUFU.TANH R236, R5 ;  /* 0x0000000500ec7308 */ /* 0x000ee20000002400 */
[----:B------:R-:W-:Y:S01]  /*59f0*/  @!P1 FSEL R2, R2, -INF , !P3 ;  /* 0xff80000002029808 */ /* 0x000fe20005800000 */
[----:B----4-:R-:W4:Y:S08]  /*5a00*/  LDL R16, [R1+0x8] ;  /* 0x0000080001107983 */ /* 0x010f300000100800 */
[----:B------:R3:W-:Y:S01]  /*5a10*/  MUFU.TANH R51, R8 ;  /* 0x0000000800337308 */ /* 0x0007e20000002400 */
[----:B-1----:R-:W2:Y:S09]  /*5a20*/  LDL R12, [R1+0x4] ;  /* 0x00000400010c7983 */ /* 0x002eb20000100800 */
[----:B------:R-:W1:Y:S10]  /*5a30*/  MUFU.TANH R249, R6 ;  /* 0x0000000600f97308 */ /* 0x000e740000002400 */
[----:B------:R-:W-:Y:S01]  /*5a40*/  MUFU.TANH R48, R13 ;  /* 0x0000000d00307308 */ /* 0x000fe20000002400 */
[----:B---3--:R-:W-:Y:S04]  /*5a50*/  @!P1 IADD3 R8, R3, 0x8, RZ ;  /* 0x0000000803089810 */ /* 0x008fe80007ffe0ff */
[----:B------:R-:W-:Y:S05]  /*5a60*/  @!P1 IMNMX R8, R8, UR8, PT ;  /* 0x0000000808089c17 */ /* 0x000fea000b800200 */
[----:B------:R3:W1:Y:S01]  /*5a70*/  MUFU.TANH R248, R7 ;  /* 0x0000000700f87308 */ /* 0x0006620000002400 */
[----:B------:R-:W-:Y:S09]  /*5a80*/  @!P1 ISETP.GE.AND P3, PT, R0, R8, PT ;  /* 0x000000080000920c */ /* 0x000ff20003f66270 */
[----:B------:R-:W-:Y:S10]  /*5a90*/  MUFU.TANH R40, R15 ;  /* 0x0000000f00287308 */ /* 0x000ff40000002400 */
[----:B------:R1:W-:Y:S01]  /*5aa0*/  MUFU.TANH R50, R9 ;  /* 0x0000000900327308 */ /* 0x0003e20000002400 */
[----:B---3--:R-:W3:Y:S09]  /*5ab0*/  LDSM.16.M88.4 R4, [R214+0x10800] ;  /* 0x01080000d604783b */ /* 0x008ef20000000200 */
[----:B------:R3:W-:Y:S10]  /*5ac0*/  MUFU.TANH R42, R11 ;  /* 0x0000000b002a7308 */ /* 0x0007f40000002400 */
[----:B------:R-:W3:Y:S01]  /*5ad0*/  MUFU.TANH R41, R14 ;  /* 0x0000000e00297308 */ /* 0x000ee20000002400 */
[----:B-1----:R-:W-:Y:S05]  /*5ae0*/  FMUL.FTZ R9, R37, 1.4426950216293334961 ;  /* 0x3fb8aa3b25097820 */ /* 0x002fea0000410000 */
[----:B------:R-:W-:Y:S04]  /*5af0*/  FSEL R9, R9, RZ, P2 ;  /* 0x000000ff09097208 */ /* 0x000fe80001000000 */
[----:B------:R-:W-:Y:S01]  /*5b00*/  MUFU.TANH R198, R17 ;  /* 0x0000001100c67308 */ /* 0x000fe20000002400 */
[----:B------:R-:W-:Y:S01]  /*5b10*/  @!P1 ISETP.GE.AND P2, PT, R185, R10, PT ;  /* 0x0000000ab900920c */ /* 0x000fe20003f46270 */
[--C-:B------:R-:W-:Y:S02]  /*5b20*/  FFMA.FTZ R2, R2, c[0x0][0x23c], -R9.reuse ;  /* 0x00008f0002027a23 */ /* 0x100fe40000010809 */
[----:B---3--:R-:W-:Y:S06]  /*5b30*/  FFMA.FTZ R11, R189, UR4, R236 ;  /* 0x00000004bd0b7c23 */ /* 0x008fec00080100ec */
[----:B------:R1:W-:Y:S01]  /*5b40*/  MUFU.EX2 R193, R2 ;  /* 0x0000000200c17308 */ /* 0x0003e20000000800 */
[----:B------:R-:W-:Y:S02]  /*5b50*/  @!P1 FSEL R11, R11, -INF , !P2 ;  /* 0xff8000000b0b9808 */ /* 0x000fe40005000000 */
[C---:B------:R-:W-:Y:S01]  /*5b60*/  FSETP.NEU.FTZ.AND P2, PT, R36.reuse, -INF , PT ;  /* 0xff8000002400780b */ /* 0x040fe20003f5d000 */
[-C--:B------:R-:W-:Y:S03]  /*5b70*/  HMMA.16816.F32.BF16 R20, R168, R4.reuse, R20 ;  /* 0x00000004a814723c */ /* 0x080fe60000041814 */
[----:B------:R-:W-:Y:S03]  /*5b80*/  FFMA.FTZ R11, R11, c[0x0][0x23c], -R9 ;  /* 0x00008f000b0b7a23 */ /* 0x000fe60000010809 */
[----:B------:R-:W-:Y:S02]  /*5b90*/  MUFU.TANH R241, R18 ;  /* 0x0000001200f17308 */ /* 0x000fe40000002400 */
[C---:B------:R-:W-:Y:S07]  /*5ba0*/  HMMA.16816.F32.BF16 R24, R180.reuse, R4, R24 ;  /* 0x00000004b418723c */ /* 0x040fee0000041818 */
[----:B------:R-:W-:Y:S01]  /*5bb0*/  FMUL.FTZ R5, R36, 1.4426950216293334961 ;  /* 0x3fb8aa3b24057820 */ /* 0x000fe20000410000 */
[-C--:B------:R-:W-:Y:S01]  /*5bc0*/  HMMA.16816.F32.BF16 R28, R180, R6.reuse, R28 ;  /* 0x00000006b41c723c */ /* 0x080fe2000004181c */
[----:B------:R3:W-:Y:S03]  /*5bd0*/  MUFU.EX2 R177, R11 ;  /* 0x0000000b00b17308 */ /* 0x0007e60000000800 */
[----:B------:R-:W-:Y:S01]  /*5be0*/  FFMA.FTZ R4, R188, UR4, R249 ;  /* 0x00000004bc047c23 */ /* 0x000fe200080100f9 */
[----:B------:R-:W-:Y:S01]  /*5bf0*/  FSEL R5, R5, RZ, P2 ;  /* 0x000000ff05057208 */ /* 0x000fe20001000000 */
[----:B-1----:R-:W-:Y:S01]  /*5c00*/  FFMA.FTZ R2, R189, UR4, R248 ;  /* 0x00000004bd027c23 */ /* 0x002fe200080100f8 */
[----:B------:R-:W-:Y:S01]  /*5c10*/  @!P1 ISETP.GE.AND P2, PT, R185, R8, PT ;  /* 0x00000008b900920c */ /* 0x000fe20003f46270 */
[----:B------:R-:W-:Y:S03]  /*5c20*/  HMMA.16816.F32.BF16 R32, R168, R6, R32 ;  /* 0x00000006a820723c */ /* 0x000fe60000041820 */
[----:B------:R-:W-:Y:S01]  /*5c30*/  MUFU.TANH R239, R19 ;  /* 0x0000001300ef7308 */ /* 0x000fe20000002400 */
[----:B------:R-:W-:Y:S01]  /*5c40*/  @!P1 FSEL R4, R4, -INF , !P3 ;  /* 0xff80000004049808 */ /* 0x000fe20005800000 */
[----:B------:R-:W-:Y:S01]  /*5c50*/  FMUL.FTZ R20, R20, c[0x0][0x2ec] ;  /* 0x0000bb0014147a20 */ /* 0x000fe20000410000 */
[----:B------:R-:W-:Y:S01]  /*5c60*/  @!P1 FSEL R2, R2, -INF , !P2 ;  /* 0xff80000002029808 */ /* 0x000fe20005000000 */
[----:B------:R-:W-:Y:S02]  /*5c70*/  FFMA.FTZ R7, R190, UR4, R41 ;  /* 0x00000004be077c23 */ /* 0x000fe40008010029 */
[--C-:B------:R-:W-:Y:S03]  /*5c80*/  FFMA.FTZ R4, R4, c[0x0][0x23c], -R5.reuse ;  /* 0x00008f0004047a23 */ /* 0x100fe60000010805 */
[----:B------:R-:W-:Y:S01]  /*5c90*/  FFMA.FTZ R2, R2, c[0x0][0x23c], -R5 ;  /* 0x00008f0002027a23 */ /* 0x000fe20000010805 */
[----:B------:R1:W-:Y:S01]  /*5ca0*/  MUFU.EX2 R13, R4 ;  /* 0x00000004000d7308 */ /* 0x0003e20000000800 */
[----:B------:R-:W-:Y:S02]  /*5cb0*/  FFMA.FTZ R6, R187, UR4, R40 ;  /* 0x00000004bb067c23 */ /* 0x000fe40008010028 */
[----:B------:R-:W-:Y:S02]  /*5cc0*/  FMUL.FTZ R21, R21, c[0x0][0x2ec] ;  /* 0x0000bb0015157a20 */ /* 0x000fe40000410000 */
[----:B---3--:R-:W-:Y:S02]  /*5cd0*/  FFMA.FTZ R11, R189, UR4, R50 ;  /* 0x00000004bd0b7c23 */ /* 0x008fe40008010032 */
[----:B------:R-:W-:Y:S02]  /*5ce0*/  FMUL.FTZ R22, R22, c[0x0][0x2ec] ;  /* 0x0000bb0016167a20 */ /* 0x000fe40000410000 */
[----:B------:R-:W-:Y:S01]  /*5cf0*/  FMUL.FTZ R23, R23, c[0x0][0x2ec] ;  /* 0x0000bb0017177a20 */ /* 0x000fe20000410000 */
[----:B------:R-:W3:Y:S01]  /*5d00*/  MUFU.EX2 R15, R2 ;  /* 0x00000002000f7308 */ /* 0x000ee20000000800 */
[----:B------:R-:W-:Y:S02]  /*5d10*/  FMUL.FTZ R24, R24, c[0x0][0x2ec] ;  /* 0x0000bb0018187a20 */ /* 0x000fe40000410000 */
[----:B------:R-:W-:Y:S02]  /*5d20*/  FMUL.FTZ R25, R25, c[0x0][0x2ec] ;  /* 0x0000bb0019197a20 */ /* 0x000fe40000410000 */
[----:B------:R-:W-:Y:S02]  /*5d30*/  FMUL.FTZ R26, R26, c[0x0][0x2ec] ;  /* 0x0000bb001a1a7a20 */ /* 0x000fe40000410000 */
[----:B------:R-:W-:Y:S02]  /*5d40*/  FMUL.FTZ R27, R27, c[0x0][0x2ec] ;  /* 0x0000bb001b1b7a20 */ /* 0x000fe40000410000 */
[----:B------:R-:W-:Y:S01]  /*5d50*/  FMUL.FTZ R28, R28, c[0x0][0x2ec] ;  /* 0x0000bb001c1c7a20 */ /* 0x000fe20000410000 */
[----:B------:R-:W2:Y:S01]  /*5d60*/  MUFU.TANH R201, R20 ;  /* 0x0000001400c97308 */ /* 0x000ea20000002400 */
[----:B------:R-:W-:Y:S02]  /*5d70*/  FMUL.FTZ R29, R29, c[0x0][0x2ec] ;  /* 0x0000bb001d1d7a20 */ /* 0x000fe40000410000 */
[----:B------:R-:W-:Y:S01]  /*5d80*/  FMUL.FTZ R30, R30, c[0x0][0x2ec] ;  /* 0x0000bb001e1e7a20 */ /* 0x000fe20000410000 */
[C---:B-1----:R-:W-:Y:S01]  /*5d90*/  @!P1 IADD3 R4, R3.reuse, 0x20, RZ ;  /* 0x0000002003049810 */ /* 0x042fe20007ffe0ff */
[----:B------:R-:W-:Y:S01]  /*5da0*/  FMUL.FTZ R32, R32, c[0x0][0x2ec] ;  /* 0x0000bb0020207a20 */ /* 0x000fe20000410000 */
[----:B------:R-:W-:Y:S01]  /*5db0*/  @!P1 IADD3 R3, R3, 0x28, RZ ;  /* 0x0000002803039810 */ /* 0x000fe20007ffe0ff */
[----:B------:R-:W-:Y:S01]  /*5dc0*/  FMUL.FTZ R33, R33, c[0x0][0x2ec] ;  /* 0x0000bb0021217a20 */ /* 0x000fe20000410000 */
[----:B------:R-:W-:Y:S01]  /*5dd0*/  @!P1 IMNMX R4, R4, UR8, PT ;  /* 0x0000000804049c17 */ /* 0x000fe2000b800200 */
[----:B------:R-:W-:Y:S01]  /*5de0*/  FMUL.FTZ R34, R34, c[0x0][0x2ec] ;  /* 0x0000bb0022227a20 */ /* 0x000fe20000410000 */
[----:B------:R-:W-:Y:S01]  /*5df0*/  @!P1 IMNMX R3, R3, UR8, PT ;  /* 0x0000000803039c17 */ /* 0x000fe2000b800200 */
[----:B------:R-:W1:Y:S01]  /*5e00*/  MUFU.TANH R200, R21 ;  /* 0x0000001500c87308 */ /* 0x000e620000002400 */
[-C--:B------:R-:W-:Y:S01]  /*5e10*/  @!P1 ISETP.GE.AND P3, PT, R0, R4.reuse, PT ;  /* 0x000000040000920c */ /* 0x080fe20003f66270 */
[----:B------:R-:W-:Y:S01]  /*5e20*/  FMUL.FTZ R35, R35, c[0x0][0x2ec] ;  /* 0x0000bb0023237a20 */ /* 0x000fe20000410000 */
[----:B---3--:R-:W-:Y:S01]  /*5e30*/  MOV R180, R15 ;  /* 0x0000000f00b47202 */ /* 0x008fe20000000f00 */
[----:B------:R-:W-:Y:S06]  /*5e40*/  FMUL.FTZ R31, R31, c[0x0][0x2ec] ;  /* 0x0000bb001f1f7a20 */ /* 0x000fec0000410000 */
[----:B------:R-:W3:Y:S10]  /*5e50*/  MUFU.TANH R242, R22 ;  /* 0x0000001600f27308 */ /* 0x000ef40000002400 */
        /* <DEDUP_REMOVED lines=10> */
[----:B------:R-:W-:Y:S01]  /*5f00*/  MUFU.TANH R250, R31 ;  /* 0x0000001f00fa7308 */ /* 0x000fe20000002400 */
[C---:B--2---:R-:W-:Y:S01]  /*5f10*/  FMUL.FTZ R2, R12.reuse, 1.4426950216293334961 ;  /* 0x3fb8aa3b0c027820 */ /* 0x044fe20000410000 */
[----:B------:R-:W-:Y:S01]  /*5f20*/  FSETP.NEU.FTZ.AND P2, PT, R12, -INF , PT ;  /* 0xff8000000c00780b */ /* 0x000fe20003f5d000 */
[----:B------:R-:W-:Y:S03]  /*5f30*/  FFMA.FTZ R12, R188, UR4, R51 ;  /* 0x00000004bc0c7c23 */ /* 0x000fe60008010033 */
[----:B------:R-:W-:Y:S02]  /*5f40*/  FSEL R2, R2, RZ, P2 ;  /* 0x000000ff02027208 */ /* 0x000fe40001000000 */
[-C--:B------:R-:W-:Y:S02]  /*5f50*/  @!P1 ISETP.GE.AND P2, PT, R185, R4.reuse, PT ;  /* 0x00000004b900920c */ /* 0x080fe40003f46270 */
[----:B------:R-:W-:Y:S02]  /*5f60*/  @!P1 FSEL R12, R12, -INF , !P3 ;  /* 0xff8000000c0c9808 */ /* 0x000fe40005800000 */
[----:B------:R-:W-:Y:S02]  /*5f70*/  @!P1 FSEL R11, R11, -INF , !P2 ;  /* 0xff8000000b0b9808 */ /* 0x000fe40005000000 */
[-C--:B------:R-:W-:Y:S01]  /*5f80*/  @!P1 ISETP.GE.AND P3, PT, R0, R3.reuse, PT ;  /* 0x000000030000920c */ /* 0x080fe20003f66270 */
[--C-:B------:R-:W-:Y:S01]  /*5f90*/  FFMA.FTZ R12, R12, c[0x0][0x23c], -R2.reuse ;  /* 0x00008f000c0c7a23 */ /* 0x100fe20000010802 */
[C---:B----4-:R-:W-:Y:S01]  /*5fa0*/  FSETP.NEU.FTZ.AND P2, PT, R16.reuse, -INF , PT ;  /* 0xff8000001000780b */ /* 0x050fe20003f5d000 */
[----:B------:R-:W-:Y:S02]  /*5fb0*/  FFMA.FTZ R11, R11, c[0x0][0x23c], -R2 ;  /* 0x00008f000b0b7a23 */ /* 0x000fe40000010802 */
[----:B------:R2:W-:Y:S01]  /*5fc0*/  MUFU.EX2 R14, R12 ;  /* 0x0000000c000e7308 */ /* 0x0005e20000000800 */
[----:B------:R-:W-:Y:S05]  /*5fd0*/  FMUL.FTZ R0, R16, 1.4426950216293334961 ;  /* 0x3fb8aa3b10007820 */ /* 0x000fea0000410000 */
[----:B------:R-:W-:Y:S02]  /*5fe0*/  FSEL R0, R0, RZ, P2 ;  /* 0x000000ff00007208 */ /* 0x000fe40001000000 */
[-C--:B------:R-:W-:Y:S02]  /*5ff0*/  @!P1 ISETP.GE.AND P2, PT, R185, R3.reuse, PT ;  /* 0x00000003b900920c */ /* 0x080fe40003f46270 */
[----:B------:R4:W-:Y:S01]  /*6000*/  MUFU.EX2 R53, R11 ;  /* 0x0000000b00357308 */ /* 0x0009e20000000800 */
[----:B--2---:R-:W-:Y:S09]  /*6010*/  FFMA.FTZ R12, R188, UR4, R43 ;  /* 0x00000004bc0c7c23 */ /* 0x004ff2000801002b */
[----:B------:R-:W-:Y:S01]  /*6020*/  MUFU.TANH R188, R35 ;  /* 0x0000002300bc7308 */ /* 0x000fe20000002400 */
[----:B------:R-:W-:Y:S02]  /*6030*/  @!P1 FSEL R12, R12, -INF , !P3 ;  /* 0xff8000000c0c9808 */ /* 0x000fe40005800000 */
[-C--:B------:R-:W-:Y:S01]  /*6040*/  @!P1 ISETP.GE.AND P3, PT, R166, R4.reuse, PT ;  /* 0x00000004a600920c */ /* 0x080fe20003f66270 */
[----:B----4-:R-:W-:Y:S02]  /*6050*/  FFMA.FTZ R11, R189, UR4, R42 ;  /* 0x00000004bd0b7c23 */ /* 0x010fe4000801002a */
[--C-:B------:R-:W-:Y:S04]  /*6060*/  FFMA.FTZ R12, R12, c[0x0][0x23c], -R0.reuse ;  /* 0x00008f000c0c7a23 */ /* 0x100fe80000010800 */
[----:B------:R-:W2:Y:S01]  /*6070*/  MUFU.TANH R189, R34 ;  /* 0x0000002200bd7308 */ /* 0x000ea20000002400 */
[----:B------:R-:W-:Y:S02]  /*6080*/  @!P1 FSEL R11, R11, -INF , !P2 ;  /* 0xff8000000b0b9808 */ /* 0x000fe40005000000 */
[-C--:B------:R-:W-:Y:S03]  /*6090*/  @!P1 ISETP.GE.AND P2, PT, R186, R4.reuse, PT ;  /* 0x00000004ba00920c */ /* 0x080fe60003f46270 */
[----:B------:R-:W-:Y:S04]  /*60a0*/  FFMA.FTZ R11, R11, c[0x0][0x23c], -R0 ;  /* 0x00008f000b0b7a23 */ /* 0x000fe80000010800 */
[----:B------:R4:W-:Y:S10]  /*60b0*/  MUFU.EX2 R47, R12 ;  /* 0x0000000c002f7308 */ /* 0x0009f40000000800 */
[----:B------:R1:W-:Y:S01]  /*60c0*/  MUFU.EX2 R46, R11 ;  /* 0x0000000b002e7308 */ /* 0x0003e20000000800 */
[----:B----4-:R-:W-:Y:S02]  /*60d0*/  FFMA.FTZ R12, R187, UR4, R48 ;  /* 0x00000004bb0c7c23 */ /* 0x010fe40008010030 */
[----:B-1----:R-:W-:Y:S05]  /*60e0*/  FFMA.FTZ R11, R190, UR4, R49 ;  /* 0x00000004be0b7c23 */ /* 0x002fea0008010031 */
        /* <DEDUP_REMOVED lines=8> */
[-C--:B------:R-:W-:Y:S03]  /*6170*/  @!P1 ISETP.GE.AND P2, PT, R184, R3.reuse, PT ;  /* 0x00000003b800920c */ /* 0x080fe60003f46270 */
[--C-:B------:R-:W-:Y:S01]  /*6180*/  FFMA.FTZ R7, R7, c[0x0][0x23c], -R0.reuse ;  /* 0x00008f0007077a23 */ /* 0x100fe20000010800 */
[----:B------:R-:W-:Y:S01]  /*6190*/  @!P1 FSEL R6, R6, -INF , !P2 ;  /* 0xff80000006069808 */ /* 0x000fe20005000000 */
[----:B------:R-:W-:Y:S01]  /*61a0*/  MUFU.EX2 R252, R12 ;  /* 0x0000000c00fc7308 */ /* 0x000fe20000000800 */
[-C--:B------:R-:W-:Y:S03]  /*61b0*/  @!P1 ISETP.GE.AND P2, PT, R186, R10.reuse, PT ;  /* 0x0000000aba00920c */ /* 0x080fe60003f46270 */
[----:B------:R-:W-:Y:S06]  /*61c0*/  FFMA.FTZ R6, R6, c[0x0][0x23c], -R0 ;  /* 0x00008f0006067a23 */ /* 0x000fec0000010800 */
[----:B------:R1:W-:Y:S10]  /*61d0*/  MUFU.EX2 R45, R7 ;  /* 0x00000007002d7308 */ /* 0x0003f40000000800 */
[----:B------:R4:W-:Y:S01]  /*61e0*/  MUFU.EX2 R44, R6 ;  /* 0x00000006002c7308 */ /* 0x0009e20000000800 */
[----:B-1----:R-:W-:Y:S05]  /*61f0*/  FFMA.FTZ R7, R190, UR4, R202 ;  /* 0x00000004be077c23 */ /* 0x002fea00080100ca */
[----:B------:R-:W-:Y:S02]  /*6200*/  @!P1 FSEL R7, R7, -INF , !P2 ;  /* 0xff80000007079808 */ /* 0x000fe40005000000 */
[----:B------:R-:W-:Y:S03]  /*6210*/  @!P1 ISETP.GE.AND P2, PT, R184, R10, PT ;  /* 0x0000000ab800920c */ /* 0x000fe60003f46270 */
[--C-:B------:R-:W-:Y:S02]  /*6220*/  FFMA.FTZ R7, R7, c[0x0][0x23c], -R9.reuse ;  /* 0x00008f0007077a23 */ /* 0x100fe40000010809 */
[----:B----4-:R-:W-:Y:S02]  /*6230*/  FFMA.FTZ R6, R187, UR4, R198 ;  /* 0x00000004bb067c23 */ /* 0x010fe400080100c6 */
[----:B------:R1:W-:Y:S03]  /*6240*/  MUFU.EX2 R191, R7 ;  /* 0x0000000700bf7308 */ /* 0x0003e60000000800 */
[----:B------:R-:W-:Y:S02]  /*6250*/  @!P1 FSEL R6, R6, -INF , !P2 ;  /* 0xff80000006069808 */ /* 0x000fe40005000000 */
[-C--:B------:R-:W-:Y:S03]  /*6260*/  @!P1 ISETP.GE.AND P2, PT, R186, R8.reuse, PT ;  /* 0x00000008ba00920c */ /* 0x080fe60003f46270 */
[----:B------:R-:W-:Y:S02]  /*6270*/  FFMA.FTZ R6, R6, c[0x0][0x23c], -R9 ;  /* 0x00008f0006067a23 */ /* 0x000fe40000010809 */
[----:B-1----:R-:W-:Y:S02]  /*6280*/  FFMA.FTZ R7, R190, UR4, R241 ;  /* 0x00000004be077c23 */ /* 0x002fe400080100f1 */
[----:B------:R1:W4:Y:S03]  /*6290*/  MUFU.EX2 R190, R6 ;  /* 0x0000000600be7308 */ /* 0x0003260000000800 */
[----:B------:R-:W-:Y:S02]  /*62a0*/  @!P1 FSEL R7, R7, -INF , !P2 ;  /* 0xff80000007079808 */ /* 0x000fe40005000000 */
[----:B------:R-:W-:Y:S03]  /*62b0*/  @!P1 ISETP.GE.AND P2, PT, R184, R8, PT ;  /* 0x00000008b800920c */ /* 0x000fe60003f46270 */
[----:B------:R-:W-:Y:S04]  /*62c0*/  FFMA.FTZ R7, R7, c[0x0][0x23c], -R5 ;  /* 0x00008f0007077a23 */ /* 0x000fe80000010805 */
[----:B------:R2:W-:Y:S01]  /*62d0*/  MUFU.EX2 R197, R7 ;  /* 0x0000000700c57308 */ /* 0x0005e20000000800 */
[----:B-1----:R-:W-:Y:S05]  /*62e0*/  FFMA.FTZ R6, R187, UR4, R239 ;  /* 0x00000004bb067c23 */ /* 0x002fea00080100ef */
[----:B------:R-:W-:Y:S02]  /*62f0*/  @!P1 FSEL R6, R6, -INF , !P2 ;  /* 0xff80000006069808 */ /* 0x000fe40005000000 */
[-C--:B------:R-:W-:Y:S03]  /*6300*/  @!P1 ISETP.GE.AND P2, PT, R165, R10.reuse, PT ;  /* 0x0000000aa500920c */ /* 0x080fe60003f46270 */
[----:B------:R-:W-:Y:S02]  /*6310*/  FFMA.FTZ R6, R6, c[0x0][0x23c], -R5 ;  /* 0x00008f0006067a23 */ /* 0x000fe40000010805 */
[----:B--2---:R-:W-:Y:S02]  /*6320*/  FFMA.FTZ R7, R173, UR4, R201 ;  /* 0x00000004ad077c23 */ /* 0x004fe400080100c9 */
[----:B------:R1:W2:Y:S03]  /*6330*/  MUFU.EX2 R196, R6 ;  /* 0x0000000600c47308 */ /* 0x0002a60000000800 */
[----:B------:R-:W-:Y:S02]  /*6340*/  @!P1 FSEL R7, R7, -INF , !P2 ;  /* 0xff80000007079808 */ /* 0x000fe40005000000 */
[----:B------:R-:W-:Y:S03]  /*6350*/  @!P1 ISETP.GE.AND P2, PT, R164, R10, PT ;  /* 0x0000000aa400920c */ /* 0x000fe60003f46270 */
[--C-:B------:R-:W-:Y:S04]  /*6360*/  FFMA.FTZ R7, R7, c[0x0][0x23c], -R9.reuse ;  /* 0x00008f0007077a23 */ /* 0x100fe80000010809 */
[----:B------:R3:W-:Y:S01]  /*6370*/  MUFU.EX2 R186, R7 ;  /* 0x0000000700ba7308 */ /* 0x0007e20000000800 */
[----:B-1----:R-:W-:Y:S05]  /*6380*/  FFMA.FTZ R6, R172, UR4, R200 ;  /* 0x00000004ac067c23 */ /* 0x002fea00080100c8 */
[----:B------:R-:W-:Y:S02]  /*6390*/  @!P1 FSEL R6, R6, -INF , !P2 ;  /* 0xff80000006069808 */ /* 0x000fe40005000000 */
[-C--:B------:R-:W-:Y:S03]  /*63a0*/  @!P1 ISETP.GE.AND P2, PT, R165, R8.reuse, PT ;  /* 0x00000008a500920c */ /* 0x080fe60003f46270 */
[----:B------:R-:W-:Y:S02]  /*63b0*/  FFMA.FTZ R6, R6, c[0x0][0x23c], -R9 ;  /* 0x00008f0006067a23 */ /* 0x000fe40000010809 */
[----:B---3--:R-:W-:Y:S02]  /*63c0*/  FFMA.FTZ R7, R173, UR4, R242 ;  /* 0x00000004ad077c23 */ /* 0x008fe400080100f2 */
[----:B------:R1:W-:Y:S03]  /*63d0*/  MUFU.EX2 R185, R6 ;  /* 0x0000000600b97308 */ /* 0x0003e60000000800 */
        /* <DEDUP_REMOVED lines=9> */
[----:B------:R1:W3:Y:S03]  /*6470*/  MUFU.EX2 R194, R6 ;  /* 0x0000000600c27308 */ /* 0x0002e60000000800 */
[----:B------:R-:W-:Y:S02]  /*6480*/  @!P1 FSEL R7, R7, -INF , !P2 ;  /* 0xff80000007079808 */ /* 0x000fe40005000000 */
[-C--:B------:R-:W-:Y:S03]  /*6490*/  @!P1 ISETP.GE.AND P2, PT, R164, R4.reuse, PT ;  /* 0x00000004a400920c */ /* 0x080fe60003f46270 */
[----:B------:R-:W-:Y:S04]  /*64a0*/  FFMA.FTZ R7, R7, c[0x0][0x23c], -R2 ;  /* 0x00008f0007077a23 */ /* 0x000fe80000010802 */
[----:B------:R2:W-:Y:S01]  /*64b0*/  MUFU.EX2 R244, R7 ;  /* 0x0000000700f47308 */ /* 0x0005e20000000800 */
[----:B-1----:R-:W-:Y:S05]  /*64c0*/  FFMA.FTZ R6, R172, UR4, R246 ;  /* 0x00000004ac067c23 */ /* 0x002fea00080100f6 */
[----:B------:R-:W-:Y:S02]  /*64d0*/  @!P1 FSEL R6, R6, -INF , !P2 ;  /* 0xff80000006069808 */ /* 0x000fe40005000000 */
[-C--:B------:R-:W-:Y:S03]  /*64e0*/  @!P1 ISETP.GE.AND P2, PT, R165, R3.reuse, PT ;  /* 0x00000003a500920c */ /* 0x080fe60003f46270 */
[----:B------:R-:W-:Y:S02]  /*64f0*/  FFMA.FTZ R6, R6, c[0x0][0x23c], -R2 ;  /* 0x00008f0006067a23 */ /* 0x000fe40000010802 */
[----:B--2---:R-:W-:Y:S02]  /*6500*/  FFMA.FTZ R7, R173, UR4, R36 ;  /* 0x00000004ad077c23 */ /* 0x004fe40008010024 */
[----:B------:R1:W-:Y:S03]  /*6510*/  MUFU.EX2 R243, R6 ;  /* 0x0000000600f37308 */ /* 0x0003e60000000800 */
[----:B------:R-:W-:Y:S02]  /*6520*/  @!P1 FSEL R7, R7, -INF , !P2 ;  /* 0xff80000007079808 */ /* 0x000fe40005000000 */
[-C--:B------:R-:W-:Y:S03]  /*6530*/  @!P1 ISETP.GE.AND P2, PT, R164, R3.reuse, PT ;  /* 0x00000003a400920c */ /* 0x080fe60003f46270 */
[----:B------:R-:W-:Y:S04]  /*6540*/  FFMA.FTZ R7, R7, c[0x0][0x23c], -R0 ;  /* 0x00008f0007077a23 */ /* 0x000fe80000010800 */
[----:B------:R2:W-:Y:S01]  /*6550*/  MUFU.EX2 R39, R7 ;  /* 0x0000000700277308 */ /* 0x0005e20000000800 */
[----:B-1----:R-:W-:Y:S05]  /*6560*/  FFMA.FTZ R6, R172, UR4, R234 ;  /* 0x00000004ac067c23 */ /* 0x002fea00080100ea */
[----:B------:R-:W-:Y:S02]  /*6570*/  @!P1 FSEL R6, R6, -INF , !P2 ;  /* 0xff80000006069808 */ /* 0x000fe40005000000 */
[----:B------:R-:W-:Y:S01]  /*6580*/  @!P1 ISETP.GE.AND P2, PT, R167, R4, PT ;  /* 0x00000004a700920c */ /* 0x000fe20003f46270 */
[----:B------:R-:W-:Y:S02]  /*6590*/  FFMA.FTZ R4, R175, UR4, R203 ;  /* 0x00000004af047c23 */ /* 0x000fe400080100cb */
[----:B------:R-:W-:Y:S02]  /*65a0*/  FFMA.FTZ R6, R6, c[0x0][0x23c], -R0 ;  /* 0x00008f0006067a23 */ /* 0x000fe40000010800 */
[----:B--2---:R-:W-:Y:S01]  /*65b0*/  FFMA.FTZ R7, R174, UR4, R235 ;  /* 0x00000004ae077c23 */ /* 0x004fe200080100eb */
[----:B------:R-:W-:Y:S01]  /*65c0*/  @!P1 FSEL R4, R4, -INF , !P2 ;  /* 0xff80000004049808 */ /* 0x000fe20005000000 */
[----:B------:R1:W-:Y:S01]  /*65d0*/  MUFU.EX2 R38, R6 ;  /* 0x0000000600267308 */ /* 0x0003e20000000800 */
[CC--:B------:R-:W-:Y:S02]  /*65e0*/  @!P1 ISETP.GE.AND P2, PT, R166.reuse, R3.reuse, PT ;  /* 0x00000003a600920c */ /* 0x0c0fe40003f46270 */
[----:B------:R-:W-:Y:S02]  /*65f0*/  @!P1 FSEL R7, R7, -INF , !P3 ;  /* 0xff80000007079808 */ /* 0x000fe40005800000 */
[-C--:B------:R-:W-:Y:S03]  /*6600*/  @!P1 ISETP.GE.AND P3, PT, R166, R10.reuse, PT ;  /* 0x0000000aa600920c */ /* 0x080fe60003f66270 */
[--C-:B------:R-:W-:Y:S02]  /*6610*/  FFMA.FTZ R7, R7, c[0x0][0x23c], -R2.reuse ;  /* 0x00008f0007077a23 */ /* 0x100fe40000010802 */
[----:B------:R-:W-:Y:S02]  /*6620*/  FFMA.FTZ R2, R4, c[0x0][0x23c], -R2 ;  /* 0x00008f0004027a23 */ /* 0x000fe40000010802 */
[----:B------:R-:W-:Y:S01]  /*6630*/  FFMA.FTZ R4, R174, UR4, R251 ;  /* 0x00000004ae047c23 */ /* 0x000fe200080100fb */
[----:B------:R-:W-:Y:S04]  /*6640*/  MUFU.EX2 R238, R7 ;  /* 0x0000000700ee7308 */ /* 0x000fe80000000800 */
[----:B------:R-:W-:Y:S02]  /*6650*/  @!P1 FSEL R4, R4, -INF , !P2 ;  /* 0xff80000004049808 */ /* 0x000fe40005000000 */
[----:B------:R-:W-:Y:S03]  /*6660*/  @!P1 ISETP.GE.AND P2, PT, R167, R10, PT ;  /* 0x0000000aa700920c */ /* 0x000fe60003f46270 */
[----:B------:R-:W-:Y:S01]  /*6670*/  FFMA.FTZ R4, R4, c[0x0][0x23c], -R0 ;  /* 0x00008f0004047a23 */ /* 0x000fe20000010800 */
[----:B------:R2:W-:Y:S01]  /*6680*/  MUFU.EX2 R237, R2 ;  /* 0x0000000200ed7308 */ /* 0x0005e20000000800 */
[----:B-1----:R-:W-:Y:S05]  /*6690*/  FFMA.FTZ R6, R174, UR4, R182 ;  /* 0x00000004ae067c23 */ /* 0x002fea00080100b6 */
[----:B------:R-:W-:Y:S02]  /*66a0*/  @!P1 FSEL R6, R6, -INF , !P3 ;  /* 0xff80000006069808 */ /* 0x000fe40005800000 */
[-C--:B------:R-:W-:Y:S02]  /*66b0*/  @!P1 ISETP.GE.AND P3, PT, R166, R8.reuse, PT ;  /* 0x00000008a600920c */ /* 0x080fe40003f66270 */
[----:B------:R1:W-:Y:S01]  /*66c0*/  MUFU.EX2 R37, R4 ;  /* 0x0000000400257308 */ /* 0x0003e20000000800 */
[----:B------:R-:W-:Y:S09]  /*66d0*/  FFMA.FTZ R6, R6, c[0x0][0x23c], -R9 ;  /* 0x00008f0006067a23 */ /* 0x000ff20000010809 */
[----:B------:R-:W-:Y:S01]  /*66e0*/  MUFU.EX2 R184, R6 ;  /* 0x0000000600b87308 */ /* 0x000fe20000000800 */
[----:B--2---:R-:W-:Y:S05]  /*66f0*/  FFMA.FTZ R2, R175, UR4, R181 ;  /* 0x00000004af027c23 */ /* 0x004fea00080100b5 */
[----:B------:R-:W-:Y:S02]  /*6700*/  @!P1 FSEL R2, R2, -INF , !P2 ;  /* 0xff80000002029808 */ /* 0x000fe40005000000 */
[----:B------:R-:W-:Y:S01]  /*6710*/  @!P1 ISETP.GE.AND P2, PT, R167, R8, PT ;  /* 0x00000008a700920c */ /* 0x000fe20003f46270 */
[----:B-1----:R-:W-:Y:S02]  /*6720*/  FFMA.FTZ R4, R174, UR4, R189 ;  /* 0x00000004ae047c23 */ /* 0x002fe400080100bd */
[----:B------:R-:W-:Y:S02]  /*6730*/  FFMA.FTZ R9, R2, c[0x0][0x23c], -R9 ;  /* 0x00008f0002097a23 */ /* 0x000fe40000010809 */
[----:B------:R-:W-:Y:S01]  /*6740*/  FFMA.FTZ R2, R175, UR4, R188 ;  /* 0x00000004af027c23 */ /* 0x000fe200080100bc */
[----:B------:R-:W-:Y:S01]  /*6750*/  @!P1 FSEL R4, R4, -INF , !P3 ;  /* 0xff80000004049808 */ /* 0x000fe20005800000 */
[----:B------:R-:W1:Y:S03]  /*6760*/  MUFU.EX2 R183, R9 ;  /* 0x0000000900b77308 */ /* 0x000e660000000800 */
[----:B------:R-:W-:Y:S01]  /*6770*/  @!P1 FSEL R2, R2, -INF , !P2 ;  /* 0xff80000002029808 */ /* 0x000fe20005000000 */
[--C-:B------:R-:W-:Y:S01]  /*6780*/  FFMA.FTZ R4, R4, c[0x0][0x23c], -R5.reuse ;  /* 0x00008f0004047a23 */ /* 0x100fe20000010805 */
[----:B------:R-:W-:Y:S02]  /*6790*/  @!P1 ISETP.GE.AND P2, PT, R167, R3, PT ;  /* 0x00000003a700920c */ /* 0x000fe40003f46270 */
[----:B------:R-:W-:Y:S01]  /*67a0*/  F2FP.BF16.PACK_AB R3, R177, R193 ;  /* 0x000000c1b103723e */ /* 0x000fe200000010ff */
[----:B------:R-:W-:Y:S02]  /*67b0*/  FFMA.FTZ R5, R2, c[0x0][0x23c], -R5 ;  /* 0x00008f0002057a23 */ /* 0x000fe40000010805 */
[----:B------:R-:W-:Y:S01]  /*67c0*/  FFMA.FTZ R2, R175, UR4, R250 ;  /* 0x00000004af027c23 */ /* 0x000fe200080100fa */
[----:B------:R2:W-:Y:S01]  /*67d0*/  MUFU.EX2 R192, R4 ;  /* 0x0000000400c07308 */ /* 0x0005e20000000800 */
[----:B------:R1:W-:Y:S03]  /*67e0*/  STS [R221+0x20000], R3 ;  /* 0x02000003dd007388 */ /* 0x0003e60000000800 */
[----:B------:R-:W-:Y:S02]  /*67f0*/  @!P1 FSEL R2, R2, -INF , !P2 ;  /* 0xff80000002029808 */ /* 0x000fe40005000000 */
[----:B------:R-:W-:Y:S02]  /*6800*/  IADD3 R178, P1, R176, UR14, RZ ;  /* 0x0000000eb0b27c10 */ /* 0x000fe4000ff3e0ff */
[----:B------:R-:W-:Y:S01]  /*6810*/  PLOP3.LUT P2, PT, PT, PT, UP0, 0x80, 0x0 ;  /* 0x000000000000781c */ /* 0x000fe20003f4f008 */
[----:B------:R-:W-:Y:S01]  /*6820*/  FFMA.FTZ R0, R2, c[0x0][0x23c], -R0 ;  /* 0x00008f0002007a23 */ /* 0x000fe20000010800 */
[----:B------:R3:W3:Y:S01]  /*6830*/  MUFU.EX2 R187, R5 ;  /* 0x0000000500bb7308 */ /* 0x0006e20000000800 */
[----:B----4-:R-:W-:Y:S09]  /*6840*/  F2FP.BF16.PACK_AB R2, R190, R191 ;  /* 0x000000bfbe02723e */ /* 0x010ff200000010ff */
[----:B------:R4:W4:Y:S01]  /*6850*/  MUFU.EX2 R245, R0 ;  /* 0x0000000000f57308 */ /* 0x0009220000000800 */
[----:B--2---:R-:W-:Y:S02]  /*6860*/  F2FP.BF16.PACK_AB R4, R53, R14 ;  /* 0x0000000e3504723e */ /* 0x004fe400000010ff */
[----:B-1----:R-:W-:Y:S02]  /*6870*/  F2FP.BF16.PACK_AB R3, R46, R47 ;  /* 0x0000002f2e03723e */ /* 0x002fe400000010ff */
[----:B---3--:R-:W-:Y:S05]  /*6880*/  F2FP.BF16.PACK_AB R5, R180, R13 ;  /* 0x0000000db405723e */ /* 0x008fea00000010ff */
[----:B------:R1:W-:Y:S04]  /*6890*/  STS [R221+0x20400], R5 ;  /* 0x02040005dd007388 */ /* 0x0003e80000000800 */
[----:B------:R2:W-:Y:S01]  /*68a0*/  STS [R224+0x20000], R2 ;  /* 0x02000002e0007388 */ /* 0x0005e20000000800 */
[----:B----4-:R-:W-:Y:S05]  /*68b0*/  F2FP.BF16.PACK_AB R0, R196, R197 ;  /* 0x000000c5c400723e */ /* 0x010fea00000010ff */
[----:B------:R3:W-:Y:S04]  /*68c0*/  STS [R224+0x20400], R0 ;  /* 0x02040000e0007388 */ /* 0x0007e80000000800 */
[----:B------:R4:W-:Y:S04]  /*68d0*/  STS [R221+0x21000], R4 ;  /* 0x02100004dd007388 */ /* 0x0009e80000000800 */
[----:B------:R4:W-:Y:S01]  /*68e0*/  STS [R221+0x21400], R3 ;  /* 0x02140003dd007388 */ /* 0x0009e20000000800 */
[----:B-1----:R-:W-:Y:S02]  /*68f0*/  F2FP.BF16.PACK_AB R5, R252, R52 ;  /* 0x00000034fc05723e */ /* 0x002fe400000010ff */
[----:B--2---:R-:W-:Y:S03]  /*6900*/  F2FP.BF16.PACK_AB R2, R194, R195 ;  /* 0x000000c3c202723e */ /* 0x004fe600000010ff */
[----:B------:R1:W-:Y:S01]  /*6910*/  STS [R224+0x21000], R5 ;  /* 0x02100005e0007388 */ /* 0x0003e20000000800 */
[----:B---3--:R-:W-:Y:S02]  /*6920*/  F2FP.BF16.PACK_AB R0, R183, R184 ;  /* 0x000000b8b700723e */ /* 0x008fe400000010ff */
[----:B----4-:R-:W-:Y:S02]  /*6930*/  F2FP.BF16.PACK_AB R4, R44, R45 ;  /* 0x0000002d2c04723e */ /* 0x010fe400000010ff */
[----:B------:R-:W-:Y:S03]  /*6940*/  F2FP.BF16.PACK_AB R3, R185, R186 ;  /* 0x000000bab903723e */ /* 0x000fe600000010ff */
[----:B------:R2:W-:Y:S04]  /*6950*/  STS [R224+0x21400], R4 ;  /* 0x02140004e0007388 */ /* 0x0005e80000000800 */
[----:B------:R3:W-:Y:S04]  /*6960*/  STS [R222+0x20000], R3 ;  /* 0x02000003de007388 */ /* 0x0007e80000000800 */
[----:B------:R4:W-:Y:S01]  /*6970*/  STS [R222+0x20400], R2 ;  /* 0x02040002de007388 */ /* 0x0009e20000000800 */
[----:B-1----:R-:W-:Y:S03]  /*6980*/  F2FP.BF16.PACK_AB R5, R243, R244 ;  /* 0x000000f4f305723e */ /* 0x002fe600000010ff */
[----:B------:R1:W-:Y:S01]  /*6990*/  STS [R223+0x20000], R0 ;  /* 0x02000000df007388 */ /* 0x0003e20000000800 */
[----:B--2---:R-:W-:Y:S02]  /*69a0*/  F2FP.BF16.PACK_AB R4, R38, R39 ;  /* 0x000000272604723e */ /* 0x004fe400000010ff */
[----:B---3--:R-:W-:Y:S02]  /*69b0*/  F2FP.BF16.PACK_AB R3, R187, R192 ;  /* 0x000000c0bb03723e */ /* 0x008fe400000010ff */
[----:B----4-:R-:W-:Y:S03]  /*69c0*/  F2FP.BF16.PACK_AB R2, R237, R238 ;  /* 0x000000eeed02723e */ /* 0x010fe600000010ff */
[----:B------:R2:W-:Y:S01]  /*69d0*/  STS [R223+0x20400], R3 ;  /* 0x02040003df007388 */ /* 0x0005e20000000800 */
[----:B-1----:R-:W-:Y:S03]  /*69e0*/  F2FP.BF16.PACK_AB R0, R245, R37 ;  /* 0x00000025f500723e */ /* 0x002fe600000010ff */
[----:B------:R-:W-:Y:S04]  /*69f0*/  STS [R222+0x21000], R5 ;  /* 0x02100005de007388 */ /* 0x000fe80000000800 */
[----:B------:R-:W-:Y:S04]  /*6a00*/  STS [R222+0x21400], R4 ;  /* 0x02140004de007388 */ /* 0x000fe80000000800 */
[----:B------:R-:W-:Y:S04]  /*6a10*/  STS [R223+0x21000], R2 ;  /* 0x02100002df007388 */ /* 0x000fe80000000800 */
[----:B------:R1:W-:Y:S04]  /*6a20*/  STS [R223+0x21400], R0 ;  /* 0x02140000df007388 */ /* 0x0003e80000000800 */
[----:B------:R-:W-:Y:S01]  /*6a30*/  LDSM.16.M88.4 R32, [R208+0x8000] ;  /* 0x00800000d020783b */ /* 0x000fe20000000200 */
[----:B--2---:R-:W-:Y:S07]  /*6a40*/  MOV R3, R14 ;  /* 0x0000000e00037202 */ /* 0x004fee0000000f00 */
[----:B------:R-:W2:Y:S08]  /*6a50*/  LDSM.16.M88.4 R16, [R212+0x14000] ;  /* 0x01400000d410783b */ /* 0x000eb00000000200 */
[----:B------:R-:W3:Y:S01]  /*6a60*/  LDSM.16.M88.4 R28, [R208+0x9000] ;  /* 0x00900000d01c783b */ /* 0x000ee20000000200 */
[----:B-1----:R-:W-:Y:S07]  /*6a70*/  MOV R0, R13 ;  /* 0x0000000d00007202 */ /* 0x002fee0000000f00 */
[----:B------:R-:W1:Y:S08]  /*6a80*/  LDSM.16.M88.4 R164, [R212+0x14800] ;  /* 0x01480000d4a4783b */ /* 0x000e700000000200 */
[----:B------:R-:W4:Y:S04]  /*6a90*/  LDL R2, [R1+0x34] ;  /* 0x0000340001027983 */ /* 0x000f280000100800 */
[----:B------:R-:W-:Y:S08]  /*6aa0*/  LDSM.16.M88.4 R168, [R209+0x8000] ;  /* 0x00800000d1a8783b */ /* 0x000ff00000000200 */
[----:B------:R-:W1:Y:S01]  /*6ab0*/  LDSM.16.M88.4 R172, [R213+0x14000] ;  /* 0x01400000d5ac783b */ /* 0x000e620000000200 */
[-C--:B--2---:R-:W-:Y:S08]  /*6ac0*/  HMMA.16816.F32.BF16 R4, R32, R16.reuse, RZ ;  /* 0x000000102004723c */ /* 0x084ff000000418ff */
[C---:B---3--:R-:W-:Y:S08]  /*6ad0*/  HMMA.16816.F32.BF16 R8, R28.reuse, R16, RZ ;  /* 0x000000101c08723c */ /* 0x048ff000000418ff */
[-C--:B------:R-:W-:Y:S08]  /*6ae0*/  HMMA.16816.F32.BF16 R12, R28, R18.reuse, RZ ;  /* 0x000000121c0c723c */ /* 0x080ff000000418ff */
[C---:B------:R-:W-:Y:S08]  /*6af0*/  HMMA.16816.F32.BF16 R16, R32.reuse, R18, RZ ;  /* 0x000000122010723c */ /* 0x040ff000000418ff */
[-C--:B-1----:R-:W-:Y:S08]  /*6b00*/  HMMA.16816.F32.BF16 R20, R32, R164.reuse, RZ ;  /* 0x000000a42014723c */ /* 0x082ff000000418ff */
        /* <DEDUP_REMOVED lines=21> */
[-C--:B-1----:R-:W-:Y:S04]  /*6c60*/  HMMA.16816.F32.BF16 R20, R164, R168.reuse, R20 ;  /* 0x000000a8a414723c */ /* 0x082fe80000041814 */
[----:B----4-:R-:W-:Y:S04]  /*6c70*/  IADD3.X R179, R2, UR13, RZ, P1, !PT ;  /* 0x0000000d02b37c10 */ /* 0x010fe80008ffe4ff */
[C---:B------:R-:W-:Y:S01]  /*6c80*/  HMMA.16816.F32.BF16 R24, R172.reuse, R168, R24 ;  /* 0x000000a8ac18723c */ /* 0x040fe20000041818 */
[----:B------:R-:W2:Y:S07]  /*6c90*/  LDG.E R176, [R178.64] ;  /* 0x00000006b2b07981 */ /* 0x000eae000c1e1900 */
        /* <DEDUP_REMOVED lines=58> */
[----:B------:R-:W1:Y:S03]  /*7040*/  LDSM.16.M88.4 R164, [R214+0x18800] ;  /* 0x01880000d6a4783b */ /* 0x000e660000000200 */
[----:B------:R-:W-:Y:S01]  /*7050*/  FMUL.FTZ R2, R193, R2 ;  /* 0x00000002c1027220 */ /* 0x000fe20000410000 */
[----:B------:R-:W-:Y:S01]  /*7060*/  MOV R193, R3 ;  /* 0x0000000300c17202 */ /* 0x000fe20000000f00 */
[----:B------:R-:W-:Y:S01]  /*7070*/  FADD.FTZ R5, -R176, R5 ;  /* 0x00000005b0057221 */ /* 0x000fe20000010100 */
[----:B------:R-:W-:Y:S01]  /*7080*/  MOV R4, R0 ;  /* 0x0000000000047202 */ /* 0x000fe20000000f00 */
[----:B------:R-:W-:Y:S01]  /*7090*/  FFMA.FTZ R0, -R199, R199, 1 ;  /* 0x3f800000c7007423 */ /* 0x000fe200000101c7 */
[----:B------:R2:W3:Y:S03]  /*70a0*/  LDG.E R3, [R178.64+0x20] ;  /* 0x00002006b2037981 */ /* 0x0004e6000c1e1900 */
[----:B------:R-:W-:Y:S01]  /*70b0*/  FMUL.FTZ R0, R0, c[0x0][0x2ec] ;  /* 0x0000bb0000007a20 */ /* 0x000fe20000410000 */
[----:B------:R-:W-:Y:S01]  /*70c0*/  MOV R199, R180 ;  /* 0x000000b400c77202 */ /* 0x000fe20000000f00 */
[----:B------:R-:W-:Y:S02]  /*70d0*/  FMUL.FTZ R177, R177, R5 ;  /* 0x00000005b1b17220 */ /* 0x000fe40000410000 */
[----:B------:R-:W-:Y:S02]  /*70e0*/  FMUL.FTZ R180, R0, R2 ;  /* 0x0000000200b47220 */ /* 0x000fe40000410000 */
[----:B------:R2:W4:Y:S04]  /*70f0*/  LDG.E R2, [R178.64+0x80] ;  /* 0x00008006b2027981 */ /* 0x000528000c1e1900 */
[----:B------:R2:W4:Y:S02]  /*7100*/  LDG.E R0, [R178.64+0xa0] ;  /* 0x0000a006b2007981 */ /* 0x000524000c1e1900 */
[C---:B------:R-:W-:Y:S02]  /*7110*/  FADD.FTZ R5, -R176.reuse, R16 ;  /* 0x00000010b0057221 */ /* 0x040fe40000010100 */
[----:B------:R-:W-:Y:S02]  /*7120*/  FADD.FTZ R16, -R176, R17 ;  /* 0x00000011b0107221 */ /* 0x000fe40000010100 */
[----:B------:R-:W-:Y:S02]  /*7130*/  FMUL.FTZ R17, R191, R5 ;  /* 0x00000005bf117220 */ /* 0x000fe40000410000 */
[----:B------:R-:W-:Y:S02]  /*7140*/  FMUL.FTZ R16, R190, R16 ;  /* 0x00000010be107220 */ /* 0x000fe40000410000 */
[----:B------:R-:W-:Y:S04]  /*7150*/  FFMA.FTZ R5, -R202, R202, 1 ;  /* 0x3f800000ca057423 */ /* 0x000fe800000101ca */
[----:B------:R-:W-:Y:S01]  /*7160*/  FMUL.FTZ R5, R5, c[0x0][0x2ec] ;  /* 0x0000bb0005057a20 */ /* 0x000fe20000410000 */
[-C--:B-1----:R-:W-:Y:S03]  /*7170*/  HMMA.16816.F32.BF16 R20, R172, R164.reuse, R20 ;  /* 0x000000a4ac14723c */ /* 0x082fe60000041814 */
[----:B--2---:R-:W-:Y:S01]  /*7180*/  MOV R179, R4 ;  /* 0x0000000400b37202 */ /* 0x004fe20000000f00 */
[----:B------:R-:W-:Y:S04]  /*7190*/  FFMA.FTZ R4, -R236, R236, 1 ;  /* 0x3f800000ec047423 */ /* 0x000fe800000101ec */
[C---:B------:R-:W-:Y:S04]  /*71a0*/  HMMA.16816.F32.BF16 R24, R168.reuse, R164, R24 ;  /* 0x000000a4a818723c */ /* 0x040fe80000041818 */
[----:B------:R-:W-:Y:S04]  /*71b0*/  FMUL.FTZ R4, R4, c[0x0][0x2ec] ;  /* 0x0000bb0004047a20 */ /* 0x000fe80000410000 */
[----:B------:R-:W-:Y:S01]  /*71c0*/  FMUL.FTZ R177, R4, R177 ;  /* 0x000000b104b17220 */ /* 0x000fe20000410000 */
[-C--:B------:R-:W-:Y:S03]  /*71d0*/  HMMA.16816.F32.BF16 R28, R168, R166.reuse, R28 ;  /* 0x000000a6a81c723c */ /* 0x080fe6000004181c */
[----:B------:R-:W-:Y:S04]  /*71e0*/  FFMA.FTZ R4, -R198, R198, 1 ;  /* 0x3f800000c6047423 */ /* 0x000fe800000101c6 */
[----:B------:R-:W-:Y:S01]  /*71f0*/  FADD.FTZ R20, -R176, R20 ;  /* 0x00000014b0147221 */ /* 0x000fe20000010100 */
[----:B------:R-:W-:Y:S04]  /*7200*/  HMMA.16816.F32.BF16 R32, R172, R166, R32 ;  /* 0x000000a6ac20723c */ /* 0x000fe80000041820 */
[----:B------:R-:W-:Y:S02]  /*7210*/  FMUL.FTZ R4, R4, c[0x0][0x2ec] ;  /* 0x0000bb0004047a20 */ /* 0x000fe40000410000 */
[----:B------:R-:W-:Y:S02]  /*7220*/  FADD.FTZ R21, -R176, R21 ;  /* 0x00000015b0157221 */ /* 0x000fe40000010100 */
[----:B------:R-:W-:Y:S04]  /*7230*/  FMUL.FTZ R165, R186, R20 ;  /* 0x00000014baa57220 */ /* 0x000fe80000410000 */
[----:B------:R-:W-:Y:S02]  /*7240*/  FMUL.FTZ R172, R4, R16 ;  /* 0x0000001004ac7220 */ /* 0x000fe40000410000 */
[----:B------:R-:W-:Y:S02]  /*7250*/  FFMA.FTZ R16, -R200, R200, 1 ;  /* 0x3f800000c8107423 */ /* 0x000fe400000101c8 */
[----:B------:R-:W-:Y:S02]  /*7260*/  FFMA.FTZ R4, -R181, R181, 1 ;  /* 0x3f800000b5047423 */ /* 0x000fe400000101b5 */
[----:B------:R-:W-:Y:S01]  /*7270*/  FMUL.FTZ R164, R185, R21 ;  /* 0x00000015b9a47220 */ /* 0x000fe20000410000 */
[----:B------:R-:W-:Y:S01]  /*7280*/  MOV R185, R225 ;  /* 0x000000e100b97202 */ /* 0x000fe20000000f00 */
[----:B------:R-:W-:Y:S02]  /*7290*/  FMUL.FTZ R173, R5, R17 ;  /* 0x0000001105ad7220 */ /* 0x000fe40000410000 */
[----:B------:R-:W-:Y:S02]  /*72a0*/  FFMA.FTZ R5, -R182, R182, 1 ;  /* 0x3f800000b6057423 */ /* 0x000fe400000101b6 */
[C---:B------:R-:W-:Y:S02]  /*72b0*/  FADD.FTZ R20, -R176.reuse, R33 ;  /* 0x00000021b0147221 */ /* 0x040fe40000010100 */
[----:B------:R-:W-:Y:S02]  /*72c0*/  FADD.FTZ R21, -R176, R32 ;  /* 0x00000020b0157221 */ /* 0x000fe40000010100 */
[----:B------:R-:W-:Y:S02]  /*72d0*/  FMUL.FTZ R20, R183, R20 ;  /* 0x00000014b7147220 */ /* 0x000fe40000410000 */
[----:B------:R-:W-:Y:S02]  /*72e0*/  FMUL.FTZ R16, R16, c[0x0][0x2ec] ;  /* 0x0000bb0010107a20 */ /* 0x000fe40000410000 */
[----:B------:R-:W-:Y:S02]  /*72f0*/  FMUL.FTZ R4, R4, c[0x0][0x2ec] ;  /* 0x0000bb0004047a20 */ /* 0x000fe40000410000 */
[----:B------:R-:W-:Y:S01]  /*7300*/  FMUL.FTZ R21, R184, R21 ;  /* 0x00000015b8157220 */ /* 0x000fe20000410000 */
[----:B------:R-:W-:Y:S01]  /*7310*/  MOV R184, R226 ;  /* 0x000000e200b87202 */ /* 0x000fe20000000f00 */
[----:B------:R-:W-:Y:S02]  /*7320*/  FMUL.FTZ R5, R5, c[0x0][0x2ec] ;  /* 0x0000bb0005057a20 */ /* 0x000fe40000410000 */
[----:B------:R-:W-:Y:S02]  /*7330*/  FMUL.FTZ R170, R16, R164 ;  /* 0x000000a410aa7220 */ /* 0x000fe40000410000 */
[----:B------:R-:W-:Y:S02]  /*7340*/  FMUL.FTZ R168, R4, R20 ;  /* 0x0000001404a87220 */ /* 0x000fe40000410000 */
[----:B------:R-:W-:Y:S02]  /*7350*/  FFMA.FTZ R4, -R248, R248, 1 ;  /* 0x3f800000f8047423 */ /* 0x000fe400000101f8 */
[----:B------:R-:W-:Y:S02]  /*7360*/  FMUL.FTZ R169, R5, R21 ;  /* 0x0000001505a97220 */ /* 0x000fe40000410000 */
[----:B------:R-:W-:Y:S02]  /*7370*/  FFMA.FTZ R5, -R249, R249, 1 ;  /* 0x3f800000f9057423 */ /* 0x000fe400000101f9 */
[----:B------:R-:W-:Y:S02]  /*7380*/  FMUL.FTZ R4, R4, c[0x0][0x2ec] ;  /* 0x0000bb0004047a20 */ /* 0x000fe40000410000 */
[----:B------:R-:W-:Y:S02]  /*7390*/  FFMA.FTZ R17, -R201, R201, 1 ;  /* 0x3f800000c9117423 */ /* 0x000fe400000101c9 */
[----:B------:R-:W-:Y:S02]  /*73a0*/  FMUL.FTZ R5, R5, c[0x0][0x2ec] ;  /* 0x0000bb0005057a20 */ /* 0x000fe40000410000 */
        /* <DEDUP_REMOVED lines=8> */
[C---:B---3--:R-:W-:Y:S02]  /*7430*/  FADD.FTZ R16, -R3.reuse, R6 ;  /* 0x0000000603107221 */ /* 0x048fe40000010100 */
[----:B------:R-:W-:Y:S02]  /*7440*/  FADD.FTZ R6, -R3, R7 ;  /* 0x0000000703067221 */ /* 0x000fe40000010100 */
[----:B------:R-:W-:Y:S02]  /*7450*/  FMUL.FTZ R7, R179, R16 ;  /* 0x00000010b3077220 */ /* 0x000fe40000410000 */
[----:B------:R-:W-:Y:S02]  /*7460*/  FMUL.FTZ R6, R199, R6 ;  /* 0x00000006c7067220 */ /* 0x000fe40000410000 */
[----:B------:R-:W-:Y:S02]  /*7470*/  FADD.FTZ R19, -R3, R19 ;  /* 0x0000001303137221 */ /* 0x000fe40000010100 */
[----:B------:R-:W-:Y:S02]  /*7480*/  FMUL.FTZ R166, R4, R6 ;  /* 0x0000000604a67220 */ /* 0x000fe40000410000 */
[----:B------:R-:W-:Y:S02]  /*7490*/  FFMA.FTZ R4, -R239, R239, 1 ;  /* 0x3f800000ef047423 */ /* 0x000fe400000101ef */
[----:B------:R-:W-:Y:S02]  /*74a0*/  FADD.FTZ R18, -R3, R18 ;  /* 0x0000001203127221 */ /* 0x000fe40000010100 */
[----:B------:R-:W-:Y:S02]  /*74b0*/  FMUL.FTZ R167, R5, R7 ;  /* 0x0000000705a77220 */ /* 0x000fe40000410000 */
[----:B------:R-:W-:Y:S02]  /*74c0*/  FMUL.FTZ R32, R196, R19 ;  /* 0x00000013c4207220 */ /* 0x000fe40000410000 */
[----:B------:R-:W-:Y:S02]  /*74d0*/  FFMA.FTZ R5, -R241, R241, 1 ;  /* 0x3f800000f1057423 */ /* 0x000fe400000101f1 */
[----:B------:R-:W-:Y:S02]  /*74e0*/  FMUL.FTZ R4, R4, c[0x0][0x2ec] ;  /* 0x0000bb0004047a20 */ /* 0x000fe40000410000 */
[----:B------:R-:W-:Y:S02]  /*74f0*/  FMUL.FTZ R165, R197, R18 ;  /* 0x00000012c5a57220 */ /* 0x000fe40000410000 */
[----:B------:R-:W-:Y:S02]  /*7500*/  FMUL.FTZ R5, R5, c[0x0][0x2ec] ;  /* 0x0000bb0005057a20 */ /* 0x000fe40000410000 */
[----:B------:R-:W-:Y:S02]  /*7510*/  FADD.FTZ R34, -R3, R34 ;  /* 0x0000002203227221 */ /* 0x000fe40000010100 */
[----:B------:R-:W-:Y:S02]  /*7520*/  FMUL.FTZ R32, R4, R32 ;  /* 0x0000002004207220 */ /* 0x000fe40000410000 */
[----:B------:R-:W-:Y:S02]  /*7530*/  FFMA.FTZ R4, -R189, R189, 1 ;  /* 0x3f800000bd047423 */ /* 0x000fe400000101bd */
[C---:B------:R-:W-:Y:S02]  /*7540*/  FADD.FTZ R7, -R3.reuse, R23 ;  /* 0x0000001703077221 */ /* 0x040fe40000010100 */
[----:B------:R-:W-:Y:S02]  /*7550*/  FADD.FTZ R33, -R3, R35 ;  /* 0x0000002303217221 */ /* 0x000fe40000010100 */
[----:B------:R-:W-:Y:S02]  /*7560*/  FMUL.FTZ R165, R5, R165 ;  /* 0x000000a505a57220 */ /* 0x000fe40000410000 */
[----:B------:R-:W-:Y:S02]  /*7570*/  FMUL.FTZ R35, R192, R34 ;  /* 0x00000022c0237220 */ /* 0x000fe40000410000 */
[----:B------:R-:W-:Y:S02]  /*7580*/  FFMA.FTZ R5, -R240, R240, 1 ;  /* 0x3f800000f0057423 */ /* 0x000fe400000101f0 */
[----:B------:R-:W-:Y:S02]  /*7590*/  FMUL.FTZ R4, R4, c[0x0][0x2ec] ;  /* 0x0000bb0004047a20 */ /* 0x000fe40000410000 */
[----:B------:R-:W-:Y:S02]  /*75a0*/  FMUL.FTZ R7, R194, R7 ;  /* 0x00000007c2077220 */ /* 0x000fe40000410000 */
[----:B------:R-:W-:Y:S02]  /*75b0*/  FMUL.FTZ R5, R5, c[0x0][0x2ec] ;  /* 0x0000bb0005057a20 */ /* 0x000fe40000410000 */
[----:B------:R-:W-:Y:S02]  /*75c0*/  FMUL.FTZ R35, R4, R35 ;  /* 0x0000002304237220 */ /* 0x000fe40000410000 */
[----:B----4-:R-:W-:Y:S02]  /*75d0*/  FADD.FTZ R4, -R2, R9 ;  /* 0x0000000902047221 */ /* 0x010fe40000010100 */
[----:B------:R-:W-:Y:S02]  /*75e0*/  FADD.FTZ R22, -R3, R22 ;  /* 0x0000001603167221 */ /* 0x000fe40000010100 */
[----:B------:R-:W-:Y:S02]  /*75f0*/  FFMA.FTZ R3, -R188, R188, 1 ;  /* 0x3f800000bc037423 */ /* 0x000fe400000101bc */
[----:B------:R-:W-:Y:S02]  /*7600*/  FMUL.FTZ R34, R5, R7 ;  /* 0x0000000705227220 */ /* 0x000fe40000410000 */
[----:B------:R-:W-:Y:S02]  /*7610*/  FADD.FTZ R5, -R2, R12 ;  /* 0x0000000c02057221 */ /* 0x000fe40000010100 */
[----:B------:R-:W-:Y:S02]  /*7620*/  FMUL.FTZ R4, R53, R4 ;  /* 0x0000000435047220 */ /* 0x000fe40000410000 */
[----:B------:R-:W-:Y:S01]  /*7630*/  FMUL.FTZ R33, R187, R33 ;  /* 0x00000021bb217220 */ /* 0x000fe20000410000 */
[----:B------:R1:W5:Y:S01]  /*7640*/  LDL.LU R53, [R1+0xac] ;  /* 0x0000ac0001357983 */ /* 0x0003620000300800 */
[----:B------:R-:W-:Y:S02]  /*7650*/  FMUL.FTZ R3, R3, c[0x0][0x2ec] ;  /* 0x0000bb0003037a20 */ /* 0x000fe40000410000 */
[----:B------:R-:W-:Y:S02]  /*7660*/  FMUL.FTZ R5, R52, R5 ;  /* 0x0000000534057220 */ /* 0x000fe40000410000 */
[----:B------:R-:W-:Y:S01]  /*7670*/  FFMA.FTZ R6, -R242, R242, 1 ;  /* 0x3f800000f2067423 */ /* 0x000fe200000101f2 */
[----:B------:R1:W5:Y:S01]  /*7680*/  LDL.LU R52, [R1+0xa8] ;  /* 0x0000a80001347983 */ /* 0x0003620000300800 */
[----:B------:R-:W-:Y:S02]  /*7690*/  FMUL.FTZ R33, R3, R33 ;  /* 0x0000002103217220 */ /* 0x000fe40000410000 */
[----:B------:R-:W-:Y:S02]  /*76a0*/  FADD.FTZ R3, -R2, R8 ;  /* 0x0000000802037221 */ /* 0x000fe40000010100 */
[----:B------:R-:W-:Y:S02]  /*76b0*/  FFMA.FTZ R16, -R51, R51, 1 ;  /* 0x3f80000033107423 */ /* 0x000fe40000010133 */
[----:B------:R-:W-:Y:S01]  /*76c0*/  FFMA.FTZ R9, -R50, R50, 1 ;  /* 0x3f80000032097423 */ /* 0x000fe20000010132 */
[----:B------:R1:W5:Y:S01]  /*76d0*/  LDL.LU R51, [R1+0xa4] ;  /* 0x0000a40001337983 */ /* 0x0003620000300800 */
[----:B------:R-:W-:Y:S02]  /*76e0*/  FMUL.FTZ R164, R195, R22 ;  /* 0x00000016c3a47220 */ /* 0x000fe40000410000 */
[----:B------:R-:W-:Y:S01]  /*76f0*/  FMUL.FTZ R6, R6, c[0x0][0x2ec] ;  /* 0x0000bb0006067a20 */ /* 0x000fe20000410000 */
[----:B------:R1:W5:Y:S01]  /*7700*/  LDL.LU R50, [R1+0xa0] ;  /* 0x0000a00001327983 */ /* 0x0003620000300800 */
[----:B------:R-:W-:Y:S02]  /*7710*/  FMUL.FTZ R3, R193, R3 ;  /* 0x00000003c1037220 */ /* 0x000fe40000410000 */
[----:B------:R-:W-:Y:S01]  /*7720*/  FMUL.FTZ R16, R16, c[0x0][0x2ec] ;  /* 0x0000bb0010107a20 */ /* 0x000fe20000410000 */
[----:B------:R1:W5:Y:S01]  /*7730*/  LDL.LU R49, [R1+0x9c] ;  /* 0x00009c0001317983 */ /* 0x0003620000300800 */
[----:B------:R-:W-:Y:S02]  /*7740*/  FMUL.FTZ R9, R9, c[0x0][0x2ec] ;  /* 0x0000bb0009097a20 */ /* 0x000fe40000410000 */
[----:B------:R-:W-:Y:S01]  /*7750*/  FADD.FTZ R24, -R2, R24 ;  /* 0x0000001802187221 */ /* 0x000fe20000010100 */
[----:B------:R1:W5:Y:S01]  /*7760*/  LDL.LU R48, [R1+0x98] ;  /* 0x0000980001307983 */ /* 0x0003620000300800 */
[----:B------:R-:W-:Y:S02]  /*7770*/  FFMA.FTZ R23, -R247, R247, 1 ;  /* 0x3f800000f7177423 */ /* 0x000fe400000101f7 */
        /* <DEDUP_REMOVED lines=9> */
[----:B------:R-:W-:Y:S02]  /*7810*/  FFMA.FTZ R22, -R246, R246, 1 ;  /* 0x3f800000f6167423 */ /* 0x000fe400000101f6 */
[----:B------:R-:W-:Y:S02]  /*7820*/  FMUL.FTZ R23, R23, c[0x0][0x2ec] ;  /* 0x0000bb0017177a20 */ /* 0x000fe40000410000 */
[----:B------:R-:W-:Y:S02]  /*7830*/  FMUL.FTZ R3, R243, R3 ;  /* 0x00000003f3037220 */ /* 0x000fe40000410000 */
[----:B------:R-:W-:Y:S02]  /*7840*/  FFMA.FTZ R25, -R235, R235, 1 ;  /* 0x3f800000eb197423 */ /* 0x000fe400000101eb */
[----:B------:R-:W-:Y:S02]  /*7850*/  FMUL.FTZ R22, R22, c[0x0][0x2ec] ;  /* 0x0000bb0016167a20 */ /* 0x000fe40000410000 */
[----:B------:R-:W-:Y:S02]  /*7860*/  FMUL.FTZ R23, R23, R2 ;  /* 0x0000000217177220 */ /* 0x000fe40000410000 */
[----:B------:R-:W-:Y:S02]  /*7870*/  FADD.FTZ R2, -R0, R10 ;  /* 0x0000000a00027221 */ /* 0x000fe40000010100 */
        /* <DEDUP_REMOVED lines=43> */
[----:B------:R-:W-:Y:S01]  /*7b30*/  FFMA.FTZ R19, -R251, R251, 1 ;  /* 0x3f800000fb137423 */ /* 0x000fe200000101fb */
[----:B------:R-:W-:Y:S01]  /*7b40*/  MOV R234, c[0x0][0x22c] ;  /* 0x00008b0000ea7a02 */ /* 0x000fe20000000f00 */
[----:B------:R-:W-:Y:S01]  /*7b50*/  FFMA.FTZ R18, -R250, R250, 1 ;  /* 0x3f800000fa127423 */ /* 0x000fe200000101fa */
[----:B------:R1:W5:Y:S01]  /*7b60*/  LDL.LU R37, [R1+0x6c] ;  /* 0x00006c0001257983 */ /* 0x0003620000300800 */
[----:B------:R-:W-:Y:S02]  /*7b70*/  FMUL.FTZ R6, R252, R6 ;  /* 0x00000006fc067220 */ /* 0x000fe40000410000 */
[----:B------:R-:W-:Y:S01]  /*7b80*/  IMAD R234, R234, c[0x0][0x1c0], RZ ;  /* 0x00007000eaea7a24 */ /* 0x000fe200078e02ff */
[----:B------:R1:W5:Y:S01]  /*7b90*/  LDL R186, [R1] ;  /* 0x0000000001ba7983 */ /* 0x0003620000100800 */
[----:B------:R-:W-:Y:S02]  /*7ba0*/  FMUL.FTZ R13, R13, c[0x0][0x2ec] ;  /* 0x0000bb000d0d7a20 */ /* 0x000fe40000410000 */
[----:B------:R-:W-:Y:S01]  /*7bb0*/  FMUL.FTZ R4, R245, R4 ;  /* 0x00000004f5047220 */ /* 0x000fe20000410000 */
[----:B------:R1:W5:Y:S01]  /*7bc0*/  LDL.LU R36, [R1+0x68] ;  /* 0x0000680001247983 */ /* 0x0003620000300800 */
        /* <DEDUP_REMOVED lines=66> */
.L_x_1018:
        /* <DEDUP_REMOVED lines=32> */
[----:B------:R-:W-:Y:S01]  /*81f0*/  STS [R223+0x1d400], R12 ;  /* 0x01d4000cdf007388 */ /* 0x000fe20000000800 */
[----:B--2---:R-:W-:Y:S04]  /*8200*/  IMAD.SHL.U32 R0, R217, 0x2, RZ ;  /* 0x00000002d9007824 */ /* 0x004fe800078e00ff */
[----:B------:R-:W-:Y:S01]  /*8210*/  BAR.SYNC.DEFER_BLOCKING 0x0 ;  /* 0x0000000000007b1d */ /* 0x000fe20000010000 */
[C---:B------:R-:W-:Y:S02]  /*8220*/  IADD3 R3, R0.reuse, 0x8000, RZ ;  /* 0x0000800000037810 */ /* 0x040fe40007ffe0ff */
[----:B------:R-:W-:Y:S02]  /*8230*/  IADD3 R2, R0, 0x8040, RZ ;  /* 0x0000804000027810 */ /* 0x000fe40007ffe0ff */
        /* <DEDUP_REMOVED lines=93> */
[----:B------:R-:W-:Y:S01]  /*8810*/  ISETP.GE.AND P4, PT, R232, c[0x0][0x220], PT ;  /* 0x00008800e8007a0c */ /* 0x000fe20003f86270 */
[----:B------:R-:W-:Y:S02]  /*8820*/  IMAD.SHL.U32 R8, R187, 0x2, RZ ;  /* 0x00000002bb087824 */ /* 0x000fe400078e00ff */
[----:B------:R-:W-:Y:S05]  /*8830*/  IMAD.U32 R3, R9, -0x40, RZ ;  /* 0xffffffc009037824 */ /* 0x000fea00078e00ff */
[----:B------:R-:W-:Y:S02]  /*8840*/  LEA R2, P1, R3, R228, 0x1 ;  /* 0x000000e403027211 */ /* 0x000fe400078208ff */
[----:B------:R-:W-:Y:S01]  /*8850*/  SHF.R.S32.HI R4, RZ, 0x1f, R3 ;  /* 0x0000001fff047819 */ /* 0x000fe20000011403 */
[----:B------:R-:W-:Y:S01]  /*8860*/  @!P3 IMAD.MOV.U32 R5, RZ, RZ, c[0x0][0x374] ;  /* 0x0000dd00ff05b624 */ /* 0x000fe200078e00ff */
[----:B------:R-:W-:Y:S01]  /*8870*/  @!P3 LEA R0, P5, R9, R3, 0x5 ;  /* 0x000000030900b211 */ /* 0x000fe200078a28ff */
[----:B------:R1:W-:Y:S01]  /*8880*/  @P4 STS.128 [R8+0x8000], RZ ;  /* 0x008000ff08004388 */ /* 0x0003e20000000c00 */
[----:B------:R-:W-:Y:S01]  /*8890*/  LEA.HI.X.SX32 R3, R3, R229, 0x1, P1 ;  /* 0x000000e503037211 */ /* 0x000fe200008f0eff */
[----:B------:R-:W-:Y:S01]  /*88a0*/  @!P4 IMAD.MOV.U32 R7, RZ, RZ, c[0x0][0x374] ;  /* 0x0000dd00ff07c624 */ /* 0x000fe200078e00ff */
[C---:B------:R-:W-:Y:S02]  /*88b0*/  @!P3 LEA.HI.X R5, R9.reuse, R4, R5, 0x5, P5 ;  /* 0x000000040905b211 */ /* 0x040fe400028f2c05 */
[C---:B------:R-:W-:Y:S01]  /*88c0*/  @!P4 LEA R6, P5, R9.reuse, R2, 0x6 ;  /* 0x000000020906c211 */ /* 0x040fe200078a30ff */
[----:B------:R-:W-:Y:S01]  /*88d0*/  @!PT LDS RZ, [RZ] ;  /* 0x00000000fffff984 */ /* 0x000fe20000000800 */
[----:B------:R-:W-:Y:S01]  /*88e0*/  @!PT LDS RZ, [RZ] ;  /* 0x00000000fffff984 */ /* 0x000fe20000000800 */
[----:B------:R-:W-:Y:S01]  /*88f0*/  @!PT LDS RZ, [RZ] ;  /* 0x00000000fffff984 */ /* 0x000fe20000000800 */
[----:B------:R1:W-:Y:S01]  /*8900*/  @!P4 LDGSTS.E.BYPASS.LTC128B.128 [R8+0x8000], [R2.64] ;  /* 0x080000000208cfae */ /* 0x0003e2000b901d46 */
[C---:B------:R-:W-:Y:S01]  /*8910*/  @!P3 LEA R4, P1, R0.reuse, R228, 0x1 ;  /* 0x000000e40004b211 */ /* 0x040fe200078208ff */
        /* <DEDUP_REMOVED lines=20> */
.L_x_1019:
        /* <DEDUP_REMOVED lines=103> */
[----:B------:R-:W3:Y:S06]  /*90d0*/  LDSM.16.MT88.4 R164, [R204+0x7800] ;  /* 0x00780000cca4783b */ /* 0x000eec0000004200 */
[----:B----4-:R-:W-:Y:S01]  /*90e0*/  @P2 IADD3 R168, P3, R191, UR12, RZ ;  /* 0x0000000cbfa82c10 */ /* 0x010fe2000ff7e0ff */
[----:B------:R-:W-:Y:S01]  /*90f0*/  IMAD.MOV.U32 R191, RZ, RZ, c[0x0][0x22c] ;  /* 0x00008b00ffbf7624 */ /* 0x000fe200078e00ff */
[-C--:B-1----:R-:W-:Y:S01]  /*9100*/  HMMA.16816.F32.BF16 R4, R172, R176.reuse, R4 ;  /* 0x000000b0ac04723c */ /* 0x082fe20000041804 */
[----:B------:R-:W-:Y:S04]  /*9110*/  @UP0 UIADD3 UR12, UP2, UR12, -0x100, URZ ;  /* 0xffffff000c0c0890 */ /* 0x000fe8000ff5e03f */
[----:B-----5:R-:W-:Y:S01]  /*9120*/  @P2 IADD3.X R169, R3, UR11, RZ, P3, !PT ;  /* 0x0000000b03a92c10 */ /* 0x020fe20009ffe4ff */
[----:B------:R-:W-:Y:S01]  /*9130*/  IMAD.MOV.U32 R3, RZ, RZ, R225 ;  /* 0x000000ffff037224 */ /* 0x000fe200078e00e1 */
[----:B------:R-:W-:Y:S01]  /*9140*/  @UP0 UIADD3.X UR11, UR11, -0x1, URZ, UP2, !UPT ;  /* 0xffffffff0b0b0890 */ /* 0x000fe200097fe43f */
[----:B------:R-:W-:Y:S02]  /*9150*/  IMAD R191, R191, c[0x0][0x1c0], RZ ;  /* 0x00007000bfbf7a24 */ /* 0x000fe400078e02ff */
[----:B------:R-:W4:Y:S02]  /*9160*/  @P2 LDG.E R188, [R168.64+0x20] ;  /* 0x00002006a8bc2981 */ /* 0x000f24000c1e1900 */
[----:B------:R-:W-:Y:S03]  /*9170*/  IMAD.SHL.U32 R191, R191, 0x20, RZ ;  /* 0x00000020bfbf7824 */ /* 0x000fe600078e00ff */
[----:B------:R-:W5:Y:S05]  /*9180*/  @P2 LDG.E R0, [R168.64+0xa0] ;  /* 0x0000a006a8002981 */ /* 0x000f6a000c1e1900 */
[----:B------:R-:W5:Y:S01]  /*9190*/  @P2 LDG.E R189, [R168.64+0x80] ;  /* 0x00008006a8bd2981 */ /* 0x000f62000c1e1900 */
[C---:B--2---:R-:W-:Y:S04]  /*91a0*/  HMMA.16816.F32.BF16 R8, R180.reuse, R176, R8 ;  /* 0x000000b0b408723c */ /* 0x044fe80000041808 */
[----:B------:R-:W2:Y:S05]  /*91b0*/  @P2 LDG.E R190, [R168.64] ;  /* 0x00000006a8be2981 */ /* 0x000eaa000c1e1900 */
[----:B------:R-:W-:Y:S01]  /*91c0*/  RED.E.ADD.F32.FTZ.RN.STRONG.GPU [R2.64], R4 ;  /* 0x000000040200798e */ /* 0x000fe2000c10e786 */
[-C--:B------:R-:W-:Y:S08]  /*91d0*/  HMMA.16816.F32.BF16 R12, R180, R178.reuse, R12 ;  /* 0x000000b2b40c723c */ /* 0x080ff0000004180c */
[C---:B------:R-:W-:Y:S07]  /*91e0*/  HMMA.16816.F32.BF16 R16, R172.reuse, R178, R16 ;  /* 0x000000b2ac10723c */ /* 0x040fee0000041810 */
[----:B------:R-:W-:Y:S01]  /*91f0*/  IMAD.MOV.U32 R179, RZ, RZ, c[0x0][0x22c] ;  /* 0x00008b00ffb37624 */ /* 0x000fe200078e00ff */
[-C--:B---3--:R-:W-:Y:S04]  /*9200*/  HMMA.16816.F32.BF16 R20, R172, R164.reuse, R20 ;  /* 0x000000a4ac14723c */ /* 0x088fe80000041814 */
        /* <DEDUP_REMOVED lines=8> */
[----:B----4-:R1:W-:Y:S05]  /*9290*/  @P2 STL [R1+0x10], R188 ;  /* 0x000010bc01002387 */ /* 0x0103ea0000100800 */
[----:B-----5:R3:W-:Y:S05]  /*92a0*/  @P2 STL [R1+0x8], R0 ;  /* 0x0000080001002387 */ /* 0x0207ea0000100800 */
[----:B------:R-:W4:Y:S01]  /*92b0*/  LDL R178, [R1+0x28] ;  /* 0x0000280001b27983 */ /* 0x000f220000100800 */
[----:B-1----:R-:W-:Y:S04]  /*92c0*/  IMAD.MOV.U32 R188, RZ, RZ, c[0x0][0x22c] ;  /* 0x00008b00ffbc7624 */ /* 0x002fe800078e00ff */
[----:B------:R-:W-:Y:S01]  /*92d0*/  IMAD R188, R188, c[0x0][0x1c0], RZ ;  /* 0x00007000bcbc7a24 */ /* 0x000fe200078e02ff */
[----:B---3--:R-:W3:Y:S03]  /*92e0*/  LDL R0, [R1+0x1c] ;  /* 0x00001c0001007983 */ /* 0x008ee60000100800 */
[----:B------:R-:W-:Y:S02]  /*92f0*/  IMAD.SHL.U32 R188, R188, 0x10, RZ ;  /* 0x00000010bcbc7824 */ /* 0x000fe400078e00ff */
[----:B------:R1:W-:Y:S03]  /*9300*/  @P2 STL [R1+0x4], R189 ;  /* 0x000004bd01002387 */ /* 0x0003e60000100800 */
[CC--:B------:R-:W-:Y:S02]  /*9310*/  LEA R176, P1, R188.reuse, R2.reuse, 0x2 ;  /* 0x00000002bcb07211 */ /* 0x0c0fe400078210ff */
[----:B--2---:R2:W-:Y:S02]  /*9320*/  @P2 STL [R1+0xc], R190 ;  /* 0x00000cbe01002387 */ /* 0x0045e40000100800 */
[-C--:B------:R-:W-:Y:S02]  /*9330*/  LEA.HI.X.SX32 R177, R188, R3.reuse, 0x2, P1 ;  /* 0x00000003bcb17211 */ /* 0x080fe400008f16ff */
[CC--:B------:R-:W-:Y:S03]  /*9340*/  LEA R168, P1, R191.reuse, R2.reuse, 0x2 ;  /* 0x00000002bfa87211 */ /* 0x0c0fe600078210ff */
[----:B------:R5:W-:Y:S01]  /*9350*/  RED.E.ADD.F32.FTZ.RN.STRONG.GPU [R176.64], R6 ;  /* 0x00000006b000798e */ /* 0x000be2000c10e786 */
[-C--:B------:R-:W-:Y:S01]  /*9360*/  LEA.HI.X.SX32 R169, R191, R3.reuse, 0x2, P1 ;  /* 0x00000003bfa97211 */ /* 0x080fe200008f16ff */
[----:B-1----:R-:W-:Y:S04]  /*9370*/  IMAD.MOV.U32 R189, RZ, RZ, c[0x0][0x22c] ;  /* 0x00008b00ffbd7624 */ /* 0x002fe800078e00ff */
[----:B------:R-:W-:Y:S02]  /*9380*/  IMAD R189, R189, c[0x0][0x1c0], RZ ;  /* 0x00007000bdbd7a24 */ /* 0x000fe400078e02ff */
[----:B--2---:R-:W-:Y:S02]  /*9390*/  IMAD.MOV.U32 R190, RZ, RZ, c[0x0][0x22c] ;  /* 0x00008b00ffbe7624 */ /* 0x004fe400078e00ff */
[----:B------:R-:W-:Y:S02]  /*93a0*/  IMAD R189, R189, 0x18, RZ ;  /* 0x00000018bdbd7824 */ /* 0x000fe400078e02ff */
[----:B------:R-:W-:Y:S03]  /*93b0*/  IMAD R190, R190, c[0x0][0x1c0], RZ ;  /* 0x00007000bebe7a24 */ /* 0x000fe600078e02ff */
[-C--:B------:R-:W-:Y:S01]  /*93c0*/  LEA R170, P2, R189, R2.reuse, 0x2 ;  /* 0x00000002bdaa7211 */ /* 0x080fe200078410ff */
[----:B------:R-:W-:Y:S01]  /*93d0*/  IMAD R190, R190, 0x28, RZ ;  /* 0x00000028bebe7824 */ /* 0x000fe200078e02ff */
[-C--:B-----5:R-:W-:Y:S02]  /*93e0*/  LEA R6, P1, R179, R2.reuse, 0x2 ;  /* 0x00000002b3067211 */ /* 0x0a0fe400078210ff */
[-C--:B------:R-:W-:Y:S01]  /*93f0*/  LEA.HI.X.SX32 R171, R189, R3.reuse, 0x2, P2 ;  /* 0x00000003bdab7211 */ /* 0x080fe200010f16ff */
[----:B------:R-:W-:Y:S01]  /*9400*/  IMAD.MOV.U32 R189, RZ, RZ, c[0x0][0x22c] ;  /* 0x00008b00ffbd7624 */ /* 0x000fe200078e00ff */
[CC--:B------:R-:W-:Y:S03]  /*9410*/  LEA R166, P3, R190.reuse, R2.reuse, 0x2 ;  /* 0x00000002bea67211 */ /* 0x0c0fe600078610ff */
[----:B------:R-:W-:Y:S01]  /*9420*/  IMAD R189, R189, c[0x0][0x1c0], RZ ;  /* 0x00007000bdbd7a24 */ /* 0x000fe200078e02ff */
[----:B------:R1:W-:Y:S01]  /*9430*/  RED.E.ADD.F32.FTZ.RN.STRONG.GPU [R170.64], R7 ;  /* 0x00000007aa00798e */ /* 0x0003e2000c10e786 */
[-C--:B------:R-:W-:Y:S01]  /*9440*/  LEA.HI.X.SX32 R167, R190, R3.reuse, 0x2, P3 ;  /* 0x00000003bea77211 */ /* 0x080fe200018f16ff */
[----:B------:R-:W-:Y:S02]  /*9450*/  IMAD.MOV.U32 R190, RZ, RZ, c[0x0][0x22c] ;  /* 0x00008b00ffbe7624 */ /* 0x000fe400078e00ff */
[----:B------:R-:W-:Y:S01]  /*9460*/  IMAD R189, R189, 0x30, RZ ;  /* 0x00000030bdbd7824 */ /* 0x000fe200078e02ff */
[----:B------:R-:W-:Y:S01]  /*9470*/  RED.E.ADD.F32.FTZ.RN.STRONG.GPU [R168.64], R8 ;  /* 0x00000008a800798e */ /* 0x000fe2000c10e786 */
[----:B------:R-:W-:Y:S03]  /*9480*/  IMAD R190, R190, c[0x0][0x1c0], RZ ;  /* 0x00007000bebe7a24 */ /* 0x000fe600078e02ff */
[CC--:B------:R-:W-:Y:S01]  /*9490*/  LEA R4, P2, R189.reuse, R2.reuse, 0x2 ;  /* 0x00000002bd047211 */ /* 0x0c0fe200078410ff */
[----:B------:R2:W-:Y:S01]  /*94a0*/  RED.E.ADD.F32.FTZ.RN.STRONG.GPU [R166.64], R9 ;  /* 0x00000009a600798e */ /* 0x0005e2000c10e786 */
[----:B------:R-:W-:Y:S02]  /*94b0*/  IMAD.SHL.U32 R190, R190, 0x10, RZ ;  /* 0x00000010bebe7824 */ /* 0x000fe400078e00ff */
[-C--:B------:R-:W-:Y:S01]  /*94c0*/  LEA.HI.X.SX32 R5, R189, R3.reuse, 0x2, P2 ;  /* 0x00000003bd057211 */ /* 0x080fe200010f16ff */
[----:B------:R-:W-:Y:S04]  /*94d0*/  IMAD.MOV.U32 R189, RZ, RZ, c[0x0][0x22c] ;  /* 0x00008b00ffbd7624 */ /* 0x000fe800078e00ff */
[----:B------:R5:W-:Y:S01]  /*94e0*/  RED.E.ADD.F32.FTZ.RN.STRONG.GPU [R4.64], R10 ;  /* 0x0000000a0400798e */ /* 0x000be2000c10e786 */
[----:B------:R-:W-:Y:S04]  /*94f0*/  IMAD R189, R189, c[0x0][0x1c0], RZ ;  /* 0x00007000bdbd7a24 */ /* 0x000fe800078e02ff */
[----:B------:R-:W-:Y:S01]  /*9500*/  IMAD.SHL.U32 R189, R189, 0x10, RZ ;  /* 0x00000010bdbd7824 */ /* 0x000fe200078e00ff */
[-C--:B-1----:R-:W-:Y:S02]  /*9510*/  LEA.HI.X.SX32 R7, R179, R3.reuse, 0x2, P1 ;  /* 0x00000003b3077211 */ /* 0x082fe400008f16ff */
[----:B------:R-:W-:Y:S01]  /*9520*/  IADD3 R179, R190, 0x20, RZ ;  /* 0x00000020beb37810 */ /* 0x000fe20007ffe0ff */
[----:B------:R-:W-:Y:S01]  /*9530*/  IMAD.MOV.U32 R190, RZ, RZ, c[0x0][0x22c] ;  /* 0x00008b00ffbe7624 */ /* 0x000fe200078e00ff */
[C---:B------:R-:W-:Y:S01]  /*9540*/  IADD3 R181, R189.reuse, 0x20, RZ ;  /* 0x00000020bdb57810 */ /* 0x040fe20007ffe0ff */
[----:B------:R1:W-:Y:S01]  /*9550*/  RED.E.ADD.F32.FTZ.RN.STRONG.GPU [R6.64], R11 ;  /* 0x0000000b0600798e */ /* 0x0003e2000c10e786 */
[----:B------:R-:W-:Y:S01]  /*9560*/  IADD3 R180, R189, 0x20, RZ ;  /* 0x00000020bdb47810 */ /* 0x000fe20007ffe0ff */
[----:B------:R-:W-:Y:S02]  /*9570*/  IMAD R190, R190, c[0x0][0x1c0], RZ ;  /* 0x00007000bebe7a24 */ /* 0x000fe400078e02ff */
[C---:B------:R-:W-:Y:S01]  /*9580*/  IMAD.IADD R181, R234.reuse, 0x1, R181 ;  /* 0x00000001eab57824 */ /* 0x040fe200078e02b5 */
[----:B--2---:R-:W2:Y:S01]  /*9590*/  LDL R166, [R1+0x18] ;  /* 0x0000180001a67983 */ /* 0x004ea20000100800 */
[----:B------:R-:W-:Y:S02]  /*95a0*/  IMAD.IADD R180, R234, 0x1, R180 ;  /* 0x00000001eab47824 */ /* 0x000fe400078e02b4 */
[----:B------:R-:W-:Y:S02]  /*95b0*/  IMAD.SHL.U32 R190, R190, 0x10, RZ ;  /* 0x00000010bebe7824 */ /* 0x000fe400078e00ff */
[----:B------:R1:W-:Y:S01]  /*95c0*/  RED.E.ADD.F32.FTZ.RN.STRONG.GPU [R2.64+0x80], R16 ;  /* 0x000080100200798e */ /* 0x0003e2000c10e786 */
[----:B------:R-:W-:Y:S01]  /*95d0*/  IMAD.IADD R180, R234, 0x1, R180 ;  /* 0x00000001eab47824 */ /* 0x000fe200078e02b4 */
[CC--:B-----5:R-:W-:Y:S03]  /*95e0*/  LEA R4, P1, R179.reuse, R2.reuse, 0x2 ;  /* 0x00000002b3047211 */ /* 0x0e0fe600078210ff */
[----:B------:R-:W5:Y:S01]  /*95f0*/  LDL R167, [R1+0x24] ;  /* 0x0000240001a77983 */ /* 0x000f620000100800 */
[----:B------:R-:W-:Y:S02]  /*9600*/  IADD3 R168, R190, 0x40, RZ ;  /* 0x00000040bea87810 */ /* 0x000fe40007ffe0ff */
[-C--:B------:R-:W-:Y:S02]  /*9610*/  LEA.HI.X.SX32 R5, R179, R3.reuse, 0x2, P1 ;  /* 0x00000003b3057211 */ /* 0x080fe400008f16ff */
[----:B------:R1:W-:Y:S01]  /*9620*/  RED.E.ADD.F32.FTZ.RN.STRONG.GPU [R164.64+0x80], R17 ;  /* 0x00008011a400798e */ /* 0x0003e2000c10e786 */
[----:B------:R-:W-:Y:S01]  /*9630*/  IADD3 R179, R189, 0x20, RZ ;  /* 0x00000020bdb37810 */ /* 0x000fe20007ffe0ff */
[----:B------:R-:W-:Y:S01]  /*9640*/  IMAD.MOV.U32 R189, RZ, RZ, c[0x0][0x22c] ;  /* 0x00008b00ffbd7624 */ /* 0x000fe200078e00ff */
[-C--:B------:R-:W-:Y:S02]  /*9650*/  LEA R10, P1, R180, R2.reuse, 0x2 ;  /* 0x00000002b40a7211 */ /* 0x080fe400078210ff */
[----:B------:R1:W-:Y:S01]  /*9660*/  RED.E.ADD.F32.FTZ.RN.STRONG.GPU [R4.64], R18 ;  /* 0x000000120400798e */ /* 0x0003e2000c10e786 */
[----:B------:R-:W-:Y:S01]  /*9670*/  IMAD.IADD R179, R234, 0x1, R179 ;  /* 0x00000001eab37824 */ /* 0x000fe200078e02b3 */
[-C--:B-1----:R-:W-:Y:S01]  /*9680*/  LEA R6, P2, R181, R2.reuse, 0x2 ;  /* 0x00000002b5067211 */ /* 0x082fe200078410ff */
[----:B------:R-:W-:Y:S01]  /*9690*/  IMAD R189, R189, c[0x0][0x1c0], RZ ;  /* 0x00007000bdbd7a24 */ /* 0x000fe200078e02ff */
[-C--:B------:R-:W-:Y:S01]  /*96a0*/  LEA.HI.X.SX32 R11, R180, R3.reuse, 0x2, P1 ;  /* 0x00000003b40b7211 */ /* 0x080fe200008f16ff */
[C---:B------:R-:W-:Y:S01]  /*96b0*/  IMAD.IADD R179, R234.reuse, 0x1, R179 ;  /* 0x00000001eab37824 */ /* 0x040fe200078e02b3 */
[-C--:B------:R-:W-:Y:S01]  /*96c0*/  LEA.HI.X.SX32 R7, R181, R3.reuse, 0x2, P2 ;  /* 0x00000003b5077211 */ /* 0x080fe200010f16ff */
[----:B------:R-:W-:Y:S02]  /*96d0*/  IMAD.SHL.U32 R189, R189, 0x10, RZ ;  /* 0x00000010bdbd7824 */ /* 0x000fe400078e00ff */
[C---:B------:R-:W-:Y:S02]  /*96e0*/  IMAD.IADD R179, R234.reuse, 0x1, R179 ;  /* 0x00000001eab37824 */ /* 0x040fe400078e02b3 */
[----:B------:R1:W-:Y:S01]  /*96f0*/  RED.E.ADD.F32.FTZ.RN.STRONG.GPU [R6.64], R19 ;  /* 0x000000130600798e */ /* 0x0003e2000c10e786 */
[----:B------:R-:W-:Y:S02]  /*9700*/  IADD3 R170, R189, 0x40, RZ ;  /* 0x00000040bdaa7810 */ /* 0x000fe40007ffe0ff */
[-C--:B------:R-:W-:Y:S02]  /*9710*/  LEA R8, P3, R179, R2.reuse, 0x2 ;  /* 0x00000002b3087211 */ /* 0x080fe400078610ff */
[----:B------:R-:W5:Y:S01]  /*9720*/  LDL R16, [R1+0x14] ;  /* 0x0000140001107983 */ /* 0x000f620000100800 */
[----:B------:R-:W-:Y:S01]  /*9730*/  IADD3 R169, R189, 0x40, RZ ;  /* 0x00000040bda97810 */ /* 0x000fe20007ffe0ff */
[C---:B------:R-:W-:Y:S01]  /*9740*/  IMAD.IADD R170, R234.reuse, 0x1, R170 ;  /* 0x00000001eaaa7824 */ /* 0x040fe200078e02aa */
[-C--:B------:R-:W-:Y:S02]  /*9750*/  LEA.HI.X.SX32 R9, R179, R3.reuse, 0x2, P3 ;  /* 0x00000003b3097211 */ /* 0x080fe400018f16ff */
[----:B------:R3:W-:Y:S01]  /*9760*/  RED.E.ADD.F32.FTZ.RN.STRONG.GPU [R10.64], R12 ;  /* 0x0000000c0a00798e */ /* 0x0007e2000c10e786 */
[----:B------:R-:W-:Y:S01]  /*9770*/  IMAD.IADD R169, R234, 0x1, R169 ;  /* 0x00000001eaa97824 */ /* 0x000fe200078e02a9 */
[----:B------:R-:W-:Y:S03]  /*9780*/  IADD3 R17, R188, 0x60, RZ ;  /* 0x00000060bc117810 */ /* 0x000fe60007ffe0ff */
[----:B------:R3:W-:Y:S01]  /*9790*/  RED.E.ADD.F32.FTZ.RN.STRONG.GPU [R8.64], R13 ;  /* 0x0000000d0800798e */ /* 0x0007e2000c10e786 */
[----:B------:R-:W-:Y:S01]  /*97a0*/  IMAD.IADD R169, R234, 0x1, R169 ;  /* 0x00000001eaa97824 */ /* 0x000fe200078e02a9 */
[----:B------:R-:W-:Y:S01]  /*97b0*/  IADD3 R18, R188, 0x60, RZ ;  /* 0x00000060bc127810 */ /* 0x000fe20007ffe0ff */
[C---:B------:R-:W-:Y:S04]  /*97c0*/  IMAD.IADD R17, R234.reuse, 0x1, R17 ;  /* 0x00000001ea117824 */ /* 0x040fe800078e0211 */
[C---:B------:R-:W-:Y:S02]  /*97d0*/  IMAD.IADD R18, R234.reuse, 0x1, R18 ;  /* 0x00000001ea127824 */ /* 0x040fe400078e0212 */
[C---:B------:R-:W-:Y:S02]  /*97e0*/  IMAD.IADD R17, R234.reuse, 0x1, R17 ;  /* 0x00000001ea117824 */ /* 0x040fe400078e0211 */
[----:B------:R-:W-:Y:S01]  /*97f0*/  IMAD.IADD R18, R234, 0x1, R18 ;  /* 0x00000001ea127824 */ /* 0x000fe200078e0212 */
[----:B-1----:R-:W-:Y:S01]  /*9800*/  IADD3 R19, R188, 0x60, RZ ;  /* 0x00000060bc137810 */ /* 0x002fe20007ffe0ff */
[C---:B------:R-:W-:Y:S04]  /*9810*/  IMAD.IADD R17, R234.reuse, 0x1, R17 ;  /* 0x00000001ea117824 */ /* 0x040fe800078e0211 */
[----:B------:R-:W-:Y:S01]  /*9820*/  IMAD.IADD R19, R234, 0x1, R19 ;  /* 0x00000001ea137824 */ /* 0x000fe200078e0213 */
[CC--:B----4-:R-:W-:Y:S04]  /*9830*/  LEA R6, P1, R178.reuse, R2.reuse, 0x2 ;  /* 0x00000002b2067211 */ /* 0x0d0fe800078210ff */
[-C--:B------:R-:W-:Y:S02]  /*9840*/  LEA.HI.X.SX32 R7, R178, R3.reuse, 0x2, P1 ;  /* 0x00000003b2077211 */ /* 0x080fe400008f16ff */
[CC--:B---3--:R-:W-:Y:S04]  /*9850*/  LEA R4, P2, R0.reuse, R2.reuse, 0x2 ;  /* 0x0000000200047211 */ /* 0x0c8fe800078410ff */
[-C--:B------:R-:W-:Y:S02]  /*9860*/  LEA.HI.X.SX32 R5, R0, R3.reuse, 0x2, P2 ;  /* 0x0000000300057211 */ /* 0x080fe400010f16ff */
[----:B------:R-:W3:Y:S01]  /*9870*/  LDL R0, [R1+0x20] ;  /* 0x0000200001007983 */ /* 0x000ee20000100800 */
        /* <DEDUP_REMOVED lines=26> */
[CC--:B--2---:R-:W-:Y:S04]  /*9a20*/  LEA R6, P2, R166.reuse, R2.reuse, 0x2 ;  /* 0x00000002a6067211 */ /* 0x0c4fe800078410ff */
[-C--:B------:R-:W-:Y:S02]  /*9a30*/  LEA.HI.X.SX32 R7, R166, R3.reuse, 0x2, P2 ;  /* 0x00000003a6077211 */ /* 0x080fe400010f16ff */
[----:B------:R-:W-:Y:S02]  /*9a40*/  IADD3 R166, R188, 0x60, RZ ;  /* 0x00000060bca67810 */ /* 0x000fe40007ffe0ff */
[CC--:B-----5:R-:W-:Y:S01]  /*9a50*/  LEA R4, P1, R167.reuse, R2.reuse, 0x2 ;  /* 0x00000002a7047211 */ /* 0x0e0fe200078210ff */
[----:B------:R1:W-:Y:S01]  /*9a60*/  RED.E.ADD.F32.FTZ.RN.STRONG.GPU [R6.64], R26 ;  /* 0x0000001a0600798e */ /* 0x0003e2000c10e786 */
[CC--:B------:R-:W-:Y:S02]  /*9a70*/  LEA R14, P6, R166.reuse, R2.reuse, 0x2 ;  /* 0x00000002a60e7211 */ /* 0x0c0fe400078c10ff */
[-C--:B------:R-:W-:Y:S02]  /*9a80*/  LEA.HI.X.SX32 R5, R167, R3.reuse, 0x2, P1 ;  /* 0x00000003a7057211 */ /* 0x080fe400008f16ff */
[-C--:B------:R-:W-:Y:S02]  /*9a90*/  LEA.HI.X.SX32 R15, R166, R3.reuse, 0x2, P6 ;  /* 0x00000003a60f7211 */ /* 0x080fe400030f16ff */
[CC--:B------:R-:W-:Y:S01]  /*9aa0*/  LEA R8, P3, R17.reuse, R2.reuse, 0x2 ;  /* 0x0000000211087211 */ /* 0x0c0fe200078610ff */
[----:B------:R3:W-:Y:S03]  /*9ab0*/  RED.E.ADD.F32.FTZ.RN.STRONG.GPU [R4.64], R27 ;  /* 0x0000001b0400798e */ /* 0x0007e6000c10e786 */
[-C--:B------:R-:W-:Y:S02]  /*9ac0*/  LEA.HI.X.SX32 R9, R17, R3.reuse, 0x2, P3 ;  /* 0x0000000311097211 */ /* 0x080fe400018f16ff */
[----:B------:R-:W-:Y:S05]  /*9ad0*/  RED.E.ADD.F32.FTZ.RN.STRONG.GPU [R2.64+0x180], R32 ;  /* 0x000180200200798e */ /* 0x000fea000c10e786 */
[----:B------:R-:W-:Y:S05]  /*9ae0*/  RED.E.ADD.F32.FTZ.RN.STRONG.GPU [R164.64+0x180], R33 ;  /* 0x00018021a400798e */ /* 0x000fea000c10e786 */
[----:B------:R-:W-:Y:S01]  /*9af0*/  RED.E.ADD.F32.FTZ.RN.STRONG.GPU [R14.64], R34 ;  /* 0x000000220e00798e */ /* 0x000fe2000c10e786 */
[CC--:B-1----:R-:W-:Y:S04]  /*9b00*/  LEA R6, P2, R16.reuse, R2.reuse, 0x2 ;  /* 0x0000000210067211 */ /* 0x0c2fe800078410ff */
[----:B------:R-:W-:Y:S01]  /*9b10*/  RED.E.ADD.F32.FTZ.RN.STRONG.GPU [R12.64], R35 ;  /* 0x000000230c00798e */ /* 0x000fe2000c10e786 */
[-C--:B------:R-:W-:Y:S04]  /*9b20*/  LEA.HI.X.SX32 R7, R16, R3.reuse, 0x2, P2 ;  /* 0x0000000310077211 */ /* 0x080fe800010f16ff */
[----:B------:R-:W-:Y:S01]  /*9b30*/  RED.E.ADD.F32.FTZ.RN.STRONG.GPU [R10.64], R28 ;  /* 0x0000001c0a00798e */ /* 0x000fe2000c10e786 */
[----:B------:R-:W-:Y:S01]  /*9b40*/  PLOP3.LUT P2, PT, PT, PT, UP1, 0x80, 0x0 ;  /* 0x000000000000781c */ /* 0x000fe20003f4f018 */
[----:B------:R-:W-:Y:S03]  /*9b50*/  @UP0 UIADD3 UR14, UP1, UR14, -0x100, URZ ;  /* 0xffffff000e0e0890 */ /* 0x000fe6000ff3e03f */
[----:B------:R-:W-:Y:S01]  /*9b60*/  RED.E.ADD.F32.FTZ.RN.STRONG.GPU [R8.64], R29 ;  /* 0x0000001d0800798e */ /* 0x000fe2000c10e786 */
[----:B------:R-:W-:Y:S04]  /*9b70*/  @UP0 UIADD3.X UR13, UR13, -0x1, URZ, UP1, !UPT ;  /* 0xffffffff0d0d0890 */ /* 0x000fe80008ffe43f */
[----:B------:R-:W-:Y:S05]  /*9b80*/  RED.E.ADD.F32.FTZ.RN.STRONG.GPU [R6.64], R30 ;  /* 0x0000001e0600798e */ /* 0x000fea000c10e786 */
[----:B------:R-:W-:Y:S05]  /*9b90*/  LDSM.16.MT88.4 R8, [R206] ;  /* 0x00000000ce08783b */ /* 0x000fea0000004200 */
[----:B------:R-:W-:Y:S05]  /*9ba0*/  LDSM.16.MT88.4 R12, [R205+0x1e000] ;  /* 0x01e00000cd0c783b */ /* 0x000fea0000004200 */
[----:B------:R-:W-:Y:S01]  /*9bb0*/  LDSM.16.MT88.4 R32, [R205+0x1e800] ;  /* 0x01e80000cd20783b */ /* 0x000fe20000004200 */
[C---:B---3--:R-:W-:Y:S04]  /*9bc0*/  LEA R4, P1, R0.reuse, R2, 0x2 ;  /* 0x0000000200047211 */ /* 0x048fe800078210ff */
        /* <DEDUP_REMOVED lines=310> */
.L_x_1021:
        /* <DEDUP_REMOVED lines=18> */
.L_x_1022:
[----:B------:R-:W-:Y:S01]  /*b050*/  BAR.SYNC.DEFER_BLOCKING 0x0 ;  /* 0x0000000000007b1d */ /* 0x000fe20000010000 */
[----:B-1----:R-:W-:Y:S01]  /*b060*/  IMAD.SHL.U32 R4, R187, 0x2, RZ ;  /* 0x00000002bb047824 */ /* 0x002fe200078e00ff */
[----:B------:R-:W-:Y:S01]  /*b070*/  USHF.L.U32 UR4, UR22, 0x7, URZ ;  /* 0x0000000716047899 */ /* 0x000fe2000800063f */
[--C-:B------:R-:W-:Y:S01]  /*b080*/  SHF.R.S32.HI R9, RZ, 0x1f, R232.reuse ;  /* 0x0000001fff097819 */ /* 0x100fe200000114e8 */
[----:B------:R-:W-:Y:S01]  /*b090*/  IMAD.MOV.U32 R8, RZ, RZ, R232 ;  /* 0x000000ffff087224 */ /* 0x000fe200078e00e8 */
[----:B------:R-:W-:Y:S01]  /*b0a0*/  UIMAD UR8, UR22, -0x80, UR8 ;  /* 0xffffff80160878a4 */ /* 0x000fe2000f8e0208 */
        /* <DEDUP_REMOVED lines=9> */
[----:B------:R-:W-:-:S03]  /*b140*/  ULDC.64 UR10, c[0x0][0x3b8] ;  /* 0x0000ee00000a7ab9 */ /* 0x000fc60000000a00 */
[----:B------:R-:W-:Y:S01]  /*b150*/  IMAD.U32 R5, RZ, RZ, UR5 ;  /* 0x00000005ff057e24 */ /* 0x000fe2000f8e00ff */
[----:B------:R-:W-:Y:S01]  /*b160*/  UIMAD UR5, UR58, UR10, URZ ;  /* 0x0000000a3a0572a4 */ /* 0x000fe2000f8e023f */
[----:B------:R2:W3:Y:S03]  /*b170*/  LDS.128 R24, [R4+0xd000] ;  /* 0x00d0000004187984 */ /* 0x0004e60000000c00 */
[----:B------:R-:W-:Y:S01]  /*b180*/  IADD3.X R3, R3, UR16, R5, P0, !PT ;  /* 0x0000001003037c10 */ /* 0x000fe200087fe405 */
[----:B------:R-:W-:Y:S01]  /*b190*/  IMAD.U32 R5, RZ, RZ, UR35 ;  /* 0x00000023ff057e24 */ /* 0x000fe2000f8e00ff */
[----:B------:R2:W4:Y:S01]  /*b1a0*/  LDS.128 R32, [R4+0xe000] ;  /* 0x00e0000004207984 */ /* 0x0005220000000c00 */
[----:B------:R-:W-:Y:S01]  /*b1b0*/  UIMAD UR5, UR35, UR11, UR5 ;  /* 0x0000000b230572a4 */ /* 0x000fe2000f8e0205 */
[----:B-1----:R-:W-:Y:S01]  /*b1c0*/  SHF.R.S32.HI R0, RZ, 0x1f, R6 ;  /* 0x0000001fff007819 */ /* 0x002fe20000011406 */
[----:B------:R-:W-:Y:S01]  /*b1d0*/  IMAD.WIDE.U32 R2, R5, c[0x0][0x3b8], R2 ;  /* 0x0000ee0005027a25 */ /* 0x000fe200078e0002 */
[----:B------:R2:W1:Y:S02]  /*b1e0*/  LDS.128 R40, [R4+0xf000] ;  /* 0x00f0000004287984 */ /* 0x0004640000000c00 */
[----:B------:R-:W-:-:S02]  /*b1f0*/  LEA.HI R0, R0, R6, RZ, 0x3 ;  /* 0x0000000600007211 */ /* 0x000fc400078f18ff */
        /* <DEDUP_REMOVED lines=30> */
.L_x_1024:
[----:B---34-:R-:W-:Y:S05]  /*b3e0*/  BSYNC B0 ;  /* 0x0000000000007941 */ /* 0x018fea0003800000 */
.L_x_1023:
        /* <DEDUP_REMOVED lines=18> */
.L_x_1026:
[----:B------:R-:W-:Y:S05]  /*b510*/  BSYNC B0 ;  /* 0x0000000000007941 */ /* 0x000fea0003800000 */
.L_x_1025:
        /* <DEDUP_REMOVED lines=18> */
.L_x_1028:
[----:B------:R-:W-:Y:S05]  /*b640*/  BSYNC B0 ;  /* 0x0000000000007941 */ /* 0x000fea0003800000 */
.L_x_1027:
        /* <DEDUP_REMOVED lines=18> */
.L_x_1030:
[----:B------:R-:W-:Y:S05]  /*b770*/  BSYNC B0 ;  /* 0x0000000000007941 */ /* 0x000fea0003800000 */
.L_x_1029:
        /* <DEDUP_REMOVED lines=27> */
.L_x_1032:
[----:B------:R-:W-:Y:S05]  /*b930*/  BSYNC B0 ;  /* 0x0000000000007941 */ /* 0x000fea0003800000 */
.L_x_1031:
        /* <DEDUP_REMOVED lines=16> */
.L_x_1034:
[----:B------:R-:W-:Y:S05]  /*ba40*/  BSYNC B0 ;  /* 0x0000000000007941 */ /* 0x000fea0003800000 */
.L_x_1033:
        /* <DEDUP_REMOVED lines=16> */
.L_x_1036:
[----:B------:R-:W-:Y:S05]  /*bb50*/  BSYNC B0 ;  /* 0x0000000000007941 */ /* 0x000fea0003800000 */
.L_x_1035:
        /* <DEDUP_REMOVED lines=14> */
.L_x_991:
[----:B------:R-:W-:Y:S05]  /*bc40*/  BSYNC B1 ;  /* 0x0000000000017941 */ /* 0x000fea0003800000 */
.L_x_969:
        /* <DEDUP_REMOVED lines=11> */
.L_x_1037:
[----:B------:R-:W-:Y:S05]  /*bd00*/  EXIT ;  /* 0x000000000000794d */ /* 0x000fea0003800000 */
.L_x_1039:
        /* <DEDUP_REMOVED lines=15> */
.L_x_1089:


//--------------------- .text._ZN5flash25flash_bwd_dot_do_o_kernelILb0E23Flash_bwd_kernel_traitsILi128ELi64ELi128ELi8ELi2ELi4ELi2ELb0ELb0EN7cutlass10bfloat16_tE19Flash_kernel_traitsILi128ELi64ELi128ELi8ES3_EEEEvNS_16Flash_bwd_paramsE --------------------------
	.section	.text._ZN5flash25flash_bwd_dot_do_o_kernelILb0E23Flash_bwd_kernel_traitsILi128ELi64ELi128ELi8ELi2ELi4ELi2ELb0ELb0EN7cutlass10bfloat16_tE19Flash_kernel_traitsILi128ELi64ELi128ELi8ES3_EEEEvNS_16Flash_bwd_paramsE,"ax",@progbits
	.sectioninfo	@"SHI_REGISTERS=46"
	.align	128
        .global         _ZN5flash25flash_bwd_dot_do_o_kernelILb0E23Flash_bwd_kernel_traitsILi128ELi64ELi128ELi8ELi2ELi4ELi2ELb0ELb0EN7cutlass10bfloat16_tE19Flash_kernel_traitsILi128ELi64ELi128ELi8ES3_EEEEvNS_16Flash_bwd_paramsE
        .type           _ZN5flash25flash_bwd_dot_do_o_kernelILb0E23Flash_bwd_kernel_traitsILi128ELi64ELi128ELi8ELi2ELi4ELi2ELb0ELb0EN7cutlass10bfloat16_tE19Flash_kernel_traitsILi128ELi64ELi128ELi8ES3_EEEEvNS_16Flash_bwd_paramsE,@function
        .size           _ZN5flash25flash_bwd_dot_do_o_kernelILb0E23Flash_bwd_kernel_traitsILi128ELi64ELi128ELi8ELi2ELi4ELi2ELb0ELb0EN7cutlass10bfloat16_tE19Flash_kernel_traitsILi128ELi64ELi128ELi8ES3_EEEEvNS_16Flash_bwd_paramsE,(.L_x_1090 - _ZN5flash25flash_bwd_dot_do_o_kernelILb0E23Flash_bwd_kernel_traitsILi128ELi64ELi128ELi8ELi2ELi4ELi2ELb0ELb0EN7cutlass10bfloat16_tE19Flash_kernel_traitsILi128ELi64ELi128ELi8ES3_EEEEvNS_16Flash_bwd_paramsE)
        .other          _ZN5flash25flash_bwd_dot_do_o_kernelILb0E23Flash_bwd_kernel_traitsILi128ELi64ELi128ELi8ELi2ELi4ELi2ELb0ELb0EN7cutlass10bfloat16_tE19Flash_kernel_traitsILi128ELi64ELi128ELi8ES3_EEEEvNS_16Flash_bwd_paramsE,@"STO_CUDA_ENTRY STV_DEFAULT"
_ZN5flash25flash_bwd_dot_do_o_kernelILb0E23Flash_bwd_kernel_traitsILi128ELi64ELi128ELi8ELi2ELi4ELi2ELb0ELb0EN7cutlass10bfloat16_tE19Flash_kernel_traitsILi128ELi64ELi128ELi8ES3_EEEEvNS_16Flash_bwd_paramsE:
.text._ZN5flash25flash_bwd_dot_do_o_kernelILb0E23Flash_bwd_kernel_traitsILi128ELi64ELi128ELi8ELi2ELi4ELi2ELb0ELb0EN7cutlass10bfloat16_tE19Flash_kernel_traitsILi128ELi64ELi128ELi8ES3_EEEEvNS_16Flash_bwd_paramsE:
        /* <DEDUP_REMOVED lines=50> */
.L_x_1040:
[----:B01----:R-:W-:-:S04]  /*0320*/  IMAD R2, R11, c[0x0][0x1c0], R36 ;  /* 0x000070000b027a24 */ /* 0x003fc800078e0224 */
[----:B------:R-:W-:Y:S02]  /*0330*/  IMAD R2, R2, c[0x0][0x224], RZ ;  /* 0x0000890002027a24 */ /* 0x000fe400078e02ff */
.L_x_1041:
        /* <DEDUP_REMOVED lines=54> */
.L_x_1043:
[----:B------:R-:W-:Y:S05]  /*06a0*/  BSYNC B0 ;  /* 0x0000000000007941 */ /* 0x000fea0003800000 */
.L_x_1042:
        /* <DEDUP_REMOVED lines=15> */
.L_x_1045:
[----:B------:R-:W-:Y:S05]  /*07a0*/  BSYNC B0 ;  /* 0x0000000000007941 */ /* 0x000fea0003800000 */
.L_x_1044:
        /* <DEDUP_REMOVED lines=20> */
.L_x_1047:
[----:B------:R-:W-:Y:S05]  /*08f0*/  BSYNC B0 ;  /* 0x0000000000007941 */ /* 0x000fea0003800000 */
.L_x_1046:
        /* <DEDUP_REMOVED lines=18> */
.L_x_1049:
[----:B------:R-:W-:Y:S05]  /*0a20*/  BSYNC B0 ;  /* 0x0000000000007941 */ /* 0x000fea0003800000 */
.L_x_1048:
        /* <DEDUP_REMOVED lines=120> */
.L_x_1050:
        /* <DEDUP_REMOVED lines=13> */
.L_x_1090:


//--------------------- .text._ZN5flash25flash_bwd_dot_do_o_kernelILb1E23Flash_bwd_kernel_traitsILi128ELi64ELi128ELi8ELi2ELi4ELi2ELb0ELb0EN7cutlass10bfloat16_tE19Flash_kernel_traitsILi128ELi64ELi128ELi8ES3_EEEEvNS_16Flash_bwd_paramsE --------------------------
	.section	.text._ZN5flash25flash_bwd_dot_do_o_kernelILb1E23Flash_bwd_kernel_traitsILi128ELi64ELi128ELi8ELi2ELi4ELi2ELb0ELb0EN7cutlass10bfloat16_tE19Flash_kernel_traitsILi128ELi64ELi128ELi8ES3_EEEEvNS_16Flash_bwd_paramsE,"ax",@progbits
	.sectioninfo	@"SHI_REGISTERS=49"
	.align	128
        .global         _ZN5flash25flash_bwd_dot_do_o_kernelILb1E23Flash_bwd_kernel_traitsILi128ELi64ELi128ELi8ELi2ELi4ELi2ELb0ELb0EN7cutlass10bfloat16_tE19Flash_kernel_traitsILi128ELi64ELi128ELi8ES3_EEEEvNS_16Flash_bwd_paramsE
        .type           _ZN5flash25flash_bwd_dot_do_o_kernelILb1E23Flash_bwd_kernel_traitsILi128ELi64ELi128ELi8ELi2ELi4ELi2ELb0ELb0EN7cutlass10bfloat16_tE19Flash_kernel_traitsILi128ELi64ELi128ELi8ES3_EEEEvNS_16Flash_bwd_paramsE,@function
        .size           _ZN5flash25flash_bwd_dot_do_o_kernelILb1E23Flash_bwd_kernel_traitsILi128ELi64ELi128ELi8ELi2ELi4ELi2ELb0ELb0EN7cutlass10bfloat16_tE19Flash_kernel_traitsILi128ELi64ELi128ELi8ES3_EEEEvNS_16Flash_bwd_paramsE,(.L_x_1091 - _ZN5flash25flash_bwd_dot_do_o_kernelILb1E23Flash_bwd_kernel_traitsILi128ELi64ELi128ELi8ELi2ELi4ELi2ELb0ELb0EN7cutlass10bfloat16_tE19Flash_kernel_traitsILi128ELi64ELi128ELi8ES3_EEEEvNS_16Flash_bwd_paramsE)
        .other          _ZN5flash25flash_bwd_dot_do_o_kernelILb1E23Flash_bwd_kernel_traitsILi128ELi64ELi128ELi8ELi2ELi4ELi2ELb0ELb0EN7cutlass10bfloat16_tE19Flash_kernel_traitsILi128ELi64ELi128ELi8ES3_EEEEvNS_16Flash_bwd_paramsE,@"STO_CUDA_ENTRY STV_DEFAULT"
_ZN5flash25flash_bwd_dot_do_o_kernelILb1E23Flash_bwd_kernel_traitsILi128ELi64ELi128ELi8ELi2ELi4ELi2ELb0ELb0EN7cutlass10bfloat16_tE19Flash_kernel_traitsILi128ELi64ELi128ELi8ES3_EEEEvNS_16Flash_bwd_paramsE:
.text._ZN5flash25flash_bwd_dot_do_o_kernelILb1E23Flash_bwd_kernel_traitsILi128ELi64ELi128ELi8ELi2ELi4ELi2ELb0ELb0EN7cutlass10bfloat16_tE19Flash_kernel_traitsILi128ELi64ELi128ELi8ES3_EEEEvNS_16Flash_bwd_paramsE:
        /* <DEDUP_REMOVED lines=85> */
.L_x_1051:
[----:B-1----:R-:W-:-:S04]  /*0550*/  IMAD R9, R9, c[0x0][0x1c0], R42 ;  /* 0x0000700009097a24 */ /* 0x002fc800078e022a */
[----:B------:R-:W-:Y:S02]  /*0560*/  IMAD R12, R9, c[0x0][0x224], RZ ;  /* 0x00008900090c7a24 */ /* 0x000fe400078e02ff */
.L_x_1052:
        /* <DEDUP_REMOVED lines=65> */
.L_x_1054:
[----:B------:R-:W-:Y:S05]  /*0980*/  BSYNC B0 ;  /* 0x0000000000007941 */ /* 0x000fea0003800000 */
.L_x_1053:
        /* <DEDUP_REMOVED lines=15> */
.L_x_1056:
[----:B------:R-:W-:Y:S05]  /*0a80*/  BSYNC B0 ;  /* 0x0000000000007941 */ /* 0x000fea0003800000 */
.L_x_1055:
        /* <DEDUP_REMOVED lines=20> */
.L_x_1058:
[----:B------:R-:W-:Y:S05]  /*0bd0*/  BSYNC B0 ;  /* 0x0000000000007941 */ /* 0x000fea0003800000 */
.L_x_1057:
        /* <DEDUP_REMOVED lines=19> */
.L_x_1060:
[----:B------:R-:W-:Y:S05]  /*0d10*/  BSYNC B0 ;  /* 0x0000000000007941 */ /* 0x000fea0003800000 */
.L_x_1059:
        /* <DEDUP_REMOVED lines=135> */
.L_x_1061:
        /* <DEDUP_REMOVED lines=15> */
.L_x_1091:


//--------------------- .nv.shared._ZN5flash44flash_bwd_dq_dk_dv_loop_seqk_parallel_kernelI23Flash_bwd_kernel_traitsILi128ELi64ELi64ELi8ELi4ELi2ELi2ELb1ELb0EN7cutlass10bfloat16_tE19Flash_kernel_traitsILi128ELi64ELi64ELi8ES3_EELb0ELb1ELb0ELb0ELb0ELb0ELb0EEEvNS_16Flash_bwd_paramsE --------------------------
	.section	.nv.shared._ZN5flash44flash_bwd_dq_dk_dv_loop_seqk_parallel_kernelI23Flash_bwd_kernel_traitsILi128ELi64ELi64ELi8ELi4ELi2ELi2ELb1ELb0EN7cutlass10bfloat16_tE19Flash_kernel_traitsILi128ELi64ELi64ELi8ES3_EELb0ELb1ELb0ELb0ELb0ELb0ELb0EEEvNS_16Flash_bwd_paramsE,"aw",@nobits
	.sectionflags	@""
	.align	16


//--------------------- .nv.global                --------------------------
	.section	.nv.global,"aw",@nobits
.nv.global:
	.type		_ZN73_INTERNAL_b970be25_37_flash_bwd_hdim128_bf16_causal_sm80_cu_21e1f8cb_27834cute1_E,@object
	.size		_ZN73_INTERNAL_b970be25_37_flash_bwd_hdim128_bf16_causal_sm80_cu_21e1f8cb_27834cute1_E,(_ZN73_INTERNAL_b970be25_37_flash_bwd_hdim128_bf16_causal_sm80_cu_21e1f8cb_27834cuda3std3__45__cpo6cbeginE - _ZN73_INTERNAL_b970be25_37_flash_bwd_hdim128_bf16_causal_sm80_cu_21e1f8cb_27834cute1_E)
_ZN73_INTERNAL_b970be25_37_flash_bwd_hdim128_bf16_causal_sm80_cu_21e1f8cb_27834cute1_E:
	.zero		1
	.type		_ZN73_INTERNAL_b970be25_37_flash_bwd_hdim128_bf16_causal_sm80_cu_21e1f8cb_27834cuda3std3__45__cpo6cbeginE,@object
	.size		_ZN73_INTERNAL_b970be25_37_flash_bwd_hdim128_bf16_causal_sm80_cu_21e1f8cb_27834cuda3std3__45__cpo6cbeginE,(_ZN73_INTERNAL_b970be25_37_flash_bwd_hdim128_bf16_causal_sm80_cu_21e1f8cb_27834cuda3std3__48in_placeE - _ZN73_INTERNAL_b970be25_37_flash_bwd_hdim128_bf16_causal_sm80_cu_21e1f8cb_27834cuda3std3__45__cpo6cbeginE)
_ZN73_INTERNAL_b970be25_37_flash_bwd_hdim128_bf16_causal_sm80_cu_21e1f8cb_27834cuda3std3__45__cpo6cbeginE:
	.zero		1
	.type		_ZN73_INTERNAL_b970be25_37_flash_bwd_hdim128_bf16_causal_sm80_cu_21e1f8cb_27834cuda3std3__48in_placeE,@object
	.size		_ZN73_INTERNAL_b970be25_37_flash_bwd_hdim128_bf16_causal_sm80_cu_21e1f8cb_27834cuda3std3__48in_placeE,(_ZN73_INTERNAL_b970be25_37_flash_bwd_hdim128_bf16_causal_sm80_cu_21e1f8cb_27834cuda3std6ranges3__45__cpo9iter_moveE - _ZN73_INTERNAL_b970be25_37_flash_bwd_hdim128_bf16_causal_sm80_cu_21e1f8cb_27834cuda3std3__48in_placeE)
_ZN73_INTERNAL_b970be25_37_flash_bwd_hdim128_bf16_causal_sm80_cu_21e1f8cb_27834cuda3std3__48in_placeE:
	.zero		1
	.type		_ZN73_INTERNAL_b970be25_37_flash_bwd_hdim128_bf16_causal_sm80_cu_21e1f8cb_27834cuda3std6ranges3__45__cpo9iter_moveE,@object
	.size		_ZN73_INTERNAL_b970be25_37_flash_bwd_hdim128_bf16_causal_sm80_cu_21e1f8cb_27834cuda3std6ranges3__45__cpo9iter_moveE,(_ZN73_INTERNAL_b970be25_37_flash_bwd_hdim128_bf16_causal_sm80_cu_21e1f8cb_27834cuda3std3__45__cpo5beginE - _ZN73_INTERNAL_b970be25_37_flash_bwd_hdim128_bf16_causal_sm80_cu_21e1f8cb_27834cuda3std6ranges3__45__cpo9iter_moveE)
_ZN73_INTERNAL_b970be25_37_flash_bwd_hdim128_bf16_causal_sm80_cu_21e1f8cb_27834cuda3std6ranges3__45__cpo9iter_moveE:
	.zero		1
	.type		_ZN73_INTERNAL_b970be25_37_flash_bwd_hdim128_bf16_causal_sm80_cu_21e1f8cb_27834cuda3std3__45__cpo5beginE,@object
	.size		_ZN73_INTERNAL_b970be25_37_flash_bwd_hdim128_bf16_causal_sm80_cu_21e1f8cb_27834cuda3std3__45__cpo5beginE,(_ZN73_INTERNAL_b970be25_37_flash_bwd_hdim128_bf16_causal_sm80_cu_21e1f8cb_27834cuda3std3__475_GLOBAL__N__b970be25_37_flash_bwd_hdim128_bf16_causal_sm80_cu_21e1f8cb_27836ignoreE - _ZN73_INTERNAL_b970be25_37_flash_bwd_hdim128_bf16_causal_sm80_cu_21e1f8cb_27834cuda3std3__45__cpo5beginE)
_ZN73_INTERNAL_b970be25_37_flash_bwd_hdim128_bf16_causal_sm80_cu_21e1f8cb_27834cuda3std3__45__cpo5beginE:
	.zero		1
	.type		_ZN73_INTERNAL_b970be25_37_flash_bwd_hdim128_bf16_causal_sm80_cu_21e1f8cb_27834cuda3std3__475_GLOBAL__N__b970be25_37_flash_bwd_hdim128_bf16_causal_sm80_cu_21e1f8cb_27836ignoreE,@object
	.size		_ZN73_INTERNAL_b970be25_37_flash_bwd_hdim128_bf16_causal_sm80_cu_21e1f8cb_27834cuda3std3__475_GLOBAL__N__b970be25_37_flash_bwd_hdim128_bf16_causal_sm80_cu_21e1f8cb_27836ignoreE,(_ZN73_INTERNAL_b970be25_37_flash_bwd_hdim128_bf16_causal_sm80_cu_21e1f8cb_27834cute7productE - _ZN73_INTERNAL_b970be25_37_flash_bwd_hdim128_bf16_causal_sm80_cu_21e1f8cb_27834cuda3std3__475_GLOBAL__N__b970be25_37_flash_bwd_hdim128_bf16_causal_sm80_cu_21e1f8cb_27836ignoreE)
_ZN73_INTERNAL_b970be25_37_flash_bwd_hdim128_bf16_causal_sm80_cu_21e1f8cb_27834cuda3std3__475_GLOBAL__N__b970be25_37_flash_bwd_hdim128_bf16_causal_sm80_cu_21e1f8cb_27836ignoreE:
	.zero		1
	.type		_ZN73_INTERNAL_b970be25_37_flash_bwd_hdim128_bf16_causal_sm80_cu_21e1f8cb_27834cute7productE,@object
	.size		_ZN73_INTERNAL_b970be25_37_flash_bwd_hdim128_bf16_causal_sm80_cu_21e1f8cb_27834cute7productE,(_ZN73_INTERNAL_b970be25_37_flash_bwd_hdim128_bf16_causal_sm80_cu_21e1f8cb_27834cuda3std3__45__cpo3endE - _ZN73_INTERNAL_b970be25_37_flash_bwd_hdim128_bf16_causal_sm80_cu_21e1f8cb_27834cute7productE)
_ZN73_INTERNAL_b970be25_37_flash_bwd_hdim128_bf16_causal_sm80_cu_21e1f8cb_27834cute7productE:
	.zero		1
	.type		_ZN73_INTERNAL_b970be25_37_flash_bwd_hdim128_bf16_causal_sm80_cu_21e1f8cb_27834cuda3std3__45__cpo3endE,@object
	.size		_ZN73_INTERNAL_b970be25_37_flash_bwd_hdim128_bf16_causal_sm80_cu_21e1f8cb_27834cuda3std3__45__cpo3endE,(_ZN73_INTERNAL_b970be25_37_flash_bwd_hdim128_bf16_causal_sm80_cu_21e1f8cb_27834cuda3std3__419piecewise_constructE - _ZN73_INTERNAL_b970be25_37_flash_bwd_hdim128_bf16_causal_sm80_cu_21e1f8cb_27834cuda3std3__45__cpo3endE)
_ZN73_INTERNAL_b970be25_37_flash_bwd_hdim128_bf16_causal_sm80_cu_21e1f8cb_27834cuda3std3__45__cpo3endE:
	.zero		1
	.type		_ZN73_INTERNAL_b970be25_37_flash_bwd_hdim128_bf16_causal_sm80_cu_21e1f8cb_27834cuda3std3__419piecewise_constructE,@object
	.size		_ZN73_INTERNAL_b970be25_37_flash_bwd_hdim128_bf16_causal_sm80_cu_21e1f8cb_27834cuda3std3__419piecewise_constructE,(_ZN73_INTERNAL_b970be25_37_flash_bwd_hdim128_bf16_causal_sm80_cu_21e1f8cb_27834cuda3std3__45__cpo4cendE - _ZN73_INTERNAL_b970be25_37_flash_bwd_hdim128_bf16_causal_sm80_cu_21e1f8cb_27834cuda3std3__419piecewise_constructE)
_ZN73_INTERNAL_b970be25_37_flash_bwd_hdim128_bf16_causal_sm80_cu_21e1f8cb_27834cuda3std3__419piecewise_constructE:
	.zero		1
	.type		_ZN73_INTERNAL_b970be25_37_flash_bwd_hdim128_bf16_causal_sm80_cu_21e1f8cb_27834cuda3std3__45__cpo4cendE,@object
	.size		_ZN73_INTERNAL_b970be25_37_flash_bwd_hdim128_bf16_causal_sm80_cu_21e1f8cb_27834cuda3std3__45__cpo4cendE,(_ZN73_INTERNAL_b970be25_37_flash_bwd_hdim128_bf16_causal_sm80_cu_21e1f8cb_27834cuda3std6ranges3__45__cpo4swapE - _ZN73_INTERNAL_b970be25_37_flash_bwd_hdim128_bf16_causal_sm80_cu_21e1f8cb_27834cuda3std3__45__cpo4cendE)
_ZN73_INTERNAL_b970be25_37_flash_bwd_hdim128_bf16_causal_sm80_cu_21e1f8cb_27834cuda3std3__45__cpo4cendE:
	.zero		1
	.type		_ZN73_INTERNAL_b970be25_37_flash_bwd_hdim128_bf16_causal_sm80_cu_21e1f8cb_27834cuda3std6ranges3__45__cpo4swapE,@object
	.size		_ZN73_INTERNAL_b970be25_37_flash_bwd_hdim128_bf16_causal_sm80_cu_21e1f8cb_27834cuda3std6ranges3__45__cpo4swapE,(.L_7 - _ZN73_INTERNAL_b970be25_37_flash_bwd_hdim128_bf16_causal_sm80_cu_21e1f8cb_27834cuda3std6ranges3__45__cpo4swapE)
_ZN73_INTERNAL_b970be25_37_flash_bwd_hdim128_bf16_causal_sm80_cu_21e1f8cb_27834cuda3std6ranges3__45__cpo4swapE:
	.zero		1
.L_7:


//--------------------- .nv.shared._ZN5flash44flash_bwd_dq_dk_dv_loop_seqk_parallel_kernelI23Flash_bwd_kernel_traitsILi128ELi64ELi64ELi8ELi4ELi2ELi2ELb1ELb0EN7cutlass10bfloat16_tE19Flash_kernel_traitsILi128ELi64ELi64ELi8ES3_EELb0ELb1ELb0ELb0ELb1ELb1ELb0EEEvNS_16Flash_bwd_paramsE --------------------------
	.section	.nv.shared._ZN5flash44flash_bwd_dq_dk_dv_loop_seqk_parallel_kernelI23Flash_bwd_kernel_traitsILi128ELi64ELi64ELi8ELi4ELi2ELi2ELb1ELb0EN7cutlass10bfloat16_tE19Flash_kernel_traitsILi128ELi64ELi64ELi8ES3_EELb0ELb1ELb0ELb0ELb1ELb1ELb0EEEvNS_16Flash_bwd_paramsE,"aw",@nobits
	.sectionflags	@""
	.align	16


//--------------------- .nv.shared._ZN5flash44flash_bwd_dq_dk_dv_loop_seqk_parallel_kernelI23Flash_bwd_kernel_traitsILi128ELi64ELi64ELi8ELi4ELi2ELi2ELb1ELb0EN7cutlass10bfloat16_tE19Flash_kernel_traitsILi128ELi64ELi64ELi8ES3_EELb0ELb1ELb0ELb0ELb0ELb1ELb0EEEvNS_16Flash_bwd_paramsE --------------------------
	.section	.nv.shared._ZN5flash44flash_bwd_dq_dk_dv_loop_seqk_parallel_kernelI23Flash_bwd_kernel_traitsILi128ELi64ELi64ELi8ELi4ELi2ELi2ELb1ELb0EN7cutlass10bfloat16_tE19Flash_kernel_traitsILi128ELi64ELi64ELi8ES3_EELb0ELb1ELb0ELb0ELb0ELb1ELb0EEEvNS_16Flash_bwd_paramsE,"aw",@nobits
	.sectionflags	@""
	.align	16


//--------------------- .nv.shared._ZN5flash44flash_bwd_dq_dk_dv_loop_seqk_parallel_kernelI23Flash_bwd_kernel_traitsILi128ELi64ELi64ELi8ELi4ELi2ELi2ELb1ELb0EN7cutlass10bfloat16_tE19Flash_kernel_traitsILi128ELi64ELi64ELi8ES3_EELb0ELb1ELb0ELb1ELb0ELb0ELb0EEEvNS_16Flash_bwd_paramsE --------------------------
	.section	.nv.shared._ZN5flash44flash_bwd_dq_dk_dv_loop_seqk_parallel_kernelI23Flash_bwd_kernel_traitsILi128ELi64ELi64ELi8ELi4ELi2ELi2ELb1ELb0EN7cutlass10bfloat16_tE19Flash_kernel_traitsILi128ELi64ELi64ELi8ES3_EELb0ELb1ELb0ELb1ELb0ELb0ELb0EEEvNS_16Flash_bwd_paramsE,"aw",@nobits
	.sectionflags	@""
	.align	16


//--------------------- .nv.shared._ZN5flash44flash_bwd_dq_dk_dv_loop_seqk_parallel_kernelI23Flash_bwd_kernel_traitsILi128ELi64ELi128ELi8ELi2ELi4ELi2ELb0ELb0EN7cutlass10bfloat16_tE19Flash_kernel_traitsILi128ELi64ELi128ELi8ES3_EELb0ELb1ELb0ELb0ELb0ELb0ELb0EEEvNS_16Flash_bwd_paramsE --------------------------
	.section	.nv.shared._ZN5flash44flash_bwd_dq_dk_dv_loop_seqk_parallel_kernelI23Flash_bwd_kernel_traitsILi128ELi64ELi128ELi8ELi2ELi4ELi2ELb0ELb0EN7cutlass10bfloat16_tE19Flash_kernel_traitsILi128ELi64ELi128ELi8ES3_EELb0ELb1ELb0ELb0ELb0ELb0ELb0EEEvNS_16Flash_bwd_paramsE,"aw",@nobits
	.sectionflags	@""
	.align	16


//--------------------- .nv.shared._ZN5flash44flash_bwd_dq_dk_dv_loop_seqk_parallel_kernelI23Flash_bwd_kernel_traitsILi128ELi64ELi128ELi8ELi2ELi4ELi2ELb0ELb0EN7cutlass10bfloat16_tE19Flash_kernel_traitsILi128ELi64ELi128ELi8ES3_EELb0ELb1ELb0ELb0ELb1ELb1ELb0EEEvNS_16Flash_bwd_paramsE --------------------------
	.section	.nv.shared._ZN5flash44flash_bwd_dq_dk_dv_loop_seqk_parallel_kernelI23Flash_bwd_kernel_traitsILi128ELi64ELi128ELi8ELi2ELi4ELi2ELb0ELb0EN7cutlass10bfloat16_tE19Flash_kernel_traitsILi128ELi64ELi128ELi8ES3_EELb0ELb1ELb0ELb0ELb1ELb1ELb0EEEvNS_16Flash_bwd_paramsE,"aw",@nobits
	.sectionflags	@""
	.align	16


//--------------------- .nv.shared._ZN5flash44flash_bwd_dq_dk_dv_loop_seqk_parallel_kernelI23Flash_bwd_kernel_traitsILi128ELi64ELi128ELi8ELi2ELi4ELi2ELb0ELb0EN7cutlass10bfloat16_tE19Flash_kernel_traitsILi128ELi64ELi128ELi8ES3_EELb0ELb1ELb0ELb0ELb0ELb1ELb0EEEvNS_16Flash_bwd_paramsE --------------------------
	.section	.nv.shared._ZN5flash44flash_bwd_dq_dk_dv_loop_seqk_parallel_kernelI23Flash_bwd_kernel_traitsILi128ELi64ELi128ELi8ELi2ELi4ELi2ELb0ELb0EN7cutlass10bfloat16_tE19Flash_kernel_traitsILi128ELi64ELi128ELi8ES3_EELb0ELb1ELb0ELb0ELb0ELb1ELb0EEEvNS_16Flash_bwd_paramsE,"aw",@nobits
	.sectionflags	@""
	.align	16


//--------------------- .nv.shared._ZN5flash44flash_bwd_dq_dk_dv_loop_seqk_parallel_kernelI23Flash_bwd_kernel_traitsILi128ELi64ELi128ELi8ELi2ELi4ELi2ELb0ELb0EN7cutlass10bfloat16_tE19Flash_kernel_traitsILi128ELi64ELi128ELi8ES3_EELb0ELb1ELb0ELb1ELb0ELb0ELb0EEEvNS_16Flash_bwd_paramsE --------------------------
	.section	.nv.shared._ZN5flash44flash_bwd_dq_dk_dv_loop_seqk_parallel_kernelI23Flash_bwd_kernel_traitsILi128ELi64ELi128ELi8ELi2ELi4ELi2ELb0ELb0EN7cutlass10bfloat16_tE19Flash_kernel_traitsILi128ELi64ELi128ELi8ES3_EELb0ELb1ELb0ELb1ELb0ELb0ELb0EEEvNS_16Flash_bwd_paramsE,"aw",@nobits
	.sectionflags	@""
	.align	16


//--------------------- .nv.shared._ZN5flash27flash_bwd_convert_dq_kernelI23Flash_bwd_kernel_traitsILi128ELi64ELi64ELi8ELi4ELi2ELi2ELb1ELb0EN7cutlass10bfloat16_tE19Flash_kernel_traitsILi128ELi64ELi64ELi8ES3_EEEEvNS_16Flash_bwd_paramsEi --------------------------
	.section	.nv.shared._ZN5flash27flash_bwd_convert_dq_kernelI23Flash_bwd_kernel_traitsILi128ELi64ELi64ELi8ELi4ELi2ELi2ELb1ELb0EN7cutlass10bfloat16_tE19Flash_kernel_traitsILi128ELi64ELi64ELi8ES3_EEEEvNS_16Flash_bwd_paramsEi,"aw",@nobits
	.sectionflags	@""
	.align	16


//--------------------- .nv.shared._ZN5flash44flash_bwd_dq_dk_dv_loop_seqk_parallel_kernelI23Flash_bwd_kernel_traitsILi128ELi64ELi64ELi8ELi4ELi2ELi2ELb1ELb0EN7cutlass10bfloat16_tE19Flash_kernel_traitsILi128ELi64ELi64ELi8ES3_EELb1ELb1ELb0ELb0ELb0ELb0ELb0EEEvNS_16Flash_bwd_paramsE --------------------------
	.section	.nv.shared._ZN5flash44flash_bwd_dq_dk_dv_loop_seqk_parallel_kernelI23Flash_bwd_kernel_traitsILi128ELi64ELi64ELi8ELi4ELi2ELi2ELb1ELb0EN7cutlass10bfloat16_tE19Flash_kernel_traitsILi128ELi64ELi64ELi8ES3_EELb1ELb1ELb0ELb0ELb0ELb0ELb0EEEvNS_16Flash_bwd_paramsE,"aw",@nobits
	.sectionflags	@""
	.align	16


//--------------------- .nv.shared._ZN5flash44flash_bwd_dq_dk_dv_loop_seqk_parallel_kernelI23Flash_bwd_kernel_traitsILi128ELi64ELi64ELi8ELi4ELi2ELi2ELb1ELb0EN7cutlass10bfloat16_tE19Flash_kernel_traitsILi128ELi64ELi64ELi8ES3_EELb0ELb1ELb0ELb0ELb0ELb0ELb1EEEvNS_16Flash_bwd_paramsE --------------------------
	.section	.nv.shared._ZN5flash44flash_bwd_dq_dk_dv_loop_seqk_parallel_kernelI23Flash_bwd_kernel_traitsILi128ELi64ELi64ELi8ELi4ELi2ELi2ELb1ELb0EN7cutlass10bfloat16_tE19Flash_kernel_traitsILi128ELi64ELi64ELi8ES3_EELb0ELb1ELb0ELb0ELb0ELb0ELb1EEEvNS_16Flash_bwd_paramsE,"aw",@nobits
	.sectionflags	@""
	.align	16


//--------------------- .nv.shared._ZN5flash44flash_bwd_dq_dk_dv_loop_seqk_parallel_kernelI23Flash_bwd_kernel_traitsILi128ELi64ELi64ELi8ELi4ELi2ELi2ELb1ELb0EN7cutlass10bfloat16_tE19Flash_kernel_traitsILi128ELi64ELi64ELi8ES3_EELb1ELb1ELb0ELb0ELb1ELb1ELb0EEEvNS_16Flash_bwd_paramsE --------------------------
	.section	.nv.shared._ZN5flash44flash_bwd_dq_dk_dv_loop_seqk_parallel_kernelI23Flash_bwd_kernel_traitsILi128ELi64ELi64ELi8ELi4ELi2ELi2ELb1ELb0EN7cutlass10bfloat16_tE19Flash_kernel_traitsILi128ELi64ELi64ELi8ES3_EELb1ELb1ELb0ELb0ELb1ELb1ELb0EEEvNS_16Flash_bwd_paramsE,"aw",@nobits
	.sectionflags	@""
	.align	16


//--------------------- .nv.shared._ZN5flash44flash_bwd_dq_dk_dv_loop_seqk_parallel_kernelI23Flash_bwd_kernel_traitsILi128ELi64ELi64ELi8ELi4ELi2ELi2ELb1ELb0EN7cutlass10bfloat16_tE19Flash_kernel_traitsILi128ELi64ELi64ELi8ES3_EELb0ELb1ELb0ELb0ELb1ELb1ELb1EEEvNS_16Flash_bwd_paramsE --------------------------
	.section	.nv.shared._ZN5flash44flash_bwd_dq_dk_dv_loop_seqk_parallel_kernelI23Flash_bwd_kernel_traitsILi128ELi64ELi64ELi8ELi4ELi2ELi2ELb1ELb0EN7cutlass10bfloat16_tE19Flash_kernel_traitsILi128ELi64ELi64ELi8ES3_EELb0ELb1ELb0ELb0ELb1ELb1ELb1EEEvNS_16Flash_bwd_paramsE,"aw",@nobits
	.sectionflags	@""
	.align	16


//--------------------- .nv.shared._ZN5flash44flash_bwd_dq_dk_dv_loop_seqk_parallel_kernelI23Flash_bwd_kernel_traitsILi128ELi64ELi64ELi8ELi4ELi2ELi2ELb1ELb0EN7cutlass10bfloat16_tE19Flash_kernel_traitsILi128ELi64ELi64ELi8ES3_EELb1ELb1ELb0ELb0ELb0ELb1ELb0EEEvNS_16Flash_bwd_paramsE --------------------------
	.section	.nv.shared._ZN5flash44flash_bwd_dq_dk_dv_loop_seqk_parallel_kernelI23Flash_bwd_kernel_traitsILi128ELi64ELi64ELi8ELi4ELi2ELi2ELb1ELb0EN7cutlass10bfloat16_tE19Flash_kernel_traitsILi128ELi64ELi64ELi8ES3_EELb1ELb1ELb0ELb0ELb0ELb1ELb0EEEvNS_16Flash_bwd_paramsE,"aw",@nobits
	.sectionflags	@""
	.align	16


//--------------------- .nv.shared._ZN5flash44flash_bwd_dq_dk_dv_loop_seqk_parallel_kernelI23Flash_bwd_kernel_traitsILi128ELi64ELi64ELi8ELi4ELi2ELi2ELb1ELb0EN7cutlass10bfloat16_tE19Flash_kernel_traitsILi128ELi64ELi64ELi8ES3_EELb0ELb1ELb0ELb0ELb0ELb1ELb1EEEvNS_16Flash_bwd_paramsE --------------------------
	.section	.nv.shared._ZN5flash44flash_bwd_dq_dk_dv_loop_seqk_parallel_kernelI23Flash_bwd_kernel_traitsILi128ELi64ELi64ELi8ELi4ELi2ELi2ELb1ELb0EN7cutlass10bfloat16_tE19Flash_kernel_traitsILi128ELi64ELi64ELi8ES3_EELb0ELb1ELb0ELb0ELb0ELb1ELb1EEEvNS_16Flash_bwd_paramsE,"aw",@nobits
	.sectionflags	@""
	.align	16


//--------------------- .nv.shared._ZN5flash44flash_bwd_dq_dk_dv_loop_seqk_parallel_kernelI23Flash_bwd_kernel_traitsILi128ELi64ELi64ELi8ELi4ELi2ELi2ELb1ELb0EN7cutlass10bfloat16_tE19Flash_kernel_traitsILi128ELi64ELi64ELi8ES3_EELb1ELb1ELb0ELb1ELb0ELb0ELb0EEEvNS_16Flash_bwd_paramsE --------------------------
	.section	.nv.shared._ZN5flash44flash_bwd_dq_dk_dv_loop_seqk_parallel_kernelI23Flash_bwd_kernel_traitsILi128ELi64ELi64ELi8ELi4ELi2ELi2ELb1ELb0EN7cutlass10bfloat16_tE19Flash_kernel_traitsILi128ELi64ELi64ELi8ES3_EELb1ELb1ELb0ELb1ELb0ELb0ELb0EEEvNS_16Flash_bwd_paramsE,"aw",@nobits
	.sectionflags	@""
	.align	16


//--------------------- .nv.shared._ZN5flash44flash_bwd_dq_dk_dv_loop_seqk_parallel_kernelI23Flash_bwd_kernel_traitsILi128ELi64ELi64ELi8ELi4ELi2ELi2ELb1ELb0EN7cutlass10bfloat16_tE19Flash_kernel_traitsILi128ELi64ELi64ELi8ES3_EELb0ELb1ELb0ELb1ELb0ELb0ELb1EEEvNS_16Flash_bwd_paramsE --------------------------
	.section	.nv.shared._ZN5flash44flash_bwd_dq_dk_dv_loop_seqk_parallel_kernelI23Flash_bwd_kernel_traitsILi128ELi64ELi64ELi8ELi4ELi2ELi2ELb1ELb0EN7cutlass10bfloat16_tE19Flash_kernel_traitsILi128ELi64ELi64ELi8ES3_EELb0ELb1ELb0ELb1ELb0ELb0ELb1EEEvNS_16Flash_bwd_paramsE,"aw",@nobits
	.sectionflags	@""
	.align	16


//--------------------- .nv.shared._ZN5flash25flash_bwd_dot_do_o_kernelILb0E23Flash_bwd_kernel_traitsILi128ELi64ELi64ELi8ELi4ELi2ELi2ELb1ELb0EN7cutlass10bfloat16_tE19Flash_kernel_traitsILi128ELi64ELi64ELi8ES3_EEEEvNS_16Flash_bwd_paramsE --------------------------
	.section	.nv.shared._ZN5flash25flash_bwd_dot_do_o_kernelILb0E23Flash_bwd_kernel_traitsILi128ELi64ELi64ELi8ELi4ELi2ELi2ELb1ELb0EN7cutlass10bfloat16_tE19Flash_kernel_traitsILi128ELi64ELi64ELi8ES3_EEEEvNS_16Flash_bwd_paramsE,"aw",@nobits
	.sectionflags	@""
	.align	16


//--------------------- .nv.shared._ZN5flash25flash_bwd_dot_do_o_kernelILb1E23Flash_bwd_kernel_traitsILi128ELi64ELi64ELi8ELi4ELi2ELi2ELb1ELb0EN7cutlass10bfloat16_tE19Flash_kernel_traitsILi128ELi64ELi64ELi8ES3_EEEEvNS_16Flash_bwd_paramsE --------------------------
	.section	.nv.shared._ZN5flash25flash_bwd_dot_do_o_kernelILb1E23Flash_bwd_kernel_traitsILi128ELi64ELi64ELi8ELi4ELi2ELi2ELb1ELb0EN7cutlass10bfloat16_tE19Flash_kernel_traitsILi128ELi64ELi64ELi8ES3_EEEEvNS_16Flash_bwd_paramsE,"aw",@nobits
	.sectionflags	@""
	.align	16


//--------------------- .nv.shared._ZN5flash27flash_bwd_convert_dq_kernelI23Flash_bwd_kernel_traitsILi128ELi64ELi128ELi8ELi2ELi4ELi2ELb0ELb0EN7cutlass10bfloat16_tE19Flash_kernel_traitsILi128ELi64ELi128ELi8ES3_EEEEvNS_16Flash_bwd_paramsEi --------------------------
	.section	.nv.shared._ZN5flash27flash_bwd_convert_dq_kernelI23Flash_bwd_kernel_traitsILi128ELi64ELi128ELi8ELi2ELi4ELi2ELb0ELb0EN7cutlass10bfloat16_tE19Flash_kernel_traitsILi128ELi64ELi128ELi8ES3_EEEEvNS_16Flash_bwd_paramsEi,"aw",@nobits
	.sectionflags	@""
	.align	16


//--------------------- .nv.shared._ZN5flash44flash_bwd_dq_dk_dv_loop_seqk_parallel_kernelI23Flash_bwd_kernel_traitsILi128ELi64ELi128ELi8ELi2ELi4ELi2ELb0ELb0EN7cutlass10bfloat16_tE19Flash_kernel_traitsILi128ELi64ELi128ELi8ES3_EELb1ELb1ELb0ELb0ELb0ELb0ELb0EEEvNS_16Flash_bwd_paramsE --------------------------
	.section	.nv.shared._ZN5flash44flash_bwd_dq_dk_dv_loop_seqk_parallel_kernelI23Flash_bwd_kernel_traitsILi128ELi64ELi128ELi8ELi2ELi4ELi2ELb0ELb0EN7cutlass10bfloat16_tE19Flash_kernel_traitsILi128ELi64ELi128ELi8ES3_EELb1ELb1ELb0ELb0ELb0ELb0ELb0EEEvNS_16Flash_bwd_paramsE,"aw",@nobits
	.sectionflags	@""
	.align	16


//--------------------- .nv.shared._ZN5flash44flash_bwd_dq_dk_dv_loop_seqk_parallel_kernelI23Flash_bwd_kernel_traitsILi128ELi64ELi128ELi8ELi2ELi4ELi2ELb0ELb0EN7cutlass10bfloat16_tE19Flash_kernel_traitsILi128ELi64ELi128ELi8ES3_EELb0ELb1ELb0ELb0ELb0ELb0ELb1EEEvNS_16Flash_bwd_paramsE --------------------------
	.section	.nv.shared._ZN5flash44flash_bwd_dq_dk_dv_loop_seqk_parallel_kernelI23Flash_bwd_kernel_traitsILi128ELi64ELi128ELi8ELi2ELi4ELi2ELb0ELb0EN7cutlass10bfloat16_tE19Flash_kernel_traitsILi128ELi64ELi128ELi8ES3_EELb0ELb1ELb0ELb0ELb0ELb0ELb1EEEvNS_16Flash_bwd_paramsE,"aw",@nobits
	.sectionflags	@""
	.align	16


//--------------------- .nv.shared._ZN5flash44flash_bwd_dq_dk_dv_loop_seqk_parallel_kernelI23Flash_bwd_kernel_traitsILi128ELi64ELi128ELi8ELi2ELi4ELi2ELb0ELb0EN7cutlass10bfloat16_tE19Flash_kernel_traitsILi128ELi64ELi128ELi8ES3_EELb1ELb1ELb0ELb0ELb1ELb1ELb0EEEvNS_16Flash_bwd_paramsE --------------------------
	.section	.nv.shared._ZN5flash44flash_bwd_dq_dk_dv_loop_seqk_parallel_kernelI23Flash_bwd_kernel_traitsILi128ELi64ELi128ELi8ELi2ELi4ELi2ELb0ELb0EN7cutlass10bfloat16_tE19Flash_kernel_traitsILi128ELi64ELi128ELi8ES3_EELb1ELb1ELb0ELb0ELb1ELb1ELb0EEEvNS_16Flash_bwd_paramsE,"aw",@nobits
	.sectionflags	@""
	.align	16


//--------------------- .nv.shared._ZN5flash44flash_bwd_dq_dk_dv_loop_seqk_parallel_kernelI23Flash_bwd_kernel_traitsILi128ELi64ELi128ELi8ELi2ELi4ELi2ELb0ELb0EN7cutlass10bfloat16_tE19Flash_kernel_traitsILi128ELi64ELi128ELi8ES3_EELb0ELb1ELb0ELb0ELb1ELb1ELb1EEEvNS_16Flash_bwd_paramsE --------------------------
	.section	.nv.shared._ZN5flash44flash_bwd_dq_dk_dv_loop_seqk_parallel_kernelI23Flash_bwd_kernel_traitsILi128ELi64ELi128ELi8ELi2ELi4ELi2ELb0ELb0EN7cutlass10bfloat16_tE19Flash_kernel_traitsILi128ELi64ELi128ELi8ES3_EELb0ELb1ELb0ELb0ELb1ELb1ELb1EEEvNS_16Flash_bwd_paramsE,"aw",@nobits
	.sectionflags	@""
	.align	16


//--------------------- .nv.shared._ZN5flash44flash_bwd_dq_dk_dv_loop_seqk_parallel_kernelI23Flash_bwd_kernel_traitsILi128ELi64ELi128ELi8ELi2ELi4ELi2ELb0ELb0EN7cutlass10bfloat16_tE19Flash_kernel_traitsILi128ELi64ELi128ELi8ES3_EELb1ELb1ELb0ELb0ELb0ELb1ELb0EEEvNS_16Flash_bwd_paramsE --------------------------
	.section	.nv.shared._ZN5flash44flash_bwd_dq_dk_dv_loop_seqk_parallel_kernelI23Flash_bwd_kernel_traitsILi128ELi64ELi128ELi8ELi2ELi4ELi2ELb0ELb0EN7cutlass10bfloat16_tE19Flash_kernel_traitsILi128ELi64ELi128ELi8ES3_EELb1ELb1ELb0ELb0ELb0ELb1ELb0EEEvNS_16Flash_bwd_paramsE,"aw",@nobits
	.sectionflags	@""
	.align	16


//--------------------- .nv.shared._ZN5flash44flash_bwd_dq_dk_dv_loop_seqk_parallel_kernelI23Flash_bwd_kernel_traitsILi128ELi64ELi128ELi8ELi2ELi4ELi2ELb0ELb0EN7cutlass10bfloat16_tE19Flash_kernel_traitsILi128ELi64ELi128ELi8ES3_EELb0ELb1ELb0ELb0ELb0ELb1ELb1EEEvNS_16Flash_bwd_paramsE --------------------------
	.section	.nv.shared._ZN5flash44flash_bwd_dq_dk_dv_loop_seqk_parallel_kernelI23Flash_bwd_kernel_traitsILi128ELi64ELi128ELi8ELi2ELi4ELi2ELb0ELb0EN7cutlass10bfloat16_tE19Flash_kernel_traitsILi128ELi64ELi128ELi8ES3_EELb0ELb1ELb0ELb0ELb0ELb1ELb1EEEvNS_16Flash_bwd_paramsE,"aw",@nobits
	.sectionflags	@""
	.align	16


//--------------------- .nv.shared._ZN5flash44flash_bwd_dq_dk_dv_loop_seqk_parallel_kernelI23Flash_bwd_kernel_traitsILi128ELi64ELi128ELi8ELi2ELi4ELi2ELb0ELb0EN7cutlass10bfloat16_tE19Flash_kernel_traitsILi128ELi64ELi128ELi8ES3_EELb1ELb1ELb0ELb1ELb0ELb0ELb0EEEvNS_16Flash_bwd_paramsE --------------------------
	.section	.nv.shared._ZN5flash44flash_bwd_dq_dk_dv_loop_seqk_parallel_kernelI23Flash_bwd_kernel_traitsILi128ELi64ELi128ELi8ELi2ELi4ELi2ELb0ELb0EN7cutlass10bfloat16_tE19Flash_kernel_traitsILi128ELi64ELi128ELi8ES3_EELb1ELb1ELb0ELb1ELb0ELb0ELb0EEEvNS_16Flash_bwd_paramsE,"aw",@nobits
	.sectionflags	@""
	.align	16


//--------------------- .nv.shared._ZN5flash44flash_bwd_dq_dk_dv_loop_seqk_parallel_kernelI23Flash_bwd_kernel_traitsILi128ELi64ELi128ELi8ELi2ELi4ELi2ELb0ELb0EN7cutlass10bfloat16_tE19Flash_kernel_traitsILi128ELi64ELi128ELi8ES3_EELb0ELb1ELb0ELb1ELb0ELb0ELb1EEEvNS_16Flash_bwd_paramsE --------------------------
	.section	.nv.shared._ZN5flash44flash_bwd_dq_dk_dv_loop_seqk_parallel_kernelI23Flash_bwd_kernel_traitsILi128ELi64ELi128ELi8ELi2ELi4ELi2ELb0ELb0EN7cutlass10bfloat16_tE19Flash_kernel_traitsILi128ELi64ELi128ELi8ES3_EELb0ELb1ELb0ELb1ELb0ELb0ELb1EEEvNS_16Flash_bwd_paramsE,"aw",@nobits
	.sectionflags	@""
	.align	16


//--------------------- .nv.shared._ZN5flash25flash_bwd_dot_do_o_kernelILb0E23Flash_bwd_kernel_traitsILi128ELi64ELi128ELi8ELi2ELi4ELi2ELb0ELb0EN7cutlass10bfloat16_tE19Flash_kernel_traitsILi128ELi64ELi128ELi8ES3_EEEEvNS_16Flash_bwd_paramsE --------------------------
	.section	.nv.shared._ZN5flash25flash_bwd_dot_do_o_kernelILb0E23Flash_bwd_kernel_traitsILi128ELi64ELi128ELi8ELi2ELi4ELi2ELb0ELb0EN7cutlass10bfloat16_tE19Flash_kernel_traitsILi128ELi64ELi128ELi8ES3_EEEEvNS_16Flash_bwd_paramsE,"aw",@nobits
	.sectionflags	@""
	.align	16


//--------------------- .nv.shared._ZN5flash25flash_bwd_dot_do_o_kernelILb1E23Flash_bwd_kernel_traitsILi128ELi64ELi128ELi8ELi2ELi4ELi2ELb0ELb0EN7cutlass10bfloat16_tE19Flash_kernel_traitsILi128ELi64ELi128ELi8ES3_EEEEvNS_16Flash_bwd_paramsE --------------------------
	.section	.nv.shared._ZN5flash25flash_bwd_dot_do_o_kernelILb1E23Flash_bwd_kernel_traitsILi128ELi64ELi128ELi8ELi2ELi4ELi2ELb0ELb0EN7cutlass10bfloat16_tE19Flash_kernel_traitsILi128ELi64ELi128ELi8ES3_EEEEvNS_16Flash_bwd_paramsE,"aw",@nobits
	.sectionflags	@""
	.align	16
